//
// Generated by NVIDIA NVVM Compiler
//
// Compiler Build ID: CL-36424714
// Cuda compilation tools, release 13.0, V13.0.88
// Based on NVVM 20.0.0
//

.version 9.0
.target sm_100
.address_size 64

	// .globl	_Z13phase1_kernelPtii
// _ZZ13phase1_kernelPtiiE4tile has been demoted
// _ZZ13phase2_kernelPtiiE5pivot has been demoted
// _ZZ13phase2_kernelPtiiE6target has been demoted
// _ZZ13phase3_kernelPtiiE8row_tile has been demoted
// _ZZ13phase3_kernelPtiiE8col_tile has been demoted

.visible .entry _Z13phase1_kernelPtii(
	.param .u64 .ptr .align 1 _Z13phase1_kernelPtii_param_0,
	.param .u32 _Z13phase1_kernelPtii_param_1,
	.param .u32 _Z13phase1_kernelPtii_param_2
)
{
	.reg .pred 	%p<13>;
	.reg .b16 	%rs<33>;
	.reg .b32 	%r<3631>;
	.reg .b64 	%rd<11>;
	// demoted variable
	.shared .align 2 .b8 _ZZ13phase1_kernelPtiiE4tile[8320];
	ld.param.u64 	%rd6, [_Z13phase1_kernelPtii_param_0];
	ld.param.u32 	%r18, [_Z13phase1_kernelPtii_param_1];
	ld.param.u32 	%r19, [_Z13phase1_kernelPtii_param_2];
	cvta.to.global.u64 	%rd1, %rd6;
	mov.u32 	%r20, %tid.x;
	mov.u32 	%r21, %tid.y;
	shl.b32 	%r22, %r21, 2;
	shl.b32 	%r23, %r20, 2;
	shl.b32 	%r24, %r19, 6;
	add.s32 	%r1, %r24, %r22;
	add.s32 	%r25, %r24, %r23;
	max.s32 	%r26, %r1, %r25;
	setp.lt.s32 	%p1, %r26, %r18;
	setp.ge.s32 	%p5, %r26, %r18;
	mad.lo.s32 	%r27, %r1, %r18, %r25;
	mul.wide.s32 	%rd7, %r27, 2;
	add.s64 	%rd2, %rd1, %rd7;
	mov.u32 	%r28, _ZZ13phase1_kernelPtiiE4tile;
	mad.lo.s32 	%r29, %r21, 520, %r28;
	shl.b32 	%r30, %r20, 3;
	add.s32 	%r3, %r29, %r30;
	@%p5 bra 	$L__BB0_2;
	ld.global.v4.u16 	{%rs1, %rs2, %rs3, %rs4}, [%rd2];
	st.shared.u16 	[%r3], %rs1;
	st.shared.u16 	[%r3+2], %rs2;
	st.shared.u16 	[%r3+4], %rs3;
	st.shared.u16 	[%r3+6], %rs4;
$L__BB0_2:
	add.s32 	%r31, %r1, 1;
	max.s32 	%r32, %r31, %r25;
	setp.lt.s32 	%p2, %r32, %r18;
	setp.ge.s32 	%p6, %r32, %r18;
	mad.lo.s32 	%r33, %r18, %r1, %r18;
	add.s32 	%r34, %r33, %r25;
	mul.wide.s32 	%rd8, %r34, 2;
	add.s64 	%rd3, %rd1, %rd8;
	@%p6 bra 	$L__BB0_4;
	ld.global.v4.u16 	{%rs5, %rs6, %rs7, %rs8}, [%rd3];
	st.shared.u16 	[%r3+130], %rs5;
	st.shared.u16 	[%r3+132], %rs6;
	st.shared.u16 	[%r3+134], %rs7;
	st.shared.u16 	[%r3+136], %rs8;
$L__BB0_4:
	add.s32 	%r35, %r1, 2;
	max.s32 	%r36, %r35, %r25;
	setp.lt.s32 	%p3, %r36, %r18;
	setp.ge.s32 	%p7, %r36, %r18;
	mad.lo.s32 	%r37, %r35, %r18, %r25;
	mul.wide.s32 	%rd9, %r37, 2;
	add.s64 	%rd4, %rd1, %rd9;
	@%p7 bra 	$L__BB0_6;
	ld.global.v4.u16 	{%rs9, %rs10, %rs11, %rs12}, [%rd4];
	st.shared.u16 	[%r3+260], %rs9;
	st.shared.u16 	[%r3+262], %rs10;
	st.shared.u16 	[%r3+264], %rs11;
	st.shared.u16 	[%r3+266], %rs12;
$L__BB0_6:
	add.s32 	%r38, %r1, 3;
	max.s32 	%r39, %r38, %r25;
	setp.lt.s32 	%p4, %r39, %r18;
	setp.ge.s32 	%p8, %r39, %r18;
	mad.lo.s32 	%r40, %r38, %r18, %r25;
	mul.wide.s32 	%rd10, %r40, 2;
	add.s64 	%rd5, %rd1, %rd10;
	@%p8 bra 	$L__BB0_8;
	ld.global.v4.u16 	{%rs13, %rs14, %rs15, %rs16}, [%rd5];
	st.shared.u16 	[%r3+390], %rs13;
	st.shared.u16 	[%r3+392], %rs14;
	st.shared.u16 	[%r3+394], %rs15;
	st.shared.u16 	[%r3+396], %rs16;
$L__BB0_8:
	bar.sync 	0;
	mov.u32 	%r41, %tid.y;
	mov.u32 	%r42, _ZZ13phase1_kernelPtiiE4tile;
	mad.lo.s32 	%r43, %r41, 520, %r42;
	mov.u32 	%r44, %tid.x;
	shl.b32 	%r45, %r44, 3;
	add.s32 	%r4, %r43, %r45;
	add.s32 	%r5, %r4, 390;
	ld.shared.u16 	%r46, [%r43];
	ld.shared.u16 	%r47, [%r43+130];
	ld.shared.u16 	%r48, [%r43+260];
	ld.shared.u16 	%r49, [%r43+390];
	add.s32 	%r50, %r42, %r45;
	ld.shared.u16 	%r51, [%r50];
	ld.shared.u16 	%r52, [%r50+2];
	ld.shared.u16 	%r53, [%r50+4];
	ld.shared.u16 	%r54, [%r50+6];
	ld.shared.u16 	%r55, [%r4];
	add.s32 	%r56, %r51, %r46;
	min.u32 	%r57, %r55, %r56;
	st.shared.u16 	[%r4], %r57;
	ld.shared.u16 	%r58, [%r4+2];
	add.s32 	%r59, %r52, %r46;
	min.u32 	%r60, %r58, %r59;
	st.shared.u16 	[%r4+2], %r60;
	ld.shared.u16 	%r61, [%r4+4];
	add.s32 	%r62, %r53, %r46;
	min.u32 	%r63, %r61, %r62;
	st.shared.u16 	[%r4+4], %r63;
	ld.shared.u16 	%r64, [%r4+6];
	add.s32 	%r65, %r54, %r46;
	min.u32 	%r66, %r64, %r65;
	st.shared.u16 	[%r4+6], %r66;
	add.s32 	%r6, %r4, 130;
	ld.shared.u16 	%r67, [%r4+130];
	add.s32 	%r68, %r51, %r47;
	min.u32 	%r69, %r67, %r68;
	st.shared.u16 	[%r4+130], %r69;
	add.s32 	%r7, %r4, 132;
	ld.shared.u16 	%r70, [%r4+132];
	add.s32 	%r71, %r52, %r47;
	min.u32 	%r72, %r70, %r71;
	st.shared.u16 	[%r4+132], %r72;
	add.s32 	%r8, %r4, 134;
	ld.shared.u16 	%r73, [%r4+134];
	add.s32 	%r74, %r53, %r47;
	min.u32 	%r75, %r73, %r74;
	st.shared.u16 	[%r4+134], %r75;
	add.s32 	%r9, %r4, 136;
	ld.shared.u16 	%r76, [%r4+136];
	add.s32 	%r77, %r54, %r47;
	min.u32 	%r78, %r76, %r77;
	st.shared.u16 	[%r4+136], %r78;
	add.s32 	%r10, %r4, 260;
	ld.shared.u16 	%r79, [%r4+260];
	add.s32 	%r80, %r51, %r48;
	min.u32 	%r81, %r79, %r80;
	st.shared.u16 	[%r4+260], %r81;
	add.s32 	%r11, %r4, 262;
	ld.shared.u16 	%r82, [%r4+262];
	add.s32 	%r83, %r52, %r48;
	min.u32 	%r84, %r82, %r83;
	st.shared.u16 	[%r4+262], %r84;
	add.s32 	%r12, %r4, 264;
	ld.shared.u16 	%r85, [%r4+264];
	add.s32 	%r86, %r53, %r48;
	min.u32 	%r87, %r85, %r86;
	st.shared.u16 	[%r4+264], %r87;
	add.s32 	%r13, %r4, 266;
	ld.shared.u16 	%r88, [%r4+266];
	add.s32 	%r89, %r54, %r48;
	min.u32 	%r90, %r88, %r89;
	st.shared.u16 	[%r4+266], %r90;
	ld.shared.u16 	%r91, [%r4+390];
	add.s32 	%r92, %r51, %r49;
	min.u32 	%r93, %r91, %r92;
	st.shared.u16 	[%r4+390], %r93;
	add.s32 	%r14, %r4, 392;
	ld.shared.u16 	%r94, [%r4+392];
	add.s32 	%r95, %r52, %r49;
	min.u32 	%r96, %r94, %r95;
	st.shared.u16 	[%r4+392], %r96;
	add.s32 	%r15, %r4, 394;
	ld.shared.u16 	%r97, [%r4+394];
	add.s32 	%r98, %r53, %r49;
	min.u32 	%r99, %r97, %r98;
	st.shared.u16 	[%r4+394], %r99;
	add.s32 	%r16, %r4, 396;
	ld.shared.u16 	%r100, [%r4+396];
	add.s32 	%r101, %r54, %r49;
	min.u32 	%r102, %r100, %r101;
	st.shared.u16 	[%r4+396], %r102;
	bar.sync 	0;
	ld.shared.u16 	%r103, [%r43+2];
	ld.shared.u16 	%r104, [%r43+132];
	ld.shared.u16 	%r105, [%r43+262];
	ld.shared.u16 	%r106, [%r43+392];
	ld.shared.u16 	%r107, [%r50+130];
	ld.shared.u16 	%r108, [%r50+132];
	ld.shared.u16 	%r109, [%r50+134];
	ld.shared.u16 	%r110, [%r50+136];
	ld.shared.u16 	%r111, [%r4];
	add.s32 	%r112, %r107, %r103;
	min.u32 	%r113, %r111, %r112;
	st.shared.u16 	[%r4], %r113;
	ld.shared.u16 	%r114, [%r4+2];
	add.s32 	%r115, %r108, %r103;
	min.u32 	%r116, %r114, %r115;
	st.shared.u16 	[%r4+2], %r116;
	ld.shared.u16 	%r117, [%r4+4];
	add.s32 	%r118, %r109, %r103;
	min.u32 	%r119, %r117, %r118;
	st.shared.u16 	[%r4+4], %r119;
	ld.shared.u16 	%r120, [%r4+6];
	add.s32 	%r121, %r110, %r103;
	min.u32 	%r122, %r120, %r121;
	st.shared.u16 	[%r4+6], %r122;
	ld.shared.u16 	%r123, [%r4+130];
	add.s32 	%r124, %r107, %r104;
	min.u32 	%r125, %r123, %r124;
	st.shared.u16 	[%r4+130], %r125;
	ld.shared.u16 	%r126, [%r4+132];
	add.s32 	%r127, %r108, %r104;
	min.u32 	%r128, %r126, %r127;
	st.shared.u16 	[%r4+132], %r128;
	ld.shared.u16 	%r129, [%r4+134];
	add.s32 	%r130, %r109, %r104;
	min.u32 	%r131, %r129, %r130;
	st.shared.u16 	[%r4+134], %r131;
	ld.shared.u16 	%r132, [%r4+136];
	add.s32 	%r133, %r110, %r104;
	min.u32 	%r134, %r132, %r133;
	st.shared.u16 	[%r4+136], %r134;
	ld.shared.u16 	%r135, [%r4+260];
	add.s32 	%r136, %r107, %r105;
	min.u32 	%r137, %r135, %r136;
	st.shared.u16 	[%r4+260], %r137;
	ld.shared.u16 	%r138, [%r4+262];
	add.s32 	%r139, %r108, %r105;
	min.u32 	%r140, %r138, %r139;
	st.shared.u16 	[%r4+262], %r140;
	ld.shared.u16 	%r141, [%r4+264];
	add.s32 	%r142, %r109, %r105;
	min.u32 	%r143, %r141, %r142;
	st.shared.u16 	[%r4+264], %r143;
	ld.shared.u16 	%r144, [%r4+266];
	add.s32 	%r145, %r110, %r105;
	min.u32 	%r146, %r144, %r145;
	st.shared.u16 	[%r4+266], %r146;
	ld.shared.u16 	%r147, [%r4+390];
	add.s32 	%r148, %r107, %r106;
	min.u32 	%r149, %r147, %r148;
	st.shared.u16 	[%r4+390], %r149;
	ld.shared.u16 	%r150, [%r4+392];
	add.s32 	%r151, %r108, %r106;
	min.u32 	%r152, %r150, %r151;
	st.shared.u16 	[%r4+392], %r152;
	ld.shared.u16 	%r153, [%r4+394];
	add.s32 	%r154, %r109, %r106;
	min.u32 	%r155, %r153, %r154;
	st.shared.u16 	[%r4+394], %r155;
	ld.shared.u16 	%r156, [%r4+396];
	add.s32 	%r157, %r110, %r106;
	min.u32 	%r158, %r156, %r157;
	st.shared.u16 	[%r4+396], %r158;
	bar.sync 	0;
	ld.shared.u16 	%r159, [%r43+4];
	ld.shared.u16 	%r160, [%r43+134];
	ld.shared.u16 	%r161, [%r43+264];
	ld.shared.u16 	%r162, [%r43+394];
	ld.shared.u16 	%r163, [%r50+260];
	ld.shared.u16 	%r164, [%r50+262];
	ld.shared.u16 	%r165, [%r50+264];
	ld.shared.u16 	%r166, [%r50+266];
	ld.shared.u16 	%r167, [%r4];
	add.s32 	%r168, %r163, %r159;
	min.u32 	%r169, %r167, %r168;
	st.shared.u16 	[%r4], %r169;
	ld.shared.u16 	%r170, [%r4+2];
	add.s32 	%r171, %r164, %r159;
	min.u32 	%r172, %r170, %r171;
	st.shared.u16 	[%r4+2], %r172;
	ld.shared.u16 	%r173, [%r4+4];
	add.s32 	%r174, %r165, %r159;
	min.u32 	%r175, %r173, %r174;
	st.shared.u16 	[%r4+4], %r175;
	ld.shared.u16 	%r176, [%r4+6];
	add.s32 	%r177, %r166, %r159;
	min.u32 	%r178, %r176, %r177;
	st.shared.u16 	[%r4+6], %r178;
	ld.shared.u16 	%r179, [%r4+130];
	add.s32 	%r180, %r163, %r160;
	min.u32 	%r181, %r179, %r180;
	st.shared.u16 	[%r4+130], %r181;
	ld.shared.u16 	%r182, [%r4+132];
	add.s32 	%r183, %r164, %r160;
	min.u32 	%r184, %r182, %r183;
	st.shared.u16 	[%r4+132], %r184;
	ld.shared.u16 	%r185, [%r4+134];
	add.s32 	%r186, %r165, %r160;
	min.u32 	%r187, %r185, %r186;
	st.shared.u16 	[%r4+134], %r187;
	ld.shared.u16 	%r188, [%r4+136];
	add.s32 	%r189, %r166, %r160;
	min.u32 	%r190, %r188, %r189;
	st.shared.u16 	[%r4+136], %r190;
	ld.shared.u16 	%r191, [%r4+260];
	add.s32 	%r192, %r163, %r161;
	min.u32 	%r193, %r191, %r192;
	st.shared.u16 	[%r4+260], %r193;
	ld.shared.u16 	%r194, [%r4+262];
	add.s32 	%r195, %r164, %r161;
	min.u32 	%r196, %r194, %r195;
	st.shared.u16 	[%r4+262], %r196;
	ld.shared.u16 	%r197, [%r4+264];
	add.s32 	%r198, %r165, %r161;
	min.u32 	%r199, %r197, %r198;
	st.shared.u16 	[%r4+264], %r199;
	ld.shared.u16 	%r200, [%r4+266];
	add.s32 	%r201, %r166, %r161;
	min.u32 	%r202, %r200, %r201;
	st.shared.u16 	[%r4+266], %r202;
	ld.shared.u16 	%r203, [%r4+390];
	add.s32 	%r204, %r163, %r162;
	min.u32 	%r205, %r203, %r204;
	st.shared.u16 	[%r4+390], %r205;
	ld.shared.u16 	%r206, [%r4+392];
	add.s32 	%r207, %r164, %r162;
	min.u32 	%r208, %r206, %r207;
	st.shared.u16 	[%r4+392], %r208;
	ld.shared.u16 	%r209, [%r4+394];
	add.s32 	%r210, %r165, %r162;
	min.u32 	%r211, %r209, %r210;
	st.shared.u16 	[%r4+394], %r211;
	ld.shared.u16 	%r212, [%r4+396];
	add.s32 	%r213, %r166, %r162;
	min.u32 	%r214, %r212, %r213;
	st.shared.u16 	[%r4+396], %r214;
	bar.sync 	0;
	ld.shared.u16 	%r215, [%r43+6];
	ld.shared.u16 	%r216, [%r43+136];
	ld.shared.u16 	%r217, [%r43+266];
	ld.shared.u16 	%r218, [%r43+396];
	ld.shared.u16 	%r219, [%r50+390];
	ld.shared.u16 	%r220, [%r50+392];
	ld.shared.u16 	%r221, [%r50+394];
	ld.shared.u16 	%r222, [%r50+396];
	ld.shared.u16 	%r223, [%r4];
	add.s32 	%r224, %r219, %r215;
	min.u32 	%r225, %r223, %r224;
	st.shared.u16 	[%r4], %r225;
	ld.shared.u16 	%r226, [%r4+2];
	add.s32 	%r227, %r220, %r215;
	min.u32 	%r228, %r226, %r227;
	st.shared.u16 	[%r4+2], %r228;
	ld.shared.u16 	%r229, [%r4+4];
	add.s32 	%r230, %r221, %r215;
	min.u32 	%r231, %r229, %r230;
	st.shared.u16 	[%r4+4], %r231;
	ld.shared.u16 	%r232, [%r4+6];
	add.s32 	%r233, %r222, %r215;
	min.u32 	%r234, %r232, %r233;
	st.shared.u16 	[%r4+6], %r234;
	ld.shared.u16 	%r235, [%r4+130];
	add.s32 	%r236, %r219, %r216;
	min.u32 	%r237, %r235, %r236;
	st.shared.u16 	[%r4+130], %r237;
	ld.shared.u16 	%r238, [%r4+132];
	add.s32 	%r239, %r220, %r216;
	min.u32 	%r240, %r238, %r239;
	st.shared.u16 	[%r4+132], %r240;
	ld.shared.u16 	%r241, [%r4+134];
	add.s32 	%r242, %r221, %r216;
	min.u32 	%r243, %r241, %r242;
	st.shared.u16 	[%r4+134], %r243;
	ld.shared.u16 	%r244, [%r4+136];
	add.s32 	%r245, %r222, %r216;
	min.u32 	%r246, %r244, %r245;
	st.shared.u16 	[%r4+136], %r246;
	ld.shared.u16 	%r247, [%r4+260];
	add.s32 	%r248, %r219, %r217;
	min.u32 	%r249, %r247, %r248;
	st.shared.u16 	[%r4+260], %r249;
	ld.shared.u16 	%r250, [%r4+262];
	add.s32 	%r251, %r220, %r217;
	min.u32 	%r252, %r250, %r251;
	st.shared.u16 	[%r4+262], %r252;
	ld.shared.u16 	%r253, [%r4+264];
	add.s32 	%r254, %r221, %r217;
	min.u32 	%r255, %r253, %r254;
	st.shared.u16 	[%r4+264], %r255;
	ld.shared.u16 	%r256, [%r4+266];
	add.s32 	%r257, %r222, %r217;
	min.u32 	%r258, %r256, %r257;
	st.shared.u16 	[%r4+266], %r258;
	ld.shared.u16 	%r259, [%r4+390];
	add.s32 	%r260, %r219, %r218;
	min.u32 	%r261, %r259, %r260;
	st.shared.u16 	[%r4+390], %r261;
	ld.shared.u16 	%r262, [%r4+392];
	add.s32 	%r263, %r220, %r218;
	min.u32 	%r264, %r262, %r263;
	st.shared.u16 	[%r4+392], %r264;
	ld.shared.u16 	%r265, [%r4+394];
	add.s32 	%r266, %r221, %r218;
	min.u32 	%r267, %r265, %r266;
	st.shared.u16 	[%r4+394], %r267;
	ld.shared.u16 	%r268, [%r4+396];
	add.s32 	%r269, %r222, %r218;
	min.u32 	%r270, %r268, %r269;
	st.shared.u16 	[%r4+396], %r270;
	bar.sync 	0;
	ld.shared.u16 	%r271, [%r43+8];
	ld.shared.u16 	%r272, [%r43+138];
	ld.shared.u16 	%r273, [%r43+268];
	ld.shared.u16 	%r274, [%r43+398];
	ld.shared.u16 	%r275, [%r50+520];
	ld.shared.u16 	%r276, [%r50+522];
	ld.shared.u16 	%r277, [%r50+524];
	ld.shared.u16 	%r278, [%r50+526];
	ld.shared.u16 	%r279, [%r4];
	add.s32 	%r280, %r275, %r271;
	min.u32 	%r281, %r279, %r280;
	st.shared.u16 	[%r4], %r281;
	ld.shared.u16 	%r282, [%r4+2];
	add.s32 	%r283, %r276, %r271;
	min.u32 	%r284, %r282, %r283;
	st.shared.u16 	[%r4+2], %r284;
	ld.shared.u16 	%r285, [%r4+4];
	add.s32 	%r286, %r277, %r271;
	min.u32 	%r287, %r285, %r286;
	st.shared.u16 	[%r4+4], %r287;
	ld.shared.u16 	%r288, [%r4+6];
	add.s32 	%r289, %r278, %r271;
	min.u32 	%r290, %r288, %r289;
	st.shared.u16 	[%r4+6], %r290;
	ld.shared.u16 	%r291, [%r4+130];
	add.s32 	%r292, %r275, %r272;
	min.u32 	%r293, %r291, %r292;
	st.shared.u16 	[%r4+130], %r293;
	ld.shared.u16 	%r294, [%r4+132];
	add.s32 	%r295, %r276, %r272;
	min.u32 	%r296, %r294, %r295;
	st.shared.u16 	[%r4+132], %r296;
	ld.shared.u16 	%r297, [%r4+134];
	add.s32 	%r298, %r277, %r272;
	min.u32 	%r299, %r297, %r298;
	st.shared.u16 	[%r4+134], %r299;
	ld.shared.u16 	%r300, [%r4+136];
	add.s32 	%r301, %r278, %r272;
	min.u32 	%r302, %r300, %r301;
	st.shared.u16 	[%r4+136], %r302;
	ld.shared.u16 	%r303, [%r4+260];
	add.s32 	%r304, %r275, %r273;
	min.u32 	%r305, %r303, %r304;
	st.shared.u16 	[%r4+260], %r305;
	ld.shared.u16 	%r306, [%r4+262];
	add.s32 	%r307, %r276, %r273;
	min.u32 	%r308, %r306, %r307;
	st.shared.u16 	[%r4+262], %r308;
	ld.shared.u16 	%r309, [%r4+264];
	add.s32 	%r310, %r277, %r273;
	min.u32 	%r311, %r309, %r310;
	st.shared.u16 	[%r4+264], %r311;
	ld.shared.u16 	%r312, [%r4+266];
	add.s32 	%r313, %r278, %r273;
	min.u32 	%r314, %r312, %r313;
	st.shared.u16 	[%r4+266], %r314;
	ld.shared.u16 	%r315, [%r4+390];
	add.s32 	%r316, %r275, %r274;
	min.u32 	%r317, %r315, %r316;
	st.shared.u16 	[%r4+390], %r317;
	ld.shared.u16 	%r318, [%r4+392];
	add.s32 	%r319, %r276, %r274;
	min.u32 	%r320, %r318, %r319;
	st.shared.u16 	[%r4+392], %r320;
	ld.shared.u16 	%r321, [%r4+394];
	add.s32 	%r322, %r277, %r274;
	min.u32 	%r323, %r321, %r322;
	st.shared.u16 	[%r4+394], %r323;
	ld.shared.u16 	%r324, [%r4+396];
	add.s32 	%r325, %r278, %r274;
	min.u32 	%r326, %r324, %r325;
	st.shared.u16 	[%r4+396], %r326;
	bar.sync 	0;
	ld.shared.u16 	%r327, [%r43+10];
	ld.shared.u16 	%r328, [%r43+140];
	ld.shared.u16 	%r329, [%r43+270];
	ld.shared.u16 	%r330, [%r43+400];
	ld.shared.u16 	%r331, [%r50+650];
	ld.shared.u16 	%r332, [%r50+652];
	ld.shared.u16 	%r333, [%r50+654];
	ld.shared.u16 	%r334, [%r50+656];
	ld.shared.u16 	%r335, [%r4];
	add.s32 	%r336, %r331, %r327;
	min.u32 	%r337, %r335, %r336;
	st.shared.u16 	[%r4], %r337;
	ld.shared.u16 	%r338, [%r4+2];
	add.s32 	%r339, %r332, %r327;
	min.u32 	%r340, %r338, %r339;
	st.shared.u16 	[%r4+2], %r340;
	ld.shared.u16 	%r341, [%r4+4];
	add.s32 	%r342, %r333, %r327;
	min.u32 	%r343, %r341, %r342;
	st.shared.u16 	[%r4+4], %r343;
	ld.shared.u16 	%r344, [%r4+6];
	add.s32 	%r345, %r334, %r327;
	min.u32 	%r346, %r344, %r345;
	st.shared.u16 	[%r4+6], %r346;
	ld.shared.u16 	%r347, [%r4+130];
	add.s32 	%r348, %r331, %r328;
	min.u32 	%r349, %r347, %r348;
	st.shared.u16 	[%r4+130], %r349;
	ld.shared.u16 	%r350, [%r4+132];
	add.s32 	%r351, %r332, %r328;
	min.u32 	%r352, %r350, %r351;
	st.shared.u16 	[%r4+132], %r352;
	ld.shared.u16 	%r353, [%r4+134];
	add.s32 	%r354, %r333, %r328;
	min.u32 	%r355, %r353, %r354;
	st.shared.u16 	[%r4+134], %r355;
	ld.shared.u16 	%r356, [%r4+136];
	add.s32 	%r357, %r334, %r328;
	min.u32 	%r358, %r356, %r357;
	st.shared.u16 	[%r4+136], %r358;
	ld.shared.u16 	%r359, [%r4+260];
	add.s32 	%r360, %r331, %r329;
	min.u32 	%r361, %r359, %r360;
	st.shared.u16 	[%r4+260], %r361;
	ld.shared.u16 	%r362, [%r4+262];
	add.s32 	%r363, %r332, %r329;
	min.u32 	%r364, %r362, %r363;
	st.shared.u16 	[%r4+262], %r364;
	ld.shared.u16 	%r365, [%r4+264];
	add.s32 	%r366, %r333, %r329;
	min.u32 	%r367, %r365, %r366;
	st.shared.u16 	[%r4+264], %r367;
	ld.shared.u16 	%r368, [%r4+266];
	add.s32 	%r369, %r334, %r329;
	min.u32 	%r370, %r368, %r369;
	st.shared.u16 	[%r4+266], %r370;
	ld.shared.u16 	%r371, [%r4+390];
	add.s32 	%r372, %r331, %r330;
	min.u32 	%r373, %r371, %r372;
	st.shared.u16 	[%r4+390], %r373;
	ld.shared.u16 	%r374, [%r4+392];
	add.s32 	%r375, %r332, %r330;
	min.u32 	%r376, %r374, %r375;
	st.shared.u16 	[%r4+392], %r376;
	ld.shared.u16 	%r377, [%r4+394];
	add.s32 	%r378, %r333, %r330;
	min.u32 	%r379, %r377, %r378;
	st.shared.u16 	[%r4+394], %r379;
	ld.shared.u16 	%r380, [%r4+396];
	add.s32 	%r381, %r334, %r330;
	min.u32 	%r382, %r380, %r381;
	st.shared.u16 	[%r4+396], %r382;
	bar.sync 	0;
	ld.shared.u16 	%r383, [%r43+12];
	ld.shared.u16 	%r384, [%r43+142];
	ld.shared.u16 	%r385, [%r43+272];
	ld.shared.u16 	%r386, [%r43+402];
	ld.shared.u16 	%r387, [%r50+780];
	ld.shared.u16 	%r388, [%r50+782];
	ld.shared.u16 	%r389, [%r50+784];
	ld.shared.u16 	%r390, [%r50+786];
	ld.shared.u16 	%r391, [%r4];
	add.s32 	%r392, %r387, %r383;
	min.u32 	%r393, %r391, %r392;
	st.shared.u16 	[%r4], %r393;
	ld.shared.u16 	%r394, [%r4+2];
	add.s32 	%r395, %r388, %r383;
	min.u32 	%r396, %r394, %r395;
	st.shared.u16 	[%r4+2], %r396;
	ld.shared.u16 	%r397, [%r4+4];
	add.s32 	%r398, %r389, %r383;
	min.u32 	%r399, %r397, %r398;
	st.shared.u16 	[%r4+4], %r399;
	ld.shared.u16 	%r400, [%r4+6];
	add.s32 	%r401, %r390, %r383;
	min.u32 	%r402, %r400, %r401;
	st.shared.u16 	[%r4+6], %r402;
	ld.shared.u16 	%r403, [%r4+130];
	add.s32 	%r404, %r387, %r384;
	min.u32 	%r405, %r403, %r404;
	st.shared.u16 	[%r4+130], %r405;
	ld.shared.u16 	%r406, [%r4+132];
	add.s32 	%r407, %r388, %r384;
	min.u32 	%r408, %r406, %r407;
	st.shared.u16 	[%r4+132], %r408;
	ld.shared.u16 	%r409, [%r4+134];
	add.s32 	%r410, %r389, %r384;
	min.u32 	%r411, %r409, %r410;
	st.shared.u16 	[%r4+134], %r411;
	ld.shared.u16 	%r412, [%r4+136];
	add.s32 	%r413, %r390, %r384;
	min.u32 	%r414, %r412, %r413;
	st.shared.u16 	[%r4+136], %r414;
	ld.shared.u16 	%r415, [%r4+260];
	add.s32 	%r416, %r387, %r385;
	min.u32 	%r417, %r415, %r416;
	st.shared.u16 	[%r4+260], %r417;
	ld.shared.u16 	%r418, [%r4+262];
	add.s32 	%r419, %r388, %r385;
	min.u32 	%r420, %r418, %r419;
	st.shared.u16 	[%r4+262], %r420;
	ld.shared.u16 	%r421, [%r4+264];
	add.s32 	%r422, %r389, %r385;
	min.u32 	%r423, %r421, %r422;
	st.shared.u16 	[%r4+264], %r423;
	ld.shared.u16 	%r424, [%r4+266];
	add.s32 	%r425, %r390, %r385;
	min.u32 	%r426, %r424, %r425;
	st.shared.u16 	[%r4+266], %r426;
	ld.shared.u16 	%r427, [%r4+390];
	add.s32 	%r428, %r387, %r386;
	min.u32 	%r429, %r427, %r428;
	st.shared.u16 	[%r4+390], %r429;
	ld.shared.u16 	%r430, [%r4+392];
	add.s32 	%r431, %r388, %r386;
	min.u32 	%r432, %r430, %r431;
	st.shared.u16 	[%r4+392], %r432;
	ld.shared.u16 	%r433, [%r4+394];
	add.s32 	%r434, %r389, %r386;
	min.u32 	%r435, %r433, %r434;
	st.shared.u16 	[%r4+394], %r435;
	ld.shared.u16 	%r436, [%r4+396];
	add.s32 	%r437, %r390, %r386;
	min.u32 	%r438, %r436, %r437;
	st.shared.u16 	[%r4+396], %r438;
	bar.sync 	0;
	ld.shared.u16 	%r439, [%r43+14];
	ld.shared.u16 	%r440, [%r43+144];
	ld.shared.u16 	%r441, [%r43+274];
	ld.shared.u16 	%r442, [%r43+404];
	ld.shared.u16 	%r443, [%r50+910];
	ld.shared.u16 	%r444, [%r50+912];
	ld.shared.u16 	%r445, [%r50+914];
	ld.shared.u16 	%r446, [%r50+916];
	ld.shared.u16 	%r447, [%r4];
	add.s32 	%r448, %r443, %r439;
	min.u32 	%r449, %r447, %r448;
	st.shared.u16 	[%r4], %r449;
	ld.shared.u16 	%r450, [%r4+2];
	add.s32 	%r451, %r444, %r439;
	min.u32 	%r452, %r450, %r451;
	st.shared.u16 	[%r4+2], %r452;
	ld.shared.u16 	%r453, [%r4+4];
	add.s32 	%r454, %r445, %r439;
	min.u32 	%r455, %r453, %r454;
	st.shared.u16 	[%r4+4], %r455;
	ld.shared.u16 	%r456, [%r4+6];
	add.s32 	%r457, %r446, %r439;
	min.u32 	%r458, %r456, %r457;
	st.shared.u16 	[%r4+6], %r458;
	ld.shared.u16 	%r459, [%r4+130];
	add.s32 	%r460, %r443, %r440;
	min.u32 	%r461, %r459, %r460;
	st.shared.u16 	[%r4+130], %r461;
	ld.shared.u16 	%r462, [%r4+132];
	add.s32 	%r463, %r444, %r440;
	min.u32 	%r464, %r462, %r463;
	st.shared.u16 	[%r4+132], %r464;
	ld.shared.u16 	%r465, [%r4+134];
	add.s32 	%r466, %r445, %r440;
	min.u32 	%r467, %r465, %r466;
	st.shared.u16 	[%r4+134], %r467;
	ld.shared.u16 	%r468, [%r4+136];
	add.s32 	%r469, %r446, %r440;
	min.u32 	%r470, %r468, %r469;
	st.shared.u16 	[%r4+136], %r470;
	ld.shared.u16 	%r471, [%r4+260];
	add.s32 	%r472, %r443, %r441;
	min.u32 	%r473, %r471, %r472;
	st.shared.u16 	[%r4+260], %r473;
	ld.shared.u16 	%r474, [%r4+262];
	add.s32 	%r475, %r444, %r441;
	min.u32 	%r476, %r474, %r475;
	st.shared.u16 	[%r4+262], %r476;
	ld.shared.u16 	%r477, [%r4+264];
	add.s32 	%r478, %r445, %r441;
	min.u32 	%r479, %r477, %r478;
	st.shared.u16 	[%r4+264], %r479;
	ld.shared.u16 	%r480, [%r4+266];
	add.s32 	%r481, %r446, %r441;
	min.u32 	%r482, %r480, %r481;
	st.shared.u16 	[%r4+266], %r482;
	ld.shared.u16 	%r483, [%r4+390];
	add.s32 	%r484, %r443, %r442;
	min.u32 	%r485, %r483, %r484;
	st.shared.u16 	[%r4+390], %r485;
	ld.shared.u16 	%r486, [%r4+392];
	add.s32 	%r487, %r444, %r442;
	min.u32 	%r488, %r486, %r487;
	st.shared.u16 	[%r4+392], %r488;
	ld.shared.u16 	%r489, [%r4+394];
	add.s32 	%r490, %r445, %r442;
	min.u32 	%r491, %r489, %r490;
	st.shared.u16 	[%r4+394], %r491;
	ld.shared.u16 	%r492, [%r4+396];
	add.s32 	%r493, %r446, %r442;
	min.u32 	%r494, %r492, %r493;
	st.shared.u16 	[%r4+396], %r494;
	bar.sync 	0;
	ld.shared.u16 	%r495, [%r43+16];
	ld.shared.u16 	%r496, [%r43+146];
	ld.shared.u16 	%r497, [%r43+276];
	ld.shared.u16 	%r498, [%r43+406];
	ld.shared.u16 	%r499, [%r50+1040];
	ld.shared.u16 	%r500, [%r50+1042];
	ld.shared.u16 	%r501, [%r50+1044];
	ld.shared.u16 	%r502, [%r50+1046];
	ld.shared.u16 	%r503, [%r4];
	add.s32 	%r504, %r499, %r495;
	min.u32 	%r505, %r503, %r504;
	st.shared.u16 	[%r4], %r505;
	ld.shared.u16 	%r506, [%r4+2];
	add.s32 	%r507, %r500, %r495;
	min.u32 	%r508, %r506, %r507;
	st.shared.u16 	[%r4+2], %r508;
	ld.shared.u16 	%r509, [%r4+4];
	add.s32 	%r510, %r501, %r495;
	min.u32 	%r511, %r509, %r510;
	st.shared.u16 	[%r4+4], %r511;
	ld.shared.u16 	%r512, [%r4+6];
	add.s32 	%r513, %r502, %r495;
	min.u32 	%r514, %r512, %r513;
	st.shared.u16 	[%r4+6], %r514;
	ld.shared.u16 	%r515, [%r4+130];
	add.s32 	%r516, %r499, %r496;
	min.u32 	%r517, %r515, %r516;
	st.shared.u16 	[%r4+130], %r517;
	ld.shared.u16 	%r518, [%r4+132];
	add.s32 	%r519, %r500, %r496;
	min.u32 	%r520, %r518, %r519;
	st.shared.u16 	[%r4+132], %r520;
	ld.shared.u16 	%r521, [%r4+134];
	add.s32 	%r522, %r501, %r496;
	min.u32 	%r523, %r521, %r522;
	st.shared.u16 	[%r4+134], %r523;
	ld.shared.u16 	%r524, [%r4+136];
	add.s32 	%r525, %r502, %r496;
	min.u32 	%r526, %r524, %r525;
	st.shared.u16 	[%r4+136], %r526;
	ld.shared.u16 	%r527, [%r4+260];
	add.s32 	%r528, %r499, %r497;
	min.u32 	%r529, %r527, %r528;
	st.shared.u16 	[%r4+260], %r529;
	ld.shared.u16 	%r530, [%r4+262];
	add.s32 	%r531, %r500, %r497;
	min.u32 	%r532, %r530, %r531;
	st.shared.u16 	[%r4+262], %r532;
	ld.shared.u16 	%r533, [%r4+264];
	add.s32 	%r534, %r501, %r497;
	min.u32 	%r535, %r533, %r534;
	st.shared.u16 	[%r4+264], %r535;
	ld.shared.u16 	%r536, [%r4+266];
	add.s32 	%r537, %r502, %r497;
	min.u32 	%r538, %r536, %r537;
	st.shared.u16 	[%r4+266], %r538;
	ld.shared.u16 	%r539, [%r4+390];
	add.s32 	%r540, %r499, %r498;
	min.u32 	%r541, %r539, %r540;
	st.shared.u16 	[%r4+390], %r541;
	ld.shared.u16 	%r542, [%r4+392];
	add.s32 	%r543, %r500, %r498;
	min.u32 	%r544, %r542, %r543;
	st.shared.u16 	[%r4+392], %r544;
	ld.shared.u16 	%r545, [%r4+394];
	add.s32 	%r546, %r501, %r498;
	min.u32 	%r547, %r545, %r546;
	st.shared.u16 	[%r4+394], %r547;
	ld.shared.u16 	%r548, [%r4+396];
	add.s32 	%r549, %r502, %r498;
	min.u32 	%r550, %r548, %r549;
	st.shared.u16 	[%r4+396], %r550;
	bar.sync 	0;
	ld.shared.u16 	%r551, [%r43+18];
	ld.shared.u16 	%r552, [%r43+148];
	ld.shared.u16 	%r553, [%r43+278];
	ld.shared.u16 	%r554, [%r43+408];
	ld.shared.u16 	%r555, [%r50+1170];
	ld.shared.u16 	%r556, [%r50+1172];
	ld.shared.u16 	%r557, [%r50+1174];
	ld.shared.u16 	%r558, [%r50+1176];
	ld.shared.u16 	%r559, [%r4];
	add.s32 	%r560, %r555, %r551;
	min.u32 	%r561, %r559, %r560;
	st.shared.u16 	[%r4], %r561;
	ld.shared.u16 	%r562, [%r4+2];
	add.s32 	%r563, %r556, %r551;
	min.u32 	%r564, %r562, %r563;
	st.shared.u16 	[%r4+2], %r564;
	ld.shared.u16 	%r565, [%r4+4];
	add.s32 	%r566, %r557, %r551;
	min.u32 	%r567, %r565, %r566;
	st.shared.u16 	[%r4+4], %r567;
	ld.shared.u16 	%r568, [%r4+6];
	add.s32 	%r569, %r558, %r551;
	min.u32 	%r570, %r568, %r569;
	st.shared.u16 	[%r4+6], %r570;
	ld.shared.u16 	%r571, [%r4+130];
	add.s32 	%r572, %r555, %r552;
	min.u32 	%r573, %r571, %r572;
	st.shared.u16 	[%r4+130], %r573;
	ld.shared.u16 	%r574, [%r4+132];
	add.s32 	%r575, %r556, %r552;
	min.u32 	%r576, %r574, %r575;
	st.shared.u16 	[%r4+132], %r576;
	ld.shared.u16 	%r577, [%r4+134];
	add.s32 	%r578, %r557, %r552;
	min.u32 	%r579, %r577, %r578;
	st.shared.u16 	[%r4+134], %r579;
	ld.shared.u16 	%r580, [%r4+136];
	add.s32 	%r581, %r558, %r552;
	min.u32 	%r582, %r580, %r581;
	st.shared.u16 	[%r4+136], %r582;
	ld.shared.u16 	%r583, [%r4+260];
	add.s32 	%r584, %r555, %r553;
	min.u32 	%r585, %r583, %r584;
	st.shared.u16 	[%r4+260], %r585;
	ld.shared.u16 	%r586, [%r4+262];
	add.s32 	%r587, %r556, %r553;
	min.u32 	%r588, %r586, %r587;
	st.shared.u16 	[%r4+262], %r588;
	ld.shared.u16 	%r589, [%r4+264];
	add.s32 	%r590, %r557, %r553;
	min.u32 	%r591, %r589, %r590;
	st.shared.u16 	[%r4+264], %r591;
	ld.shared.u16 	%r592, [%r4+266];
	add.s32 	%r593, %r558, %r553;
	min.u32 	%r594, %r592, %r593;
	st.shared.u16 	[%r4+266], %r594;
	ld.shared.u16 	%r595, [%r4+390];
	add.s32 	%r596, %r555, %r554;
	min.u32 	%r597, %r595, %r596;
	st.shared.u16 	[%r4+390], %r597;
	ld.shared.u16 	%r598, [%r4+392];
	add.s32 	%r599, %r556, %r554;
	min.u32 	%r600, %r598, %r599;
	st.shared.u16 	[%r4+392], %r600;
	ld.shared.u16 	%r601, [%r4+394];
	add.s32 	%r602, %r557, %r554;
	min.u32 	%r603, %r601, %r602;
	st.shared.u16 	[%r4+394], %r603;
	ld.shared.u16 	%r604, [%r4+396];
	add.s32 	%r605, %r558, %r554;
	min.u32 	%r606, %r604, %r605;
	st.shared.u16 	[%r4+396], %r606;
	bar.sync 	0;
	ld.shared.u16 	%r607, [%r43+20];
	ld.shared.u16 	%r608, [%r43+150];
	ld.shared.u16 	%r609, [%r43+280];
	ld.shared.u16 	%r610, [%r43+410];
	ld.shared.u16 	%r611, [%r50+1300];
	ld.shared.u16 	%r612, [%r50+1302];
	ld.shared.u16 	%r613, [%r50+1304];
	ld.shared.u16 	%r614, [%r50+1306];
	ld.shared.u16 	%r615, [%r4];
	add.s32 	%r616, %r611, %r607;
	min.u32 	%r617, %r615, %r616;
	st.shared.u16 	[%r4], %r617;
	ld.shared.u16 	%r618, [%r4+2];
	add.s32 	%r619, %r612, %r607;
	min.u32 	%r620, %r618, %r619;
	st.shared.u16 	[%r4+2], %r620;
	ld.shared.u16 	%r621, [%r4+4];
	add.s32 	%r622, %r613, %r607;
	min.u32 	%r623, %r621, %r622;
	st.shared.u16 	[%r4+4], %r623;
	ld.shared.u16 	%r624, [%r4+6];
	add.s32 	%r625, %r614, %r607;
	min.u32 	%r626, %r624, %r625;
	st.shared.u16 	[%r4+6], %r626;
	ld.shared.u16 	%r627, [%r4+130];
	add.s32 	%r628, %r611, %r608;
	min.u32 	%r629, %r627, %r628;
	st.shared.u16 	[%r4+130], %r629;
	ld.shared.u16 	%r630, [%r4+132];
	add.s32 	%r631, %r612, %r608;
	min.u32 	%r632, %r630, %r631;
	st.shared.u16 	[%r4+132], %r632;
	ld.shared.u16 	%r633, [%r4+134];
	add.s32 	%r634, %r613, %r608;
	min.u32 	%r635, %r633, %r634;
	st.shared.u16 	[%r4+134], %r635;
	ld.shared.u16 	%r636, [%r4+136];
	add.s32 	%r637, %r614, %r608;
	min.u32 	%r638, %r636, %r637;
	st.shared.u16 	[%r4+136], %r638;
	ld.shared.u16 	%r639, [%r4+260];
	add.s32 	%r640, %r611, %r609;
	min.u32 	%r641, %r639, %r640;
	st.shared.u16 	[%r4+260], %r641;
	ld.shared.u16 	%r642, [%r4+262];
	add.s32 	%r643, %r612, %r609;
	min.u32 	%r644, %r642, %r643;
	st.shared.u16 	[%r4+262], %r644;
	ld.shared.u16 	%r645, [%r4+264];
	add.s32 	%r646, %r613, %r609;
	min.u32 	%r647, %r645, %r646;
	st.shared.u16 	[%r4+264], %r647;
	ld.shared.u16 	%r648, [%r4+266];
	add.s32 	%r649, %r614, %r609;
	min.u32 	%r650, %r648, %r649;
	st.shared.u16 	[%r4+266], %r650;
	ld.shared.u16 	%r651, [%r4+390];
	add.s32 	%r652, %r611, %r610;
	min.u32 	%r653, %r651, %r652;
	st.shared.u16 	[%r4+390], %r653;
	ld.shared.u16 	%r654, [%r4+392];
	add.s32 	%r655, %r612, %r610;
	min.u32 	%r656, %r654, %r655;
	st.shared.u16 	[%r4+392], %r656;
	ld.shared.u16 	%r657, [%r4+394];
	add.s32 	%r658, %r613, %r610;
	min.u32 	%r659, %r657, %r658;
	st.shared.u16 	[%r4+394], %r659;
	ld.shared.u16 	%r660, [%r4+396];
	add.s32 	%r661, %r614, %r610;
	min.u32 	%r662, %r660, %r661;
	st.shared.u16 	[%r4+396], %r662;
	bar.sync 	0;
	ld.shared.u16 	%r663, [%r43+22];
	ld.shared.u16 	%r664, [%r43+152];
	ld.shared.u16 	%r665, [%r43+282];
	ld.shared.u16 	%r666, [%r43+412];
	ld.shared.u16 	%r667, [%r50+1430];
	ld.shared.u16 	%r668, [%r50+1432];
	ld.shared.u16 	%r669, [%r50+1434];
	ld.shared.u16 	%r670, [%r50+1436];
	ld.shared.u16 	%r671, [%r4];
	add.s32 	%r672, %r667, %r663;
	min.u32 	%r673, %r671, %r672;
	st.shared.u16 	[%r4], %r673;
	ld.shared.u16 	%r674, [%r4+2];
	add.s32 	%r675, %r668, %r663;
	min.u32 	%r676, %r674, %r675;
	st.shared.u16 	[%r4+2], %r676;
	ld.shared.u16 	%r677, [%r4+4];
	add.s32 	%r678, %r669, %r663;
	min.u32 	%r679, %r677, %r678;
	st.shared.u16 	[%r4+4], %r679;
	ld.shared.u16 	%r680, [%r4+6];
	add.s32 	%r681, %r670, %r663;
	min.u32 	%r682, %r680, %r681;
	st.shared.u16 	[%r4+6], %r682;
	ld.shared.u16 	%r683, [%r4+130];
	add.s32 	%r684, %r667, %r664;
	min.u32 	%r685, %r683, %r684;
	st.shared.u16 	[%r4+130], %r685;
	ld.shared.u16 	%r686, [%r4+132];
	add.s32 	%r687, %r668, %r664;
	min.u32 	%r688, %r686, %r687;
	st.shared.u16 	[%r4+132], %r688;
	ld.shared.u16 	%r689, [%r4+134];
	add.s32 	%r690, %r669, %r664;
	min.u32 	%r691, %r689, %r690;
	st.shared.u16 	[%r4+134], %r691;
	ld.shared.u16 	%r692, [%r4+136];
	add.s32 	%r693, %r670, %r664;
	min.u32 	%r694, %r692, %r693;
	st.shared.u16 	[%r4+136], %r694;
	ld.shared.u16 	%r695, [%r4+260];
	add.s32 	%r696, %r667, %r665;
	min.u32 	%r697, %r695, %r696;
	st.shared.u16 	[%r4+260], %r697;
	ld.shared.u16 	%r698, [%r4+262];
	add.s32 	%r699, %r668, %r665;
	min.u32 	%r700, %r698, %r699;
	st.shared.u16 	[%r4+262], %r700;
	ld.shared.u16 	%r701, [%r4+264];
	add.s32 	%r702, %r669, %r665;
	min.u32 	%r703, %r701, %r702;
	st.shared.u16 	[%r4+264], %r703;
	ld.shared.u16 	%r704, [%r4+266];
	add.s32 	%r705, %r670, %r665;
	min.u32 	%r706, %r704, %r705;
	st.shared.u16 	[%r4+266], %r706;
	ld.shared.u16 	%r707, [%r4+390];
	add.s32 	%r708, %r667, %r666;
	min.u32 	%r709, %r707, %r708;
	st.shared.u16 	[%r4+390], %r709;
	ld.shared.u16 	%r710, [%r4+392];
	add.s32 	%r711, %r668, %r666;
	min.u32 	%r712, %r710, %r711;
	st.shared.u16 	[%r4+392], %r712;
	ld.shared.u16 	%r713, [%r4+394];
	add.s32 	%r714, %r669, %r666;
	min.u32 	%r715, %r713, %r714;
	st.shared.u16 	[%r4+394], %r715;
	ld.shared.u16 	%r716, [%r4+396];
	add.s32 	%r717, %r670, %r666;
	min.u32 	%r718, %r716, %r717;
	st.shared.u16 	[%r4+396], %r718;
	bar.sync 	0;
	ld.shared.u16 	%r719, [%r43+24];
	ld.shared.u16 	%r720, [%r43+154];
	ld.shared.u16 	%r721, [%r43+284];
	ld.shared.u16 	%r722, [%r43+414];
	ld.shared.u16 	%r723, [%r50+1560];
	ld.shared.u16 	%r724, [%r50+1562];
	ld.shared.u16 	%r725, [%r50+1564];
	ld.shared.u16 	%r726, [%r50+1566];
	ld.shared.u16 	%r727, [%r4];
	add.s32 	%r728, %r723, %r719;
	min.u32 	%r729, %r727, %r728;
	st.shared.u16 	[%r4], %r729;
	ld.shared.u16 	%r730, [%r4+2];
	add.s32 	%r731, %r724, %r719;
	min.u32 	%r732, %r730, %r731;
	st.shared.u16 	[%r4+2], %r732;
	ld.shared.u16 	%r733, [%r4+4];
	add.s32 	%r734, %r725, %r719;
	min.u32 	%r735, %r733, %r734;
	st.shared.u16 	[%r4+4], %r735;
	ld.shared.u16 	%r736, [%r4+6];
	add.s32 	%r737, %r726, %r719;
	min.u32 	%r738, %r736, %r737;
	st.shared.u16 	[%r4+6], %r738;
	ld.shared.u16 	%r739, [%r4+130];
	add.s32 	%r740, %r723, %r720;
	min.u32 	%r741, %r739, %r740;
	st.shared.u16 	[%r4+130], %r741;
	ld.shared.u16 	%r742, [%r4+132];
	add.s32 	%r743, %r724, %r720;
	min.u32 	%r744, %r742, %r743;
	st.shared.u16 	[%r4+132], %r744;
	ld.shared.u16 	%r745, [%r4+134];
	add.s32 	%r746, %r725, %r720;
	min.u32 	%r747, %r745, %r746;
	st.shared.u16 	[%r4+134], %r747;
	ld.shared.u16 	%r748, [%r4+136];
	add.s32 	%r749, %r726, %r720;
	min.u32 	%r750, %r748, %r749;
	st.shared.u16 	[%r4+136], %r750;
	ld.shared.u16 	%r751, [%r4+260];
	add.s32 	%r752, %r723, %r721;
	min.u32 	%r753, %r751, %r752;
	st.shared.u16 	[%r4+260], %r753;
	ld.shared.u16 	%r754, [%r4+262];
	add.s32 	%r755, %r724, %r721;
	min.u32 	%r756, %r754, %r755;
	st.shared.u16 	[%r4+262], %r756;
	ld.shared.u16 	%r757, [%r4+264];
	add.s32 	%r758, %r725, %r721;
	min.u32 	%r759, %r757, %r758;
	st.shared.u16 	[%r4+264], %r759;
	ld.shared.u16 	%r760, [%r4+266];
	add.s32 	%r761, %r726, %r721;
	min.u32 	%r762, %r760, %r761;
	st.shared.u16 	[%r4+266], %r762;
	ld.shared.u16 	%r763, [%r4+390];
	add.s32 	%r764, %r723, %r722;
	min.u32 	%r765, %r763, %r764;
	st.shared.u16 	[%r4+390], %r765;
	ld.shared.u16 	%r766, [%r4+392];
	add.s32 	%r767, %r724, %r722;
	min.u32 	%r768, %r766, %r767;
	st.shared.u16 	[%r4+392], %r768;
	ld.shared.u16 	%r769, [%r4+394];
	add.s32 	%r770, %r725, %r722;
	min.u32 	%r771, %r769, %r770;
	st.shared.u16 	[%r4+394], %r771;
	ld.shared.u16 	%r772, [%r4+396];
	add.s32 	%r773, %r726, %r722;
	min.u32 	%r774, %r772, %r773;
	st.shared.u16 	[%r4+396], %r774;
	bar.sync 	0;
	ld.shared.u16 	%r775, [%r43+26];
	ld.shared.u16 	%r776, [%r43+156];
	ld.shared.u16 	%r777, [%r43+286];
	ld.shared.u16 	%r778, [%r43+416];
	ld.shared.u16 	%r779, [%r50+1690];
	ld.shared.u16 	%r780, [%r50+1692];
	ld.shared.u16 	%r781, [%r50+1694];
	ld.shared.u16 	%r782, [%r50+1696];
	ld.shared.u16 	%r783, [%r4];
	add.s32 	%r784, %r779, %r775;
	min.u32 	%r785, %r783, %r784;
	st.shared.u16 	[%r4], %r785;
	ld.shared.u16 	%r786, [%r4+2];
	add.s32 	%r787, %r780, %r775;
	min.u32 	%r788, %r786, %r787;
	st.shared.u16 	[%r4+2], %r788;
	ld.shared.u16 	%r789, [%r4+4];
	add.s32 	%r790, %r781, %r775;
	min.u32 	%r791, %r789, %r790;
	st.shared.u16 	[%r4+4], %r791;
	ld.shared.u16 	%r792, [%r4+6];
	add.s32 	%r793, %r782, %r775;
	min.u32 	%r794, %r792, %r793;
	st.shared.u16 	[%r4+6], %r794;
	ld.shared.u16 	%r795, [%r4+130];
	add.s32 	%r796, %r779, %r776;
	min.u32 	%r797, %r795, %r796;
	st.shared.u16 	[%r4+130], %r797;
	ld.shared.u16 	%r798, [%r4+132];
	add.s32 	%r799, %r780, %r776;
	min.u32 	%r800, %r798, %r799;
	st.shared.u16 	[%r4+132], %r800;
	ld.shared.u16 	%r801, [%r4+134];
	add.s32 	%r802, %r781, %r776;
	min.u32 	%r803, %r801, %r802;
	st.shared.u16 	[%r4+134], %r803;
	ld.shared.u16 	%r804, [%r4+136];
	add.s32 	%r805, %r782, %r776;
	min.u32 	%r806, %r804, %r805;
	st.shared.u16 	[%r4+136], %r806;
	ld.shared.u16 	%r807, [%r4+260];
	add.s32 	%r808, %r779, %r777;
	min.u32 	%r809, %r807, %r808;
	st.shared.u16 	[%r4+260], %r809;
	ld.shared.u16 	%r810, [%r4+262];
	add.s32 	%r811, %r780, %r777;
	min.u32 	%r812, %r810, %r811;
	st.shared.u16 	[%r4+262], %r812;
	ld.shared.u16 	%r813, [%r4+264];
	add.s32 	%r814, %r781, %r777;
	min.u32 	%r815, %r813, %r814;
	st.shared.u16 	[%r4+264], %r815;
	ld.shared.u16 	%r816, [%r4+266];
	add.s32 	%r817, %r782, %r777;
	min.u32 	%r818, %r816, %r817;
	st.shared.u16 	[%r4+266], %r818;
	ld.shared.u16 	%r819, [%r4+390];
	add.s32 	%r820, %r779, %r778;
	min.u32 	%r821, %r819, %r820;
	st.shared.u16 	[%r4+390], %r821;
	ld.shared.u16 	%r822, [%r4+392];
	add.s32 	%r823, %r780, %r778;
	min.u32 	%r824, %r822, %r823;
	st.shared.u16 	[%r4+392], %r824;
	ld.shared.u16 	%r825, [%r4+394];
	add.s32 	%r826, %r781, %r778;
	min.u32 	%r827, %r825, %r826;
	st.shared.u16 	[%r4+394], %r827;
	ld.shared.u16 	%r828, [%r4+396];
	add.s32 	%r829, %r782, %r778;
	min.u32 	%r830, %r828, %r829;
	st.shared.u16 	[%r4+396], %r830;
	bar.sync 	0;
	ld.shared.u16 	%r831, [%r43+28];
	ld.shared.u16 	%r832, [%r43+158];
	ld.shared.u16 	%r833, [%r43+288];
	ld.shared.u16 	%r834, [%r43+418];
	ld.shared.u16 	%r835, [%r50+1820];
	ld.shared.u16 	%r836, [%r50+1822];
	ld.shared.u16 	%r837, [%r50+1824];
	ld.shared.u16 	%r838, [%r50+1826];
	ld.shared.u16 	%r839, [%r4];
	add.s32 	%r840, %r835, %r831;
	min.u32 	%r841, %r839, %r840;
	st.shared.u16 	[%r4], %r841;
	ld.shared.u16 	%r842, [%r4+2];
	add.s32 	%r843, %r836, %r831;
	min.u32 	%r844, %r842, %r843;
	st.shared.u16 	[%r4+2], %r844;
	ld.shared.u16 	%r845, [%r4+4];
	add.s32 	%r846, %r837, %r831;
	min.u32 	%r847, %r845, %r846;
	st.shared.u16 	[%r4+4], %r847;
	ld.shared.u16 	%r848, [%r4+6];
	add.s32 	%r849, %r838, %r831;
	min.u32 	%r850, %r848, %r849;
	st.shared.u16 	[%r4+6], %r850;
	ld.shared.u16 	%r851, [%r4+130];
	add.s32 	%r852, %r835, %r832;
	min.u32 	%r853, %r851, %r852;
	st.shared.u16 	[%r4+130], %r853;
	ld.shared.u16 	%r854, [%r4+132];
	add.s32 	%r855, %r836, %r832;
	min.u32 	%r856, %r854, %r855;
	st.shared.u16 	[%r4+132], %r856;
	ld.shared.u16 	%r857, [%r4+134];
	add.s32 	%r858, %r837, %r832;
	min.u32 	%r859, %r857, %r858;
	st.shared.u16 	[%r4+134], %r859;
	ld.shared.u16 	%r860, [%r4+136];
	add.s32 	%r861, %r838, %r832;
	min.u32 	%r862, %r860, %r861;
	st.shared.u16 	[%r4+136], %r862;
	ld.shared.u16 	%r863, [%r4+260];
	add.s32 	%r864, %r835, %r833;
	min.u32 	%r865, %r863, %r864;
	st.shared.u16 	[%r4+260], %r865;
	ld.shared.u16 	%r866, [%r4+262];
	add.s32 	%r867, %r836, %r833;
	min.u32 	%r868, %r866, %r867;
	st.shared.u16 	[%r4+262], %r868;
	ld.shared.u16 	%r869, [%r4+264];
	add.s32 	%r870, %r837, %r833;
	min.u32 	%r871, %r869, %r870;
	st.shared.u16 	[%r4+264], %r871;
	ld.shared.u16 	%r872, [%r4+266];
	add.s32 	%r873, %r838, %r833;
	min.u32 	%r874, %r872, %r873;
	st.shared.u16 	[%r4+266], %r874;
	ld.shared.u16 	%r875, [%r4+390];
	add.s32 	%r876, %r835, %r834;
	min.u32 	%r877, %r875, %r876;
	st.shared.u16 	[%r4+390], %r877;
	ld.shared.u16 	%r878, [%r4+392];
	add.s32 	%r879, %r836, %r834;
	min.u32 	%r880, %r878, %r879;
	st.shared.u16 	[%r4+392], %r880;
	ld.shared.u16 	%r881, [%r4+394];
	add.s32 	%r882, %r837, %r834;
	min.u32 	%r883, %r881, %r882;
	st.shared.u16 	[%r4+394], %r883;
	ld.shared.u16 	%r884, [%r4+396];
	add.s32 	%r885, %r838, %r834;
	min.u32 	%r886, %r884, %r885;
	st.shared.u16 	[%r4+396], %r886;
	bar.sync 	0;
	ld.shared.u16 	%r887, [%r43+30];
	ld.shared.u16 	%r888, [%r43+160];
	ld.shared.u16 	%r889, [%r43+290];
	ld.shared.u16 	%r890, [%r43+420];
	ld.shared.u16 	%r891, [%r50+1950];
	ld.shared.u16 	%r892, [%r50+1952];
	ld.shared.u16 	%r893, [%r50+1954];
	ld.shared.u16 	%r894, [%r50+1956];
	ld.shared.u16 	%r895, [%r4];
	add.s32 	%r896, %r891, %r887;
	min.u32 	%r897, %r895, %r896;
	st.shared.u16 	[%r4], %r897;
	ld.shared.u16 	%r898, [%r4+2];
	add.s32 	%r899, %r892, %r887;
	min.u32 	%r900, %r898, %r899;
	st.shared.u16 	[%r4+2], %r900;
	ld.shared.u16 	%r901, [%r4+4];
	add.s32 	%r902, %r893, %r887;
	min.u32 	%r903, %r901, %r902;
	st.shared.u16 	[%r4+4], %r903;
	ld.shared.u16 	%r904, [%r4+6];
	add.s32 	%r905, %r894, %r887;
	min.u32 	%r906, %r904, %r905;
	st.shared.u16 	[%r4+6], %r906;
	ld.shared.u16 	%r907, [%r4+130];
	add.s32 	%r908, %r891, %r888;
	min.u32 	%r909, %r907, %r908;
	st.shared.u16 	[%r4+130], %r909;
	ld.shared.u16 	%r910, [%r4+132];
	add.s32 	%r911, %r892, %r888;
	min.u32 	%r912, %r910, %r911;
	st.shared.u16 	[%r4+132], %r912;
	ld.shared.u16 	%r913, [%r4+134];
	add.s32 	%r914, %r893, %r888;
	min.u32 	%r915, %r913, %r914;
	st.shared.u16 	[%r4+134], %r915;
	ld.shared.u16 	%r916, [%r4+136];
	add.s32 	%r917, %r894, %r888;
	min.u32 	%r918, %r916, %r917;
	st.shared.u16 	[%r4+136], %r918;
	ld.shared.u16 	%r919, [%r4+260];
	add.s32 	%r920, %r891, %r889;
	min.u32 	%r921, %r919, %r920;
	st.shared.u16 	[%r4+260], %r921;
	ld.shared.u16 	%r922, [%r4+262];
	add.s32 	%r923, %r892, %r889;
	min.u32 	%r924, %r922, %r923;
	st.shared.u16 	[%r4+262], %r924;
	ld.shared.u16 	%r925, [%r4+264];
	add.s32 	%r926, %r893, %r889;
	min.u32 	%r927, %r925, %r926;
	st.shared.u16 	[%r4+264], %r927;
	ld.shared.u16 	%r928, [%r4+266];
	add.s32 	%r929, %r894, %r889;
	min.u32 	%r930, %r928, %r929;
	st.shared.u16 	[%r4+266], %r930;
	ld.shared.u16 	%r931, [%r4+390];
	add.s32 	%r932, %r891, %r890;
	min.u32 	%r933, %r931, %r932;
	st.shared.u16 	[%r4+390], %r933;
	ld.shared.u16 	%r934, [%r4+392];
	add.s32 	%r935, %r892, %r890;
	min.u32 	%r936, %r934, %r935;
	st.shared.u16 	[%r4+392], %r936;
	ld.shared.u16 	%r937, [%r4+394];
	add.s32 	%r938, %r893, %r890;
	min.u32 	%r939, %r937, %r938;
	st.shared.u16 	[%r4+394], %r939;
	ld.shared.u16 	%r940, [%r4+396];
	add.s32 	%r941, %r894, %r890;
	min.u32 	%r942, %r940, %r941;
	st.shared.u16 	[%r4+396], %r942;
	bar.sync 	0;
	ld.shared.u16 	%r943, [%r43+32];
	ld.shared.u16 	%r944, [%r43+162];
	ld.shared.u16 	%r945, [%r43+292];
	ld.shared.u16 	%r946, [%r43+422];
	ld.shared.u16 	%r947, [%r50+2080];
	ld.shared.u16 	%r948, [%r50+2082];
	ld.shared.u16 	%r949, [%r50+2084];
	ld.shared.u16 	%r950, [%r50+2086];
	ld.shared.u16 	%r951, [%r4];
	add.s32 	%r952, %r947, %r943;
	min.u32 	%r953, %r951, %r952;
	st.shared.u16 	[%r4], %r953;
	ld.shared.u16 	%r954, [%r4+2];
	add.s32 	%r955, %r948, %r943;
	min.u32 	%r956, %r954, %r955;
	st.shared.u16 	[%r4+2], %r956;
	ld.shared.u16 	%r957, [%r4+4];
	add.s32 	%r958, %r949, %r943;
	min.u32 	%r959, %r957, %r958;
	st.shared.u16 	[%r4+4], %r959;
	ld.shared.u16 	%r960, [%r4+6];
	add.s32 	%r961, %r950, %r943;
	min.u32 	%r962, %r960, %r961;
	st.shared.u16 	[%r4+6], %r962;
	ld.shared.u16 	%r963, [%r4+130];
	add.s32 	%r964, %r947, %r944;
	min.u32 	%r965, %r963, %r964;
	st.shared.u16 	[%r4+130], %r965;
	ld.shared.u16 	%r966, [%r4+132];
	add.s32 	%r967, %r948, %r944;
	min.u32 	%r968, %r966, %r967;
	st.shared.u16 	[%r4+132], %r968;
	ld.shared.u16 	%r969, [%r4+134];
	add.s32 	%r970, %r949, %r944;
	min.u32 	%r971, %r969, %r970;
	st.shared.u16 	[%r4+134], %r971;
	ld.shared.u16 	%r972, [%r4+136];
	add.s32 	%r973, %r950, %r944;
	min.u32 	%r974, %r972, %r973;
	st.shared.u16 	[%r4+136], %r974;
	ld.shared.u16 	%r975, [%r4+260];
	add.s32 	%r976, %r947, %r945;
	min.u32 	%r977, %r975, %r976;
	st.shared.u16 	[%r4+260], %r977;
	ld.shared.u16 	%r978, [%r4+262];
	add.s32 	%r979, %r948, %r945;
	min.u32 	%r980, %r978, %r979;
	st.shared.u16 	[%r4+262], %r980;
	ld.shared.u16 	%r981, [%r4+264];
	add.s32 	%r982, %r949, %r945;
	min.u32 	%r983, %r981, %r982;
	st.shared.u16 	[%r4+264], %r983;
	ld.shared.u16 	%r984, [%r4+266];
	add.s32 	%r985, %r950, %r945;
	min.u32 	%r986, %r984, %r985;
	st.shared.u16 	[%r4+266], %r986;
	ld.shared.u16 	%r987, [%r4+390];
	add.s32 	%r988, %r947, %r946;
	min.u32 	%r989, %r987, %r988;
	st.shared.u16 	[%r4+390], %r989;
	ld.shared.u16 	%r990, [%r4+392];
	add.s32 	%r991, %r948, %r946;
	min.u32 	%r992, %r990, %r991;
	st.shared.u16 	[%r4+392], %r992;
	ld.shared.u16 	%r993, [%r4+394];
	add.s32 	%r994, %r949, %r946;
	min.u32 	%r995, %r993, %r994;
	st.shared.u16 	[%r4+394], %r995;
	ld.shared.u16 	%r996, [%r4+396];
	add.s32 	%r997, %r950, %r946;
	min.u32 	%r998, %r996, %r997;
	st.shared.u16 	[%r4+396], %r998;
	bar.sync 	0;
	ld.shared.u16 	%r999, [%r43+34];
	ld.shared.u16 	%r1000, [%r43+164];
	ld.shared.u16 	%r1001, [%r43+294];
	ld.shared.u16 	%r1002, [%r43+424];
	ld.shared.u16 	%r1003, [%r50+2210];
	ld.shared.u16 	%r1004, [%r50+2212];
	ld.shared.u16 	%r1005, [%r50+2214];
	ld.shared.u16 	%r1006, [%r50+2216];
	ld.shared.u16 	%r1007, [%r4];
	add.s32 	%r1008, %r1003, %r999;
	min.u32 	%r1009, %r1007, %r1008;
	st.shared.u16 	[%r4], %r1009;
	ld.shared.u16 	%r1010, [%r4+2];
	add.s32 	%r1011, %r1004, %r999;
	min.u32 	%r1012, %r1010, %r1011;
	st.shared.u16 	[%r4+2], %r1012;
	ld.shared.u16 	%r1013, [%r4+4];
	add.s32 	%r1014, %r1005, %r999;
	min.u32 	%r1015, %r1013, %r1014;
	st.shared.u16 	[%r4+4], %r1015;
	ld.shared.u16 	%r1016, [%r4+6];
	add.s32 	%r1017, %r1006, %r999;
	min.u32 	%r1018, %r1016, %r1017;
	st.shared.u16 	[%r4+6], %r1018;
	ld.shared.u16 	%r1019, [%r4+130];
	add.s32 	%r1020, %r1003, %r1000;
	min.u32 	%r1021, %r1019, %r1020;
	st.shared.u16 	[%r4+130], %r1021;
	ld.shared.u16 	%r1022, [%r4+132];
	add.s32 	%r1023, %r1004, %r1000;
	min.u32 	%r1024, %r1022, %r1023;
	st.shared.u16 	[%r4+132], %r1024;
	ld.shared.u16 	%r1025, [%r4+134];
	add.s32 	%r1026, %r1005, %r1000;
	min.u32 	%r1027, %r1025, %r1026;
	st.shared.u16 	[%r4+134], %r1027;
	ld.shared.u16 	%r1028, [%r4+136];
	add.s32 	%r1029, %r1006, %r1000;
	min.u32 	%r1030, %r1028, %r1029;
	st.shared.u16 	[%r4+136], %r1030;
	ld.shared.u16 	%r1031, [%r4+260];
	add.s32 	%r1032, %r1003, %r1001;
	min.u32 	%r1033, %r1031, %r1032;
	st.shared.u16 	[%r4+260], %r1033;
	ld.shared.u16 	%r1034, [%r4+262];
	add.s32 	%r1035, %r1004, %r1001;
	min.u32 	%r1036, %r1034, %r1035;
	st.shared.u16 	[%r4+262], %r1036;
	ld.shared.u16 	%r1037, [%r4+264];
	add.s32 	%r1038, %r1005, %r1001;
	min.u32 	%r1039, %r1037, %r1038;
	st.shared.u16 	[%r4+264], %r1039;
	ld.shared.u16 	%r1040, [%r4+266];
	add.s32 	%r1041, %r1006, %r1001;
	min.u32 	%r1042, %r1040, %r1041;
	st.shared.u16 	[%r4+266], %r1042;
	ld.shared.u16 	%r1043, [%r4+390];
	add.s32 	%r1044, %r1003, %r1002;
	min.u32 	%r1045, %r1043, %r1044;
	st.shared.u16 	[%r4+390], %r1045;
	ld.shared.u16 	%r1046, [%r4+392];
	add.s32 	%r1047, %r1004, %r1002;
	min.u32 	%r1048, %r1046, %r1047;
	st.shared.u16 	[%r4+392], %r1048;
	ld.shared.u16 	%r1049, [%r4+394];
	add.s32 	%r1050, %r1005, %r1002;
	min.u32 	%r1051, %r1049, %r1050;
	st.shared.u16 	[%r4+394], %r1051;
	ld.shared.u16 	%r1052, [%r4+396];
	add.s32 	%r1053, %r1006, %r1002;
	min.u32 	%r1054, %r1052, %r1053;
	st.shared.u16 	[%r4+396], %r1054;
	bar.sync 	0;
	ld.shared.u16 	%r1055, [%r43+36];
	ld.shared.u16 	%r1056, [%r43+166];
	ld.shared.u16 	%r1057, [%r43+296];
	ld.shared.u16 	%r1058, [%r43+426];
	ld.shared.u16 	%r1059, [%r50+2340];
	ld.shared.u16 	%r1060, [%r50+2342];
	ld.shared.u16 	%r1061, [%r50+2344];
	ld.shared.u16 	%r1062, [%r50+2346];
	ld.shared.u16 	%r1063, [%r4];
	add.s32 	%r1064, %r1059, %r1055;
	min.u32 	%r1065, %r1063, %r1064;
	st.shared.u16 	[%r4], %r1065;
	ld.shared.u16 	%r1066, [%r4+2];
	add.s32 	%r1067, %r1060, %r1055;
	min.u32 	%r1068, %r1066, %r1067;
	st.shared.u16 	[%r4+2], %r1068;
	ld.shared.u16 	%r1069, [%r4+4];
	add.s32 	%r1070, %r1061, %r1055;
	min.u32 	%r1071, %r1069, %r1070;
	st.shared.u16 	[%r4+4], %r1071;
	ld.shared.u16 	%r1072, [%r4+6];
	add.s32 	%r1073, %r1062, %r1055;
	min.u32 	%r1074, %r1072, %r1073;
	st.shared.u16 	[%r4+6], %r1074;
	ld.shared.u16 	%r1075, [%r4+130];
	add.s32 	%r1076, %r1059, %r1056;
	min.u32 	%r1077, %r1075, %r1076;
	st.shared.u16 	[%r4+130], %r1077;
	ld.shared.u16 	%r1078, [%r4+132];
	add.s32 	%r1079, %r1060, %r1056;
	min.u32 	%r1080, %r1078, %r1079;
	st.shared.u16 	[%r4+132], %r1080;
	ld.shared.u16 	%r1081, [%r4+134];
	add.s32 	%r1082, %r1061, %r1056;
	min.u32 	%r1083, %r1081, %r1082;
	st.shared.u16 	[%r4+134], %r1083;
	ld.shared.u16 	%r1084, [%r4+136];
	add.s32 	%r1085, %r1062, %r1056;
	min.u32 	%r1086, %r1084, %r1085;
	st.shared.u16 	[%r4+136], %r1086;
	ld.shared.u16 	%r1087, [%r4+260];
	add.s32 	%r1088, %r1059, %r1057;
	min.u32 	%r1089, %r1087, %r1088;
	st.shared.u16 	[%r4+260], %r1089;
	ld.shared.u16 	%r1090, [%r4+262];
	add.s32 	%r1091, %r1060, %r1057;
	min.u32 	%r1092, %r1090, %r1091;
	st.shared.u16 	[%r4+262], %r1092;
	ld.shared.u16 	%r1093, [%r4+264];
	add.s32 	%r1094, %r1061, %r1057;
	min.u32 	%r1095, %r1093, %r1094;
	st.shared.u16 	[%r4+264], %r1095;
	ld.shared.u16 	%r1096, [%r4+266];
	add.s32 	%r1097, %r1062, %r1057;
	min.u32 	%r1098, %r1096, %r1097;
	st.shared.u16 	[%r4+266], %r1098;
	ld.shared.u16 	%r1099, [%r4+390];
	add.s32 	%r1100, %r1059, %r1058;
	min.u32 	%r1101, %r1099, %r1100;
	st.shared.u16 	[%r4+390], %r1101;
	ld.shared.u16 	%r1102, [%r4+392];
	add.s32 	%r1103, %r1060, %r1058;
	min.u32 	%r1104, %r1102, %r1103;
	st.shared.u16 	[%r4+392], %r1104;
	ld.shared.u16 	%r1105, [%r4+394];
	add.s32 	%r1106, %r1061, %r1058;
	min.u32 	%r1107, %r1105, %r1106;
	st.shared.u16 	[%r4+394], %r1107;
	ld.shared.u16 	%r1108, [%r4+396];
	add.s32 	%r1109, %r1062, %r1058;
	min.u32 	%r1110, %r1108, %r1109;
	st.shared.u16 	[%r4+396], %r1110;
	bar.sync 	0;
	ld.shared.u16 	%r1111, [%r43+38];
	ld.shared.u16 	%r1112, [%r43+168];
	ld.shared.u16 	%r1113, [%r43+298];
	ld.shared.u16 	%r1114, [%r43+428];
	ld.shared.u16 	%r1115, [%r50+2470];
	ld.shared.u16 	%r1116, [%r50+2472];
	ld.shared.u16 	%r1117, [%r50+2474];
	ld.shared.u16 	%r1118, [%r50+2476];
	ld.shared.u16 	%r1119, [%r4];
	add.s32 	%r1120, %r1115, %r1111;
	min.u32 	%r1121, %r1119, %r1120;
	st.shared.u16 	[%r4], %r1121;
	ld.shared.u16 	%r1122, [%r4+2];
	add.s32 	%r1123, %r1116, %r1111;
	min.u32 	%r1124, %r1122, %r1123;
	st.shared.u16 	[%r4+2], %r1124;
	ld.shared.u16 	%r1125, [%r4+4];
	add.s32 	%r1126, %r1117, %r1111;
	min.u32 	%r1127, %r1125, %r1126;
	st.shared.u16 	[%r4+4], %r1127;
	ld.shared.u16 	%r1128, [%r4+6];
	add.s32 	%r1129, %r1118, %r1111;
	min.u32 	%r1130, %r1128, %r1129;
	st.shared.u16 	[%r4+6], %r1130;
	ld.shared.u16 	%r1131, [%r4+130];
	add.s32 	%r1132, %r1115, %r1112;
	min.u32 	%r1133, %r1131, %r1132;
	st.shared.u16 	[%r4+130], %r1133;
	ld.shared.u16 	%r1134, [%r4+132];
	add.s32 	%r1135, %r1116, %r1112;
	min.u32 	%r1136, %r1134, %r1135;
	st.shared.u16 	[%r4+132], %r1136;
	ld.shared.u16 	%r1137, [%r4+134];
	add.s32 	%r1138, %r1117, %r1112;
	min.u32 	%r1139, %r1137, %r1138;
	st.shared.u16 	[%r4+134], %r1139;
	ld.shared.u16 	%r1140, [%r4+136];
	add.s32 	%r1141, %r1118, %r1112;
	min.u32 	%r1142, %r1140, %r1141;
	st.shared.u16 	[%r4+136], %r1142;
	ld.shared.u16 	%r1143, [%r4+260];
	add.s32 	%r1144, %r1115, %r1113;
	min.u32 	%r1145, %r1143, %r1144;
	st.shared.u16 	[%r4+260], %r1145;
	ld.shared.u16 	%r1146, [%r4+262];
	add.s32 	%r1147, %r1116, %r1113;
	min.u32 	%r1148, %r1146, %r1147;
	st.shared.u16 	[%r4+262], %r1148;
	ld.shared.u16 	%r1149, [%r4+264];
	add.s32 	%r1150, %r1117, %r1113;
	min.u32 	%r1151, %r1149, %r1150;
	st.shared.u16 	[%r4+264], %r1151;
	ld.shared.u16 	%r1152, [%r4+266];
	add.s32 	%r1153, %r1118, %r1113;
	min.u32 	%r1154, %r1152, %r1153;
	st.shared.u16 	[%r4+266], %r1154;
	ld.shared.u16 	%r1155, [%r4+390];
	add.s32 	%r1156, %r1115, %r1114;
	min.u32 	%r1157, %r1155, %r1156;
	st.shared.u16 	[%r4+390], %r1157;
	ld.shared.u16 	%r1158, [%r4+392];
	add.s32 	%r1159, %r1116, %r1114;
	min.u32 	%r1160, %r1158, %r1159;
	st.shared.u16 	[%r4+392], %r1160;
	ld.shared.u16 	%r1161, [%r4+394];
	add.s32 	%r1162, %r1117, %r1114;
	min.u32 	%r1163, %r1161, %r1162;
	st.shared.u16 	[%r4+394], %r1163;
	ld.shared.u16 	%r1164, [%r4+396];
	add.s32 	%r1165, %r1118, %r1114;
	min.u32 	%r1166, %r1164, %r1165;
	st.shared.u16 	[%r4+396], %r1166;
	bar.sync 	0;
	ld.shared.u16 	%r1167, [%r43+40];
	ld.shared.u16 	%r1168, [%r43+170];
	ld.shared.u16 	%r1169, [%r43+300];
	ld.shared.u16 	%r1170, [%r43+430];
	ld.shared.u16 	%r1171, [%r50+2600];
	ld.shared.u16 	%r1172, [%r50+2602];
	ld.shared.u16 	%r1173, [%r50+2604];
	ld.shared.u16 	%r1174, [%r50+2606];
	ld.shared.u16 	%r1175, [%r4];
	add.s32 	%r1176, %r1171, %r1167;
	min.u32 	%r1177, %r1175, %r1176;
	st.shared.u16 	[%r4], %r1177;
	ld.shared.u16 	%r1178, [%r4+2];
	add.s32 	%r1179, %r1172, %r1167;
	min.u32 	%r1180, %r1178, %r1179;
	st.shared.u16 	[%r4+2], %r1180;
	ld.shared.u16 	%r1181, [%r4+4];
	add.s32 	%r1182, %r1173, %r1167;
	min.u32 	%r1183, %r1181, %r1182;
	st.shared.u16 	[%r4+4], %r1183;
	ld.shared.u16 	%r1184, [%r4+6];
	add.s32 	%r1185, %r1174, %r1167;
	min.u32 	%r1186, %r1184, %r1185;
	st.shared.u16 	[%r4+6], %r1186;
	ld.shared.u16 	%r1187, [%r4+130];
	add.s32 	%r1188, %r1171, %r1168;
	min.u32 	%r1189, %r1187, %r1188;
	st.shared.u16 	[%r4+130], %r1189;
	ld.shared.u16 	%r1190, [%r4+132];
	add.s32 	%r1191, %r1172, %r1168;
	min.u32 	%r1192, %r1190, %r1191;
	st.shared.u16 	[%r4+132], %r1192;
	ld.shared.u16 	%r1193, [%r4+134];
	add.s32 	%r1194, %r1173, %r1168;
	min.u32 	%r1195, %r1193, %r1194;
	st.shared.u16 	[%r4+134], %r1195;
	ld.shared.u16 	%r1196, [%r4+136];
	add.s32 	%r1197, %r1174, %r1168;
	min.u32 	%r1198, %r1196, %r1197;
	st.shared.u16 	[%r4+136], %r1198;
	ld.shared.u16 	%r1199, [%r4+260];
	add.s32 	%r1200, %r1171, %r1169;
	min.u32 	%r1201, %r1199, %r1200;
	st.shared.u16 	[%r4+260], %r1201;
	ld.shared.u16 	%r1202, [%r4+262];
	add.s32 	%r1203, %r1172, %r1169;
	min.u32 	%r1204, %r1202, %r1203;
	st.shared.u16 	[%r4+262], %r1204;
	ld.shared.u16 	%r1205, [%r4+264];
	add.s32 	%r1206, %r1173, %r1169;
	min.u32 	%r1207, %r1205, %r1206;
	st.shared.u16 	[%r4+264], %r1207;
	ld.shared.u16 	%r1208, [%r4+266];
	add.s32 	%r1209, %r1174, %r1169;
	min.u32 	%r1210, %r1208, %r1209;
	st.shared.u16 	[%r4+266], %r1210;
	ld.shared.u16 	%r1211, [%r4+390];
	add.s32 	%r1212, %r1171, %r1170;
	min.u32 	%r1213, %r1211, %r1212;
	st.shared.u16 	[%r4+390], %r1213;
	ld.shared.u16 	%r1214, [%r4+392];
	add.s32 	%r1215, %r1172, %r1170;
	min.u32 	%r1216, %r1214, %r1215;
	st.shared.u16 	[%r4+392], %r1216;
	ld.shared.u16 	%r1217, [%r4+394];
	add.s32 	%r1218, %r1173, %r1170;
	min.u32 	%r1219, %r1217, %r1218;
	st.shared.u16 	[%r4+394], %r1219;
	ld.shared.u16 	%r1220, [%r4+396];
	add.s32 	%r1221, %r1174, %r1170;
	min.u32 	%r1222, %r1220, %r1221;
	st.shared.u16 	[%r4+396], %r1222;
	bar.sync 	0;
	ld.shared.u16 	%r1223, [%r43+42];
	ld.shared.u16 	%r1224, [%r43+172];
	ld.shared.u16 	%r1225, [%r43+302];
	ld.shared.u16 	%r1226, [%r43+432];
	ld.shared.u16 	%r1227, [%r50+2730];
	ld.shared.u16 	%r1228, [%r50+2732];
	ld.shared.u16 	%r1229, [%r50+2734];
	ld.shared.u16 	%r1230, [%r50+2736];
	ld.shared.u16 	%r1231, [%r4];
	add.s32 	%r1232, %r1227, %r1223;
	min.u32 	%r1233, %r1231, %r1232;
	st.shared.u16 	[%r4], %r1233;
	ld.shared.u16 	%r1234, [%r4+2];
	add.s32 	%r1235, %r1228, %r1223;
	min.u32 	%r1236, %r1234, %r1235;
	st.shared.u16 	[%r4+2], %r1236;
	ld.shared.u16 	%r1237, [%r4+4];
	add.s32 	%r1238, %r1229, %r1223;
	min.u32 	%r1239, %r1237, %r1238;
	st.shared.u16 	[%r4+4], %r1239;
	ld.shared.u16 	%r1240, [%r4+6];
	add.s32 	%r1241, %r1230, %r1223;
	min.u32 	%r1242, %r1240, %r1241;
	st.shared.u16 	[%r4+6], %r1242;
	ld.shared.u16 	%r1243, [%r4+130];
	add.s32 	%r1244, %r1227, %r1224;
	min.u32 	%r1245, %r1243, %r1244;
	st.shared.u16 	[%r4+130], %r1245;
	ld.shared.u16 	%r1246, [%r4+132];
	add.s32 	%r1247, %r1228, %r1224;
	min.u32 	%r1248, %r1246, %r1247;
	st.shared.u16 	[%r4+132], %r1248;
	ld.shared.u16 	%r1249, [%r4+134];
	add.s32 	%r1250, %r1229, %r1224;
	min.u32 	%r1251, %r1249, %r1250;
	st.shared.u16 	[%r4+134], %r1251;
	ld.shared.u16 	%r1252, [%r4+136];
	add.s32 	%r1253, %r1230, %r1224;
	min.u32 	%r1254, %r1252, %r1253;
	st.shared.u16 	[%r4+136], %r1254;
	ld.shared.u16 	%r1255, [%r4+260];
	add.s32 	%r1256, %r1227, %r1225;
	min.u32 	%r1257, %r1255, %r1256;
	st.shared.u16 	[%r4+260], %r1257;
	ld.shared.u16 	%r1258, [%r4+262];
	add.s32 	%r1259, %r1228, %r1225;
	min.u32 	%r1260, %r1258, %r1259;
	st.shared.u16 	[%r4+262], %r1260;
	ld.shared.u16 	%r1261, [%r4+264];
	add.s32 	%r1262, %r1229, %r1225;
	min.u32 	%r1263, %r1261, %r1262;
	st.shared.u16 	[%r4+264], %r1263;
	ld.shared.u16 	%r1264, [%r4+266];
	add.s32 	%r1265, %r1230, %r1225;
	min.u32 	%r1266, %r1264, %r1265;
	st.shared.u16 	[%r4+266], %r1266;
	ld.shared.u16 	%r1267, [%r4+390];
	add.s32 	%r1268, %r1227, %r1226;
	min.u32 	%r1269, %r1267, %r1268;
	st.shared.u16 	[%r4+390], %r1269;
	ld.shared.u16 	%r1270, [%r4+392];
	add.s32 	%r1271, %r1228, %r1226;
	min.u32 	%r1272, %r1270, %r1271;
	st.shared.u16 	[%r4+392], %r1272;
	ld.shared.u16 	%r1273, [%r4+394];
	add.s32 	%r1274, %r1229, %r1226;
	min.u32 	%r1275, %r1273, %r1274;
	st.shared.u16 	[%r4+394], %r1275;
	ld.shared.u16 	%r1276, [%r4+396];
	add.s32 	%r1277, %r1230, %r1226;
	min.u32 	%r1278, %r1276, %r1277;
	st.shared.u16 	[%r4+396], %r1278;
	bar.sync 	0;
	ld.shared.u16 	%r1279, [%r43+44];
	ld.shared.u16 	%r1280, [%r43+174];
	ld.shared.u16 	%r1281, [%r43+304];
	ld.shared.u16 	%r1282, [%r43+434];
	ld.shared.u16 	%r1283, [%r50+2860];
	ld.shared.u16 	%r1284, [%r50+2862];
	ld.shared.u16 	%r1285, [%r50+2864];
	ld.shared.u16 	%r1286, [%r50+2866];
	ld.shared.u16 	%r1287, [%r4];
	add.s32 	%r1288, %r1283, %r1279;
	min.u32 	%r1289, %r1287, %r1288;
	st.shared.u16 	[%r4], %r1289;
	ld.shared.u16 	%r1290, [%r4+2];
	add.s32 	%r1291, %r1284, %r1279;
	min.u32 	%r1292, %r1290, %r1291;
	st.shared.u16 	[%r4+2], %r1292;
	ld.shared.u16 	%r1293, [%r4+4];
	add.s32 	%r1294, %r1285, %r1279;
	min.u32 	%r1295, %r1293, %r1294;
	st.shared.u16 	[%r4+4], %r1295;
	ld.shared.u16 	%r1296, [%r4+6];
	add.s32 	%r1297, %r1286, %r1279;
	min.u32 	%r1298, %r1296, %r1297;
	st.shared.u16 	[%r4+6], %r1298;
	ld.shared.u16 	%r1299, [%r4+130];
	add.s32 	%r1300, %r1283, %r1280;
	min.u32 	%r1301, %r1299, %r1300;
	st.shared.u16 	[%r4+130], %r1301;
	ld.shared.u16 	%r1302, [%r4+132];
	add.s32 	%r1303, %r1284, %r1280;
	min.u32 	%r1304, %r1302, %r1303;
	st.shared.u16 	[%r4+132], %r1304;
	ld.shared.u16 	%r1305, [%r4+134];
	add.s32 	%r1306, %r1285, %r1280;
	min.u32 	%r1307, %r1305, %r1306;
	st.shared.u16 	[%r4+134], %r1307;
	ld.shared.u16 	%r1308, [%r4+136];
	add.s32 	%r1309, %r1286, %r1280;
	min.u32 	%r1310, %r1308, %r1309;
	st.shared.u16 	[%r4+136], %r1310;
	ld.shared.u16 	%r1311, [%r4+260];
	add.s32 	%r1312, %r1283, %r1281;
	min.u32 	%r1313, %r1311, %r1312;
	st.shared.u16 	[%r4+260], %r1313;
	ld.shared.u16 	%r1314, [%r4+262];
	add.s32 	%r1315, %r1284, %r1281;
	min.u32 	%r1316, %r1314, %r1315;
	st.shared.u16 	[%r4+262], %r1316;
	ld.shared.u16 	%r1317, [%r4+264];
	add.s32 	%r1318, %r1285, %r1281;
	min.u32 	%r1319, %r1317, %r1318;
	st.shared.u16 	[%r4+264], %r1319;
	ld.shared.u16 	%r1320, [%r4+266];
	add.s32 	%r1321, %r1286, %r1281;
	min.u32 	%r1322, %r1320, %r1321;
	st.shared.u16 	[%r4+266], %r1322;
	ld.shared.u16 	%r1323, [%r4+390];
	add.s32 	%r1324, %r1283, %r1282;
	min.u32 	%r1325, %r1323, %r1324;
	st.shared.u16 	[%r4+390], %r1325;
	ld.shared.u16 	%r1326, [%r4+392];
	add.s32 	%r1327, %r1284, %r1282;
	min.u32 	%r1328, %r1326, %r1327;
	st.shared.u16 	[%r4+392], %r1328;
	ld.shared.u16 	%r1329, [%r4+394];
	add.s32 	%r1330, %r1285, %r1282;
	min.u32 	%r1331, %r1329, %r1330;
	st.shared.u16 	[%r4+394], %r1331;
	ld.shared.u16 	%r1332, [%r4+396];
	add.s32 	%r1333, %r1286, %r1282;
	min.u32 	%r1334, %r1332, %r1333;
	st.shared.u16 	[%r4+396], %r1334;
	bar.sync 	0;
	ld.shared.u16 	%r1335, [%r43+46];
	ld.shared.u16 	%r1336, [%r43+176];
	ld.shared.u16 	%r1337, [%r43+306];
	ld.shared.u16 	%r1338, [%r43+436];
	ld.shared.u16 	%r1339, [%r50+2990];
	ld.shared.u16 	%r1340, [%r50+2992];
	ld.shared.u16 	%r1341, [%r50+2994];
	ld.shared.u16 	%r1342, [%r50+2996];
	ld.shared.u16 	%r1343, [%r4];
	add.s32 	%r1344, %r1339, %r1335;
	min.u32 	%r1345, %r1343, %r1344;
	st.shared.u16 	[%r4], %r1345;
	ld.shared.u16 	%r1346, [%r4+2];
	add.s32 	%r1347, %r1340, %r1335;
	min.u32 	%r1348, %r1346, %r1347;
	st.shared.u16 	[%r4+2], %r1348;
	ld.shared.u16 	%r1349, [%r4+4];
	add.s32 	%r1350, %r1341, %r1335;
	min.u32 	%r1351, %r1349, %r1350;
	st.shared.u16 	[%r4+4], %r1351;
	ld.shared.u16 	%r1352, [%r4+6];
	add.s32 	%r1353, %r1342, %r1335;
	min.u32 	%r1354, %r1352, %r1353;
	st.shared.u16 	[%r4+6], %r1354;
	ld.shared.u16 	%r1355, [%r4+130];
	add.s32 	%r1356, %r1339, %r1336;
	min.u32 	%r1357, %r1355, %r1356;
	st.shared.u16 	[%r4+130], %r1357;
	ld.shared.u16 	%r1358, [%r4+132];
	add.s32 	%r1359, %r1340, %r1336;
	min.u32 	%r1360, %r1358, %r1359;
	st.shared.u16 	[%r4+132], %r1360;
	ld.shared.u16 	%r1361, [%r4+134];
	add.s32 	%r1362, %r1341, %r1336;
	min.u32 	%r1363, %r1361, %r1362;
	st.shared.u16 	[%r4+134], %r1363;
	ld.shared.u16 	%r1364, [%r4+136];
	add.s32 	%r1365, %r1342, %r1336;
	min.u32 	%r1366, %r1364, %r1365;
	st.shared.u16 	[%r4+136], %r1366;
	ld.shared.u16 	%r1367, [%r4+260];
	add.s32 	%r1368, %r1339, %r1337;
	min.u32 	%r1369, %r1367, %r1368;
	st.shared.u16 	[%r4+260], %r1369;
	ld.shared.u16 	%r1370, [%r4+262];
	add.s32 	%r1371, %r1340, %r1337;
	min.u32 	%r1372, %r1370, %r1371;
	st.shared.u16 	[%r4+262], %r1372;
	ld.shared.u16 	%r1373, [%r4+264];
	add.s32 	%r1374, %r1341, %r1337;
	min.u32 	%r1375, %r1373, %r1374;
	st.shared.u16 	[%r4+264], %r1375;
	ld.shared.u16 	%r1376, [%r4+266];
	add.s32 	%r1377, %r1342, %r1337;
	min.u32 	%r1378, %r1376, %r1377;
	st.shared.u16 	[%r4+266], %r1378;
	ld.shared.u16 	%r1379, [%r4+390];
	add.s32 	%r1380, %r1339, %r1338;
	min.u32 	%r1381, %r1379, %r1380;
	st.shared.u16 	[%r4+390], %r1381;
	ld.shared.u16 	%r1382, [%r4+392];
	add.s32 	%r1383, %r1340, %r1338;
	min.u32 	%r1384, %r1382, %r1383;
	st.shared.u16 	[%r4+392], %r1384;
	ld.shared.u16 	%r1385, [%r4+394];
	add.s32 	%r1386, %r1341, %r1338;
	min.u32 	%r1387, %r1385, %r1386;
	st.shared.u16 	[%r4+394], %r1387;
	ld.shared.u16 	%r1388, [%r4+396];
	add.s32 	%r1389, %r1342, %r1338;
	min.u32 	%r1390, %r1388, %r1389;
	st.shared.u16 	[%r4+396], %r1390;
	bar.sync 	0;
	ld.shared.u16 	%r1391, [%r43+48];
	ld.shared.u16 	%r1392, [%r43+178];
	ld.shared.u16 	%r1393, [%r43+308];
	ld.shared.u16 	%r1394, [%r43+438];
	ld.shared.u16 	%r1395, [%r50+3120];
	ld.shared.u16 	%r1396, [%r50+3122];
	ld.shared.u16 	%r1397, [%r50+3124];
	ld.shared.u16 	%r1398, [%r50+3126];
	ld.shared.u16 	%r1399, [%r4];
	add.s32 	%r1400, %r1395, %r1391;
	min.u32 	%r1401, %r1399, %r1400;
	st.shared.u16 	[%r4], %r1401;
	ld.shared.u16 	%r1402, [%r4+2];
	add.s32 	%r1403, %r1396, %r1391;
	min.u32 	%r1404, %r1402, %r1403;
	st.shared.u16 	[%r4+2], %r1404;
	ld.shared.u16 	%r1405, [%r4+4];
	add.s32 	%r1406, %r1397, %r1391;
	min.u32 	%r1407, %r1405, %r1406;
	st.shared.u16 	[%r4+4], %r1407;
	ld.shared.u16 	%r1408, [%r4+6];
	add.s32 	%r1409, %r1398, %r1391;
	min.u32 	%r1410, %r1408, %r1409;
	st.shared.u16 	[%r4+6], %r1410;
	ld.shared.u16 	%r1411, [%r4+130];
	add.s32 	%r1412, %r1395, %r1392;
	min.u32 	%r1413, %r1411, %r1412;
	st.shared.u16 	[%r4+130], %r1413;
	ld.shared.u16 	%r1414, [%r4+132];
	add.s32 	%r1415, %r1396, %r1392;
	min.u32 	%r1416, %r1414, %r1415;
	st.shared.u16 	[%r4+132], %r1416;
	ld.shared.u16 	%r1417, [%r4+134];
	add.s32 	%r1418, %r1397, %r1392;
	min.u32 	%r1419, %r1417, %r1418;
	st.shared.u16 	[%r4+134], %r1419;
	ld.shared.u16 	%r1420, [%r4+136];
	add.s32 	%r1421, %r1398, %r1392;
	min.u32 	%r1422, %r1420, %r1421;
	st.shared.u16 	[%r4+136], %r1422;
	ld.shared.u16 	%r1423, [%r4+260];
	add.s32 	%r1424, %r1395, %r1393;
	min.u32 	%r1425, %r1423, %r1424;
	st.shared.u16 	[%r4+260], %r1425;
	ld.shared.u16 	%r1426, [%r4+262];
	add.s32 	%r1427, %r1396, %r1393;
	min.u32 	%r1428, %r1426, %r1427;
	st.shared.u16 	[%r4+262], %r1428;
	ld.shared.u16 	%r1429, [%r4+264];
	add.s32 	%r1430, %r1397, %r1393;
	min.u32 	%r1431, %r1429, %r1430;
	st.shared.u16 	[%r4+264], %r1431;
	ld.shared.u16 	%r1432, [%r4+266];
	add.s32 	%r1433, %r1398, %r1393;
	min.u32 	%r1434, %r1432, %r1433;
	st.shared.u16 	[%r4+266], %r1434;
	ld.shared.u16 	%r1435, [%r4+390];
	add.s32 	%r1436, %r1395, %r1394;
	min.u32 	%r1437, %r1435, %r1436;
	st.shared.u16 	[%r4+390], %r1437;
	ld.shared.u16 	%r1438, [%r4+392];
	add.s32 	%r1439, %r1396, %r1394;
	min.u32 	%r1440, %r1438, %r1439;
	st.shared.u16 	[%r4+392], %r1440;
	ld.shared.u16 	%r1441, [%r4+394];
	add.s32 	%r1442, %r1397, %r1394;
	min.u32 	%r1443, %r1441, %r1442;
	st.shared.u16 	[%r4+394], %r1443;
	ld.shared.u16 	%r1444, [%r4+396];
	add.s32 	%r1445, %r1398, %r1394;
	min.u32 	%r1446, %r1444, %r1445;
	st.shared.u16 	[%r4+396], %r1446;
	bar.sync 	0;
	ld.shared.u16 	%r1447, [%r43+50];
	ld.shared.u16 	%r1448, [%r43+180];
	ld.shared.u16 	%r1449, [%r43+310];
	ld.shared.u16 	%r1450, [%r43+440];
	ld.shared.u16 	%r1451, [%r50+3250];
	ld.shared.u16 	%r1452, [%r50+3252];
	ld.shared.u16 	%r1453, [%r50+3254];
	ld.shared.u16 	%r1454, [%r50+3256];
	ld.shared.u16 	%r1455, [%r4];
	add.s32 	%r1456, %r1451, %r1447;
	min.u32 	%r1457, %r1455, %r1456;
	st.shared.u16 	[%r4], %r1457;
	ld.shared.u16 	%r1458, [%r4+2];
	add.s32 	%r1459, %r1452, %r1447;
	min.u32 	%r1460, %r1458, %r1459;
	st.shared.u16 	[%r4+2], %r1460;
	ld.shared.u16 	%r1461, [%r4+4];
	add.s32 	%r1462, %r1453, %r1447;
	min.u32 	%r1463, %r1461, %r1462;
	st.shared.u16 	[%r4+4], %r1463;
	ld.shared.u16 	%r1464, [%r4+6];
	add.s32 	%r1465, %r1454, %r1447;
	min.u32 	%r1466, %r1464, %r1465;
	st.shared.u16 	[%r4+6], %r1466;
	ld.shared.u16 	%r1467, [%r4+130];
	add.s32 	%r1468, %r1451, %r1448;
	min.u32 	%r1469, %r1467, %r1468;
	st.shared.u16 	[%r4+130], %r1469;
	ld.shared.u16 	%r1470, [%r4+132];
	add.s32 	%r1471, %r1452, %r1448;
	min.u32 	%r1472, %r1470, %r1471;
	st.shared.u16 	[%r4+132], %r1472;
	ld.shared.u16 	%r1473, [%r4+134];
	add.s32 	%r1474, %r1453, %r1448;
	min.u32 	%r1475, %r1473, %r1474;
	st.shared.u16 	[%r4+134], %r1475;
	ld.shared.u16 	%r1476, [%r4+136];
	add.s32 	%r1477, %r1454, %r1448;
	min.u32 	%r1478, %r1476, %r1477;
	st.shared.u16 	[%r4+136], %r1478;
	ld.shared.u16 	%r1479, [%r4+260];
	add.s32 	%r1480, %r1451, %r1449;
	min.u32 	%r1481, %r1479, %r1480;
	st.shared.u16 	[%r4+260], %r1481;
	ld.shared.u16 	%r1482, [%r4+262];
	add.s32 	%r1483, %r1452, %r1449;
	min.u32 	%r1484, %r1482, %r1483;
	st.shared.u16 	[%r4+262], %r1484;
	ld.shared.u16 	%r1485, [%r4+264];
	add.s32 	%r1486, %r1453, %r1449;
	min.u32 	%r1487, %r1485, %r1486;
	st.shared.u16 	[%r4+264], %r1487;
	ld.shared.u16 	%r1488, [%r4+266];
	add.s32 	%r1489, %r1454, %r1449;
	min.u32 	%r1490, %r1488, %r1489;
	st.shared.u16 	[%r4+266], %r1490;
	ld.shared.u16 	%r1491, [%r4+390];
	add.s32 	%r1492, %r1451, %r1450;
	min.u32 	%r1493, %r1491, %r1492;
	st.shared.u16 	[%r4+390], %r1493;
	ld.shared.u16 	%r1494, [%r4+392];
	add.s32 	%r1495, %r1452, %r1450;
	min.u32 	%r1496, %r1494, %r1495;
	st.shared.u16 	[%r4+392], %r1496;
	ld.shared.u16 	%r1497, [%r4+394];
	add.s32 	%r1498, %r1453, %r1450;
	min.u32 	%r1499, %r1497, %r1498;
	st.shared.u16 	[%r4+394], %r1499;
	ld.shared.u16 	%r1500, [%r4+396];
	add.s32 	%r1501, %r1454, %r1450;
	min.u32 	%r1502, %r1500, %r1501;
	st.shared.u16 	[%r4+396], %r1502;
	bar.sync 	0;
	ld.shared.u16 	%r1503, [%r43+52];
	ld.shared.u16 	%r1504, [%r43+182];
	ld.shared.u16 	%r1505, [%r43+312];
	ld.shared.u16 	%r1506, [%r43+442];
	ld.shared.u16 	%r1507, [%r50+3380];
	ld.shared.u16 	%r1508, [%r50+3382];
	ld.shared.u16 	%r1509, [%r50+3384];
	ld.shared.u16 	%r1510, [%r50+3386];
	ld.shared.u16 	%r1511, [%r4];
	add.s32 	%r1512, %r1507, %r1503;
	min.u32 	%r1513, %r1511, %r1512;
	st.shared.u16 	[%r4], %r1513;
	ld.shared.u16 	%r1514, [%r4+2];
	add.s32 	%r1515, %r1508, %r1503;
	min.u32 	%r1516, %r1514, %r1515;
	st.shared.u16 	[%r4+2], %r1516;
	ld.shared.u16 	%r1517, [%r4+4];
	add.s32 	%r1518, %r1509, %r1503;
	min.u32 	%r1519, %r1517, %r1518;
	st.shared.u16 	[%r4+4], %r1519;
	ld.shared.u16 	%r1520, [%r4+6];
	add.s32 	%r1521, %r1510, %r1503;
	min.u32 	%r1522, %r1520, %r1521;
	st.shared.u16 	[%r4+6], %r1522;
	ld.shared.u16 	%r1523, [%r4+130];
	add.s32 	%r1524, %r1507, %r1504;
	min.u32 	%r1525, %r1523, %r1524;
	st.shared.u16 	[%r4+130], %r1525;
	ld.shared.u16 	%r1526, [%r4+132];
	add.s32 	%r1527, %r1508, %r1504;
	min.u32 	%r1528, %r1526, %r1527;
	st.shared.u16 	[%r4+132], %r1528;
	ld.shared.u16 	%r1529, [%r4+134];
	add.s32 	%r1530, %r1509, %r1504;
	min.u32 	%r1531, %r1529, %r1530;
	st.shared.u16 	[%r4+134], %r1531;
	ld.shared.u16 	%r1532, [%r4+136];
	add.s32 	%r1533, %r1510, %r1504;
	min.u32 	%r1534, %r1532, %r1533;
	st.shared.u16 	[%r4+136], %r1534;
	ld.shared.u16 	%r1535, [%r4+260];
	add.s32 	%r1536, %r1507, %r1505;
	min.u32 	%r1537, %r1535, %r1536;
	st.shared.u16 	[%r4+260], %r1537;
	ld.shared.u16 	%r1538, [%r4+262];
	add.s32 	%r1539, %r1508, %r1505;
	min.u32 	%r1540, %r1538, %r1539;
	st.shared.u16 	[%r4+262], %r1540;
	ld.shared.u16 	%r1541, [%r4+264];
	add.s32 	%r1542, %r1509, %r1505;
	min.u32 	%r1543, %r1541, %r1542;
	st.shared.u16 	[%r4+264], %r1543;
	ld.shared.u16 	%r1544, [%r4+266];
	add.s32 	%r1545, %r1510, %r1505;
	min.u32 	%r1546, %r1544, %r1545;
	st.shared.u16 	[%r4+266], %r1546;
	ld.shared.u16 	%r1547, [%r4+390];
	add.s32 	%r1548, %r1507, %r1506;
	min.u32 	%r1549, %r1547, %r1548;
	st.shared.u16 	[%r4+390], %r1549;
	ld.shared.u16 	%r1550, [%r4+392];
	add.s32 	%r1551, %r1508, %r1506;
	min.u32 	%r1552, %r1550, %r1551;
	st.shared.u16 	[%r4+392], %r1552;
	ld.shared.u16 	%r1553, [%r4+394];
	add.s32 	%r1554, %r1509, %r1506;
	min.u32 	%r1555, %r1553, %r1554;
	st.shared.u16 	[%r4+394], %r1555;
	ld.shared.u16 	%r1556, [%r4+396];
	add.s32 	%r1557, %r1510, %r1506;
	min.u32 	%r1558, %r1556, %r1557;
	st.shared.u16 	[%r4+396], %r1558;
	bar.sync 	0;
	ld.shared.u16 	%r1559, [%r43+54];
	ld.shared.u16 	%r1560, [%r43+184];
	ld.shared.u16 	%r1561, [%r43+314];
	ld.shared.u16 	%r1562, [%r43+444];
	ld.shared.u16 	%r1563, [%r50+3510];
	ld.shared.u16 	%r1564, [%r50+3512];
	ld.shared.u16 	%r1565, [%r50+3514];
	ld.shared.u16 	%r1566, [%r50+3516];
	ld.shared.u16 	%r1567, [%r4];
	add.s32 	%r1568, %r1563, %r1559;
	min.u32 	%r1569, %r1567, %r1568;
	st.shared.u16 	[%r4], %r1569;
	ld.shared.u16 	%r1570, [%r4+2];
	add.s32 	%r1571, %r1564, %r1559;
	min.u32 	%r1572, %r1570, %r1571;
	st.shared.u16 	[%r4+2], %r1572;
	ld.shared.u16 	%r1573, [%r4+4];
	add.s32 	%r1574, %r1565, %r1559;
	min.u32 	%r1575, %r1573, %r1574;
	st.shared.u16 	[%r4+4], %r1575;
	ld.shared.u16 	%r1576, [%r4+6];
	add.s32 	%r1577, %r1566, %r1559;
	min.u32 	%r1578, %r1576, %r1577;
	st.shared.u16 	[%r4+6], %r1578;
	ld.shared.u16 	%r1579, [%r4+130];
	add.s32 	%r1580, %r1563, %r1560;
	min.u32 	%r1581, %r1579, %r1580;
	st.shared.u16 	[%r4+130], %r1581;
	ld.shared.u16 	%r1582, [%r4+132];
	add.s32 	%r1583, %r1564, %r1560;
	min.u32 	%r1584, %r1582, %r1583;
	st.shared.u16 	[%r4+132], %r1584;
	ld.shared.u16 	%r1585, [%r4+134];
	add.s32 	%r1586, %r1565, %r1560;
	min.u32 	%r1587, %r1585, %r1586;
	st.shared.u16 	[%r4+134], %r1587;
	ld.shared.u16 	%r1588, [%r4+136];
	add.s32 	%r1589, %r1566, %r1560;
	min.u32 	%r1590, %r1588, %r1589;
	st.shared.u16 	[%r4+136], %r1590;
	ld.shared.u16 	%r1591, [%r4+260];
	add.s32 	%r1592, %r1563, %r1561;
	min.u32 	%r1593, %r1591, %r1592;
	st.shared.u16 	[%r4+260], %r1593;
	ld.shared.u16 	%r1594, [%r4+262];
	add.s32 	%r1595, %r1564, %r1561;
	min.u32 	%r1596, %r1594, %r1595;
	st.shared.u16 	[%r4+262], %r1596;
	ld.shared.u16 	%r1597, [%r4+264];
	add.s32 	%r1598, %r1565, %r1561;
	min.u32 	%r1599, %r1597, %r1598;
	st.shared.u16 	[%r4+264], %r1599;
	ld.shared.u16 	%r1600, [%r4+266];
	add.s32 	%r1601, %r1566, %r1561;
	min.u32 	%r1602, %r1600, %r1601;
	st.shared.u16 	[%r4+266], %r1602;
	ld.shared.u16 	%r1603, [%r4+390];
	add.s32 	%r1604, %r1563, %r1562;
	min.u32 	%r1605, %r1603, %r1604;
	st.shared.u16 	[%r4+390], %r1605;
	ld.shared.u16 	%r1606, [%r4+392];
	add.s32 	%r1607, %r1564, %r1562;
	min.u32 	%r1608, %r1606, %r1607;
	st.shared.u16 	[%r4+392], %r1608;
	ld.shared.u16 	%r1609, [%r4+394];
	add.s32 	%r1610, %r1565, %r1562;
	min.u32 	%r1611, %r1609, %r1610;
	st.shared.u16 	[%r4+394], %r1611;
	ld.shared.u16 	%r1612, [%r4+396];
	add.s32 	%r1613, %r1566, %r1562;
	min.u32 	%r1614, %r1612, %r1613;
	st.shared.u16 	[%r4+396], %r1614;
	bar.sync 	0;
	ld.shared.u16 	%r1615, [%r43+56];
	ld.shared.u16 	%r1616, [%r43+186];
	ld.shared.u16 	%r1617, [%r43+316];
	ld.shared.u16 	%r1618, [%r43+446];
	ld.shared.u16 	%r1619, [%r50+3640];
	ld.shared.u16 	%r1620, [%r50+3642];
	ld.shared.u16 	%r1621, [%r50+3644];
	ld.shared.u16 	%r1622, [%r50+3646];
	ld.shared.u16 	%r1623, [%r4];
	add.s32 	%r1624, %r1619, %r1615;
	min.u32 	%r1625, %r1623, %r1624;
	st.shared.u16 	[%r4], %r1625;
	ld.shared.u16 	%r1626, [%r4+2];
	add.s32 	%r1627, %r1620, %r1615;
	min.u32 	%r1628, %r1626, %r1627;
	st.shared.u16 	[%r4+2], %r1628;
	ld.shared.u16 	%r1629, [%r4+4];
	add.s32 	%r1630, %r1621, %r1615;
	min.u32 	%r1631, %r1629, %r1630;
	st.shared.u16 	[%r4+4], %r1631;
	ld.shared.u16 	%r1632, [%r4+6];
	add.s32 	%r1633, %r1622, %r1615;
	min.u32 	%r1634, %r1632, %r1633;
	st.shared.u16 	[%r4+6], %r1634;
	ld.shared.u16 	%r1635, [%r4+130];
	add.s32 	%r1636, %r1619, %r1616;
	min.u32 	%r1637, %r1635, %r1636;
	st.shared.u16 	[%r4+130], %r1637;
	ld.shared.u16 	%r1638, [%r4+132];
	add.s32 	%r1639, %r1620, %r1616;
	min.u32 	%r1640, %r1638, %r1639;
	st.shared.u16 	[%r4+132], %r1640;
	ld.shared.u16 	%r1641, [%r4+134];
	add.s32 	%r1642, %r1621, %r1616;
	min.u32 	%r1643, %r1641, %r1642;
	st.shared.u16 	[%r4+134], %r1643;
	ld.shared.u16 	%r1644, [%r4+136];
	add.s32 	%r1645, %r1622, %r1616;
	min.u32 	%r1646, %r1644, %r1645;
	st.shared.u16 	[%r4+136], %r1646;
	ld.shared.u16 	%r1647, [%r4+260];
	add.s32 	%r1648, %r1619, %r1617;
	min.u32 	%r1649, %r1647, %r1648;
	st.shared.u16 	[%r4+260], %r1649;
	ld.shared.u16 	%r1650, [%r4+262];
	add.s32 	%r1651, %r1620, %r1617;
	min.u32 	%r1652, %r1650, %r1651;
	st.shared.u16 	[%r4+262], %r1652;
	ld.shared.u16 	%r1653, [%r4+264];
	add.s32 	%r1654, %r1621, %r1617;
	min.u32 	%r1655, %r1653, %r1654;
	st.shared.u16 	[%r4+264], %r1655;
	ld.shared.u16 	%r1656, [%r4+266];
	add.s32 	%r1657, %r1622, %r1617;
	min.u32 	%r1658, %r1656, %r1657;
	st.shared.u16 	[%r4+266], %r1658;
	ld.shared.u16 	%r1659, [%r4+390];
	add.s32 	%r1660, %r1619, %r1618;
	min.u32 	%r1661, %r1659, %r1660;
	st.shared.u16 	[%r4+390], %r1661;
	ld.shared.u16 	%r1662, [%r4+392];
	add.s32 	%r1663, %r1620, %r1618;
	min.u32 	%r1664, %r1662, %r1663;
	st.shared.u16 	[%r4+392], %r1664;
	ld.shared.u16 	%r1665, [%r4+394];
	add.s32 	%r1666, %r1621, %r1618;
	min.u32 	%r1667, %r1665, %r1666;
	st.shared.u16 	[%r4+394], %r1667;
	ld.shared.u16 	%r1668, [%r4+396];
	add.s32 	%r1669, %r1622, %r1618;
	min.u32 	%r1670, %r1668, %r1669;
	st.shared.u16 	[%r4+396], %r1670;
	bar.sync 	0;
	ld.shared.u16 	%r1671, [%r43+58];
	ld.shared.u16 	%r1672, [%r43+188];
	ld.shared.u16 	%r1673, [%r43+318];
	ld.shared.u16 	%r1674, [%r43+448];
	ld.shared.u16 	%r1675, [%r50+3770];
	ld.shared.u16 	%r1676, [%r50+3772];
	ld.shared.u16 	%r1677, [%r50+3774];
	ld.shared.u16 	%r1678, [%r50+3776];
	ld.shared.u16 	%r1679, [%r4];
	add.s32 	%r1680, %r1675, %r1671;
	min.u32 	%r1681, %r1679, %r1680;
	st.shared.u16 	[%r4], %r1681;
	ld.shared.u16 	%r1682, [%r4+2];
	add.s32 	%r1683, %r1676, %r1671;
	min.u32 	%r1684, %r1682, %r1683;
	st.shared.u16 	[%r4+2], %r1684;
	ld.shared.u16 	%r1685, [%r4+4];
	add.s32 	%r1686, %r1677, %r1671;
	min.u32 	%r1687, %r1685, %r1686;
	st.shared.u16 	[%r4+4], %r1687;
	ld.shared.u16 	%r1688, [%r4+6];
	add.s32 	%r1689, %r1678, %r1671;
	min.u32 	%r1690, %r1688, %r1689;
	st.shared.u16 	[%r4+6], %r1690;
	ld.shared.u16 	%r1691, [%r4+130];
	add.s32 	%r1692, %r1675, %r1672;
	min.u32 	%r1693, %r1691, %r1692;
	st.shared.u16 	[%r4+130], %r1693;
	ld.shared.u16 	%r1694, [%r4+132];
	add.s32 	%r1695, %r1676, %r1672;
	min.u32 	%r1696, %r1694, %r1695;
	st.shared.u16 	[%r4+132], %r1696;
	ld.shared.u16 	%r1697, [%r4+134];
	add.s32 	%r1698, %r1677, %r1672;
	min.u32 	%r1699, %r1697, %r1698;
	st.shared.u16 	[%r4+134], %r1699;
	ld.shared.u16 	%r1700, [%r4+136];
	add.s32 	%r1701, %r1678, %r1672;
	min.u32 	%r1702, %r1700, %r1701;
	st.shared.u16 	[%r4+136], %r1702;
	ld.shared.u16 	%r1703, [%r4+260];
	add.s32 	%r1704, %r1675, %r1673;
	min.u32 	%r1705, %r1703, %r1704;
	st.shared.u16 	[%r4+260], %r1705;
	ld.shared.u16 	%r1706, [%r4+262];
	add.s32 	%r1707, %r1676, %r1673;
	min.u32 	%r1708, %r1706, %r1707;
	st.shared.u16 	[%r4+262], %r1708;
	ld.shared.u16 	%r1709, [%r4+264];
	add.s32 	%r1710, %r1677, %r1673;
	min.u32 	%r1711, %r1709, %r1710;
	st.shared.u16 	[%r4+264], %r1711;
	ld.shared.u16 	%r1712, [%r4+266];
	add.s32 	%r1713, %r1678, %r1673;
	min.u32 	%r1714, %r1712, %r1713;
	st.shared.u16 	[%r4+266], %r1714;
	ld.shared.u16 	%r1715, [%r4+390];
	add.s32 	%r1716, %r1675, %r1674;
	min.u32 	%r1717, %r1715, %r1716;
	st.shared.u16 	[%r4+390], %r1717;
	ld.shared.u16 	%r1718, [%r4+392];
	add.s32 	%r1719, %r1676, %r1674;
	min.u32 	%r1720, %r1718, %r1719;
	st.shared.u16 	[%r4+392], %r1720;
	ld.shared.u16 	%r1721, [%r4+394];
	add.s32 	%r1722, %r1677, %r1674;
	min.u32 	%r1723, %r1721, %r1722;
	st.shared.u16 	[%r4+394], %r1723;
	ld.shared.u16 	%r1724, [%r4+396];
	add.s32 	%r1725, %r1678, %r1674;
	min.u32 	%r1726, %r1724, %r1725;
	st.shared.u16 	[%r4+396], %r1726;
	bar.sync 	0;
	ld.shared.u16 	%r1727, [%r43+60];
	ld.shared.u16 	%r1728, [%r43+190];
	ld.shared.u16 	%r1729, [%r43+320];
	ld.shared.u16 	%r1730, [%r43+450];
	ld.shared.u16 	%r1731, [%r50+3900];
	ld.shared.u16 	%r1732, [%r50+3902];
	ld.shared.u16 	%r1733, [%r50+3904];
	ld.shared.u16 	%r1734, [%r50+3906];
	ld.shared.u16 	%r1735, [%r4];
	add.s32 	%r1736, %r1731, %r1727;
	min.u32 	%r1737, %r1735, %r1736;
	st.shared.u16 	[%r4], %r1737;
	ld.shared.u16 	%r1738, [%r4+2];
	add.s32 	%r1739, %r1732, %r1727;
	min.u32 	%r1740, %r1738, %r1739;
	st.shared.u16 	[%r4+2], %r1740;
	ld.shared.u16 	%r1741, [%r4+4];
	add.s32 	%r1742, %r1733, %r1727;
	min.u32 	%r1743, %r1741, %r1742;
	st.shared.u16 	[%r4+4], %r1743;
	ld.shared.u16 	%r1744, [%r4+6];
	add.s32 	%r1745, %r1734, %r1727;
	min.u32 	%r1746, %r1744, %r1745;
	st.shared.u16 	[%r4+6], %r1746;
	ld.shared.u16 	%r1747, [%r4+130];
	add.s32 	%r1748, %r1731, %r1728;
	min.u32 	%r1749, %r1747, %r1748;
	st.shared.u16 	[%r4+130], %r1749;
	ld.shared.u16 	%r1750, [%r4+132];
	add.s32 	%r1751, %r1732, %r1728;
	min.u32 	%r1752, %r1750, %r1751;
	st.shared.u16 	[%r4+132], %r1752;
	ld.shared.u16 	%r1753, [%r4+134];
	add.s32 	%r1754, %r1733, %r1728;
	min.u32 	%r1755, %r1753, %r1754;
	st.shared.u16 	[%r4+134], %r1755;
	ld.shared.u16 	%r1756, [%r4+136];
	add.s32 	%r1757, %r1734, %r1728;
	min.u32 	%r1758, %r1756, %r1757;
	st.shared.u16 	[%r4+136], %r1758;
	ld.shared.u16 	%r1759, [%r4+260];
	add.s32 	%r1760, %r1731, %r1729;
	min.u32 	%r1761, %r1759, %r1760;
	st.shared.u16 	[%r4+260], %r1761;
	ld.shared.u16 	%r1762, [%r4+262];
	add.s32 	%r1763, %r1732, %r1729;
	min.u32 	%r1764, %r1762, %r1763;
	st.shared.u16 	[%r4+262], %r1764;
	ld.shared.u16 	%r1765, [%r4+264];
	add.s32 	%r1766, %r1733, %r1729;
	min.u32 	%r1767, %r1765, %r1766;
	st.shared.u16 	[%r4+264], %r1767;
	ld.shared.u16 	%r1768, [%r4+266];
	add.s32 	%r1769, %r1734, %r1729;
	min.u32 	%r1770, %r1768, %r1769;
	st.shared.u16 	[%r4+266], %r1770;
	ld.shared.u16 	%r1771, [%r4+390];
	add.s32 	%r1772, %r1731, %r1730;
	min.u32 	%r1773, %r1771, %r1772;
	st.shared.u16 	[%r4+390], %r1773;
	ld.shared.u16 	%r1774, [%r4+392];
	add.s32 	%r1775, %r1732, %r1730;
	min.u32 	%r1776, %r1774, %r1775;
	st.shared.u16 	[%r4+392], %r1776;
	ld.shared.u16 	%r1777, [%r4+394];
	add.s32 	%r1778, %r1733, %r1730;
	min.u32 	%r1779, %r1777, %r1778;
	st.shared.u16 	[%r4+394], %r1779;
	ld.shared.u16 	%r1780, [%r4+396];
	add.s32 	%r1781, %r1734, %r1730;
	min.u32 	%r1782, %r1780, %r1781;
	st.shared.u16 	[%r4+396], %r1782;
	bar.sync 	0;
	ld.shared.u16 	%r1783, [%r43+62];
	ld.shared.u16 	%r1784, [%r43+192];
	ld.shared.u16 	%r1785, [%r43+322];
	ld.shared.u16 	%r1786, [%r43+452];
	ld.shared.u16 	%r1787, [%r50+4030];
	ld.shared.u16 	%r1788, [%r50+4032];
	ld.shared.u16 	%r1789, [%r50+4034];
	ld.shared.u16 	%r1790, [%r50+4036];
	ld.shared.u16 	%r1791, [%r4];
	add.s32 	%r1792, %r1787, %r1783;
	min.u32 	%r1793, %r1791, %r1792;
	st.shared.u16 	[%r4], %r1793;
	ld.shared.u16 	%r1794, [%r4+2];
	add.s32 	%r1795, %r1788, %r1783;
	min.u32 	%r1796, %r1794, %r1795;
	st.shared.u16 	[%r4+2], %r1796;
	ld.shared.u16 	%r1797, [%r4+4];
	add.s32 	%r1798, %r1789, %r1783;
	min.u32 	%r1799, %r1797, %r1798;
	st.shared.u16 	[%r4+4], %r1799;
	ld.shared.u16 	%r1800, [%r4+6];
	add.s32 	%r1801, %r1790, %r1783;
	min.u32 	%r1802, %r1800, %r1801;
	st.shared.u16 	[%r4+6], %r1802;
	ld.shared.u16 	%r1803, [%r4+130];
	add.s32 	%r1804, %r1787, %r1784;
	min.u32 	%r1805, %r1803, %r1804;
	st.shared.u16 	[%r4+130], %r1805;
	ld.shared.u16 	%r1806, [%r4+132];
	add.s32 	%r1807, %r1788, %r1784;
	min.u32 	%r1808, %r1806, %r1807;
	st.shared.u16 	[%r4+132], %r1808;
	ld.shared.u16 	%r1809, [%r4+134];
	add.s32 	%r1810, %r1789, %r1784;
	min.u32 	%r1811, %r1809, %r1810;
	st.shared.u16 	[%r4+134], %r1811;
	ld.shared.u16 	%r1812, [%r4+136];
	add.s32 	%r1813, %r1790, %r1784;
	min.u32 	%r1814, %r1812, %r1813;
	st.shared.u16 	[%r4+136], %r1814;
	ld.shared.u16 	%r1815, [%r4+260];
	add.s32 	%r1816, %r1787, %r1785;
	min.u32 	%r1817, %r1815, %r1816;
	st.shared.u16 	[%r4+260], %r1817;
	ld.shared.u16 	%r1818, [%r4+262];
	add.s32 	%r1819, %r1788, %r1785;
	min.u32 	%r1820, %r1818, %r1819;
	st.shared.u16 	[%r4+262], %r1820;
	ld.shared.u16 	%r1821, [%r4+264];
	add.s32 	%r1822, %r1789, %r1785;
	min.u32 	%r1823, %r1821, %r1822;
	st.shared.u16 	[%r4+264], %r1823;
	ld.shared.u16 	%r1824, [%r4+266];
	add.s32 	%r1825, %r1790, %r1785;
	min.u32 	%r1826, %r1824, %r1825;
	st.shared.u16 	[%r4+266], %r1826;
	ld.shared.u16 	%r1827, [%r4+390];
	add.s32 	%r1828, %r1787, %r1786;
	min.u32 	%r1829, %r1827, %r1828;
	st.shared.u16 	[%r4+390], %r1829;
	ld.shared.u16 	%r1830, [%r4+392];
	add.s32 	%r1831, %r1788, %r1786;
	min.u32 	%r1832, %r1830, %r1831;
	st.shared.u16 	[%r4+392], %r1832;
	ld.shared.u16 	%r1833, [%r4+394];
	add.s32 	%r1834, %r1789, %r1786;
	min.u32 	%r1835, %r1833, %r1834;
	st.shared.u16 	[%r4+394], %r1835;
	ld.shared.u16 	%r1836, [%r4+396];
	add.s32 	%r1837, %r1790, %r1786;
	min.u32 	%r1838, %r1836, %r1837;
	st.shared.u16 	[%r4+396], %r1838;
	bar.sync 	0;
	ld.shared.u16 	%r1839, [%r43+64];
	ld.shared.u16 	%r1840, [%r43+194];
	ld.shared.u16 	%r1841, [%r43+324];
	ld.shared.u16 	%r1842, [%r43+454];
	ld.shared.u16 	%r1843, [%r50+4160];
	ld.shared.u16 	%r1844, [%r50+4162];
	ld.shared.u16 	%r1845, [%r50+4164];
	ld.shared.u16 	%r1846, [%r50+4166];
	ld.shared.u16 	%r1847, [%r4];
	add.s32 	%r1848, %r1843, %r1839;
	min.u32 	%r1849, %r1847, %r1848;
	st.shared.u16 	[%r4], %r1849;
	ld.shared.u16 	%r1850, [%r4+2];
	add.s32 	%r1851, %r1844, %r1839;
	min.u32 	%r1852, %r1850, %r1851;
	st.shared.u16 	[%r4+2], %r1852;
	ld.shared.u16 	%r1853, [%r4+4];
	add.s32 	%r1854, %r1845, %r1839;
	min.u32 	%r1855, %r1853, %r1854;
	st.shared.u16 	[%r4+4], %r1855;
	ld.shared.u16 	%r1856, [%r4+6];
	add.s32 	%r1857, %r1846, %r1839;
	min.u32 	%r1858, %r1856, %r1857;
	st.shared.u16 	[%r4+6], %r1858;
	ld.shared.u16 	%r1859, [%r4+130];
	add.s32 	%r1860, %r1843, %r1840;
	min.u32 	%r1861, %r1859, %r1860;
	st.shared.u16 	[%r4+130], %r1861;
	ld.shared.u16 	%r1862, [%r4+132];
	add.s32 	%r1863, %r1844, %r1840;
	min.u32 	%r1864, %r1862, %r1863;
	st.shared.u16 	[%r4+132], %r1864;
	ld.shared.u16 	%r1865, [%r4+134];
	add.s32 	%r1866, %r1845, %r1840;
	min.u32 	%r1867, %r1865, %r1866;
	st.shared.u16 	[%r4+134], %r1867;
	ld.shared.u16 	%r1868, [%r4+136];
	add.s32 	%r1869, %r1846, %r1840;
	min.u32 	%r1870, %r1868, %r1869;
	st.shared.u16 	[%r4+136], %r1870;
	ld.shared.u16 	%r1871, [%r4+260];
	add.s32 	%r1872, %r1843, %r1841;
	min.u32 	%r1873, %r1871, %r1872;
	st.shared.u16 	[%r4+260], %r1873;
	ld.shared.u16 	%r1874, [%r4+262];
	add.s32 	%r1875, %r1844, %r1841;
	min.u32 	%r1876, %r1874, %r1875;
	st.shared.u16 	[%r4+262], %r1876;
	ld.shared.u16 	%r1877, [%r4+264];
	add.s32 	%r1878, %r1845, %r1841;
	min.u32 	%r1879, %r1877, %r1878;
	st.shared.u16 	[%r4+264], %r1879;
	ld.shared.u16 	%r1880, [%r4+266];
	add.s32 	%r1881, %r1846, %r1841;
	min.u32 	%r1882, %r1880, %r1881;
	st.shared.u16 	[%r4+266], %r1882;
	ld.shared.u16 	%r1883, [%r4+390];
	add.s32 	%r1884, %r1843, %r1842;
	min.u32 	%r1885, %r1883, %r1884;
	st.shared.u16 	[%r4+390], %r1885;
	ld.shared.u16 	%r1886, [%r4+392];
	add.s32 	%r1887, %r1844, %r1842;
	min.u32 	%r1888, %r1886, %r1887;
	st.shared.u16 	[%r4+392], %r1888;
	ld.shared.u16 	%r1889, [%r4+394];
	add.s32 	%r1890, %r1845, %r1842;
	min.u32 	%r1891, %r1889, %r1890;
	st.shared.u16 	[%r4+394], %r1891;
	ld.shared.u16 	%r1892, [%r4+396];
	add.s32 	%r1893, %r1846, %r1842;
	min.u32 	%r1894, %r1892, %r1893;
	st.shared.u16 	[%r4+396], %r1894;
	bar.sync 	0;
	ld.shared.u16 	%r1895, [%r43+66];
	ld.shared.u16 	%r1896, [%r43+196];
	ld.shared.u16 	%r1897, [%r43+326];
	ld.shared.u16 	%r1898, [%r43+456];
	ld.shared.u16 	%r1899, [%r50+4290];
	ld.shared.u16 	%r1900, [%r50+4292];
	ld.shared.u16 	%r1901, [%r50+4294];
	ld.shared.u16 	%r1902, [%r50+4296];
	ld.shared.u16 	%r1903, [%r4];
	add.s32 	%r1904, %r1899, %r1895;
	min.u32 	%r1905, %r1903, %r1904;
	st.shared.u16 	[%r4], %r1905;
	ld.shared.u16 	%r1906, [%r4+2];
	add.s32 	%r1907, %r1900, %r1895;
	min.u32 	%r1908, %r1906, %r1907;
	st.shared.u16 	[%r4+2], %r1908;
	ld.shared.u16 	%r1909, [%r4+4];
	add.s32 	%r1910, %r1901, %r1895;
	min.u32 	%r1911, %r1909, %r1910;
	st.shared.u16 	[%r4+4], %r1911;
	ld.shared.u16 	%r1912, [%r4+6];
	add.s32 	%r1913, %r1902, %r1895;
	min.u32 	%r1914, %r1912, %r1913;
	st.shared.u16 	[%r4+6], %r1914;
	ld.shared.u16 	%r1915, [%r4+130];
	add.s32 	%r1916, %r1899, %r1896;
	min.u32 	%r1917, %r1915, %r1916;
	st.shared.u16 	[%r4+130], %r1917;
	ld.shared.u16 	%r1918, [%r4+132];
	add.s32 	%r1919, %r1900, %r1896;
	min.u32 	%r1920, %r1918, %r1919;
	st.shared.u16 	[%r4+132], %r1920;
	ld.shared.u16 	%r1921, [%r4+134];
	add.s32 	%r1922, %r1901, %r1896;
	min.u32 	%r1923, %r1921, %r1922;
	st.shared.u16 	[%r4+134], %r1923;
	ld.shared.u16 	%r1924, [%r4+136];
	add.s32 	%r1925, %r1902, %r1896;
	min.u32 	%r1926, %r1924, %r1925;
	st.shared.u16 	[%r4+136], %r1926;
	ld.shared.u16 	%r1927, [%r4+260];
	add.s32 	%r1928, %r1899, %r1897;
	min.u32 	%r1929, %r1927, %r1928;
	st.shared.u16 	[%r4+260], %r1929;
	ld.shared.u16 	%r1930, [%r4+262];
	add.s32 	%r1931, %r1900, %r1897;
	min.u32 	%r1932, %r1930, %r1931;
	st.shared.u16 	[%r4+262], %r1932;
	ld.shared.u16 	%r1933, [%r4+264];
	add.s32 	%r1934, %r1901, %r1897;
	min.u32 	%r1935, %r1933, %r1934;
	st.shared.u16 	[%r4+264], %r1935;
	ld.shared.u16 	%r1936, [%r4+266];
	add.s32 	%r1937, %r1902, %r1897;
	min.u32 	%r1938, %r1936, %r1937;
	st.shared.u16 	[%r4+266], %r1938;
	ld.shared.u16 	%r1939, [%r4+390];
	add.s32 	%r1940, %r1899, %r1898;
	min.u32 	%r1941, %r1939, %r1940;
	st.shared.u16 	[%r4+390], %r1941;
	ld.shared.u16 	%r1942, [%r4+392];
	add.s32 	%r1943, %r1900, %r1898;
	min.u32 	%r1944, %r1942, %r1943;
	st.shared.u16 	[%r4+392], %r1944;
	ld.shared.u16 	%r1945, [%r4+394];
	add.s32 	%r1946, %r1901, %r1898;
	min.u32 	%r1947, %r1945, %r1946;
	st.shared.u16 	[%r4+394], %r1947;
	ld.shared.u16 	%r1948, [%r4+396];
	add.s32 	%r1949, %r1902, %r1898;
	min.u32 	%r1950, %r1948, %r1949;
	st.shared.u16 	[%r4+396], %r1950;
	bar.sync 	0;
	ld.shared.u16 	%r1951, [%r43+68];
	ld.shared.u16 	%r1952, [%r43+198];
	ld.shared.u16 	%r1953, [%r43+328];
	ld.shared.u16 	%r1954, [%r43+458];
	ld.shared.u16 	%r1955, [%r50+4420];
	ld.shared.u16 	%r1956, [%r50+4422];
	ld.shared.u16 	%r1957, [%r50+4424];
	ld.shared.u16 	%r1958, [%r50+4426];
	ld.shared.u16 	%r1959, [%r4];
	add.s32 	%r1960, %r1955, %r1951;
	min.u32 	%r1961, %r1959, %r1960;
	st.shared.u16 	[%r4], %r1961;
	ld.shared.u16 	%r1962, [%r4+2];
	add.s32 	%r1963, %r1956, %r1951;
	min.u32 	%r1964, %r1962, %r1963;
	st.shared.u16 	[%r4+2], %r1964;
	ld.shared.u16 	%r1965, [%r4+4];
	add.s32 	%r1966, %r1957, %r1951;
	min.u32 	%r1967, %r1965, %r1966;
	st.shared.u16 	[%r4+4], %r1967;
	ld.shared.u16 	%r1968, [%r4+6];
	add.s32 	%r1969, %r1958, %r1951;
	min.u32 	%r1970, %r1968, %r1969;
	st.shared.u16 	[%r4+6], %r1970;
	ld.shared.u16 	%r1971, [%r4+130];
	add.s32 	%r1972, %r1955, %r1952;
	min.u32 	%r1973, %r1971, %r1972;
	st.shared.u16 	[%r4+130], %r1973;
	ld.shared.u16 	%r1974, [%r4+132];
	add.s32 	%r1975, %r1956, %r1952;
	min.u32 	%r1976, %r1974, %r1975;
	st.shared.u16 	[%r4+132], %r1976;
	ld.shared.u16 	%r1977, [%r4+134];
	add.s32 	%r1978, %r1957, %r1952;
	min.u32 	%r1979, %r1977, %r1978;
	st.shared.u16 	[%r4+134], %r1979;
	ld.shared.u16 	%r1980, [%r4+136];
	add.s32 	%r1981, %r1958, %r1952;
	min.u32 	%r1982, %r1980, %r1981;
	st.shared.u16 	[%r4+136], %r1982;
	ld.shared.u16 	%r1983, [%r4+260];
	add.s32 	%r1984, %r1955, %r1953;
	min.u32 	%r1985, %r1983, %r1984;
	st.shared.u16 	[%r4+260], %r1985;
	ld.shared.u16 	%r1986, [%r4+262];
	add.s32 	%r1987, %r1956, %r1953;
	min.u32 	%r1988, %r1986, %r1987;
	st.shared.u16 	[%r4+262], %r1988;
	ld.shared.u16 	%r1989, [%r4+264];
	add.s32 	%r1990, %r1957, %r1953;
	min.u32 	%r1991, %r1989, %r1990;
	st.shared.u16 	[%r4+264], %r1991;
	ld.shared.u16 	%r1992, [%r4+266];
	add.s32 	%r1993, %r1958, %r1953;
	min.u32 	%r1994, %r1992, %r1993;
	st.shared.u16 	[%r4+266], %r1994;
	ld.shared.u16 	%r1995, [%r4+390];
	add.s32 	%r1996, %r1955, %r1954;
	min.u32 	%r1997, %r1995, %r1996;
	st.shared.u16 	[%r4+390], %r1997;
	ld.shared.u16 	%r1998, [%r4+392];
	add.s32 	%r1999, %r1956, %r1954;
	min.u32 	%r2000, %r1998, %r1999;
	st.shared.u16 	[%r4+392], %r2000;
	ld.shared.u16 	%r2001, [%r4+394];
	add.s32 	%r2002, %r1957, %r1954;
	min.u32 	%r2003, %r2001, %r2002;
	st.shared.u16 	[%r4+394], %r2003;
	ld.shared.u16 	%r2004, [%r4+396];
	add.s32 	%r2005, %r1958, %r1954;
	min.u32 	%r2006, %r2004, %r2005;
	st.shared.u16 	[%r4+396], %r2006;
	bar.sync 	0;
	ld.shared.u16 	%r2007, [%r43+70];
	ld.shared.u16 	%r2008, [%r43+200];
	ld.shared.u16 	%r2009, [%r43+330];
	ld.shared.u16 	%r2010, [%r43+460];
	ld.shared.u16 	%r2011, [%r50+4550];
	ld.shared.u16 	%r2012, [%r50+4552];
	ld.shared.u16 	%r2013, [%r50+4554];
	ld.shared.u16 	%r2014, [%r50+4556];
	ld.shared.u16 	%r2015, [%r4];
	add.s32 	%r2016, %r2011, %r2007;
	min.u32 	%r2017, %r2015, %r2016;
	st.shared.u16 	[%r4], %r2017;
	ld.shared.u16 	%r2018, [%r4+2];
	add.s32 	%r2019, %r2012, %r2007;
	min.u32 	%r2020, %r2018, %r2019;
	st.shared.u16 	[%r4+2], %r2020;
	ld.shared.u16 	%r2021, [%r4+4];
	add.s32 	%r2022, %r2013, %r2007;
	min.u32 	%r2023, %r2021, %r2022;
	st.shared.u16 	[%r4+4], %r2023;
	ld.shared.u16 	%r2024, [%r4+6];
	add.s32 	%r2025, %r2014, %r2007;
	min.u32 	%r2026, %r2024, %r2025;
	st.shared.u16 	[%r4+6], %r2026;
	ld.shared.u16 	%r2027, [%r4+130];
	add.s32 	%r2028, %r2011, %r2008;
	min.u32 	%r2029, %r2027, %r2028;
	st.shared.u16 	[%r4+130], %r2029;
	ld.shared.u16 	%r2030, [%r4+132];
	add.s32 	%r2031, %r2012, %r2008;
	min.u32 	%r2032, %r2030, %r2031;
	st.shared.u16 	[%r4+132], %r2032;
	ld.shared.u16 	%r2033, [%r4+134];
	add.s32 	%r2034, %r2013, %r2008;
	min.u32 	%r2035, %r2033, %r2034;
	st.shared.u16 	[%r4+134], %r2035;
	ld.shared.u16 	%r2036, [%r4+136];
	add.s32 	%r2037, %r2014, %r2008;
	min.u32 	%r2038, %r2036, %r2037;
	st.shared.u16 	[%r4+136], %r2038;
	ld.shared.u16 	%r2039, [%r4+260];
	add.s32 	%r2040, %r2011, %r2009;
	min.u32 	%r2041, %r2039, %r2040;
	st.shared.u16 	[%r4+260], %r2041;
	ld.shared.u16 	%r2042, [%r4+262];
	add.s32 	%r2043, %r2012, %r2009;
	min.u32 	%r2044, %r2042, %r2043;
	st.shared.u16 	[%r4+262], %r2044;
	ld.shared.u16 	%r2045, [%r4+264];
	add.s32 	%r2046, %r2013, %r2009;
	min.u32 	%r2047, %r2045, %r2046;
	st.shared.u16 	[%r4+264], %r2047;
	ld.shared.u16 	%r2048, [%r4+266];
	add.s32 	%r2049, %r2014, %r2009;
	min.u32 	%r2050, %r2048, %r2049;
	st.shared.u16 	[%r4+266], %r2050;
	ld.shared.u16 	%r2051, [%r4+390];
	add.s32 	%r2052, %r2011, %r2010;
	min.u32 	%r2053, %r2051, %r2052;
	st.shared.u16 	[%r4+390], %r2053;
	ld.shared.u16 	%r2054, [%r4+392];
	add.s32 	%r2055, %r2012, %r2010;
	min.u32 	%r2056, %r2054, %r2055;
	st.shared.u16 	[%r4+392], %r2056;
	ld.shared.u16 	%r2057, [%r4+394];
	add.s32 	%r2058, %r2013, %r2010;
	min.u32 	%r2059, %r2057, %r2058;
	st.shared.u16 	[%r4+394], %r2059;
	ld.shared.u16 	%r2060, [%r4+396];
	add.s32 	%r2061, %r2014, %r2010;
	min.u32 	%r2062, %r2060, %r2061;
	st.shared.u16 	[%r4+396], %r2062;
	bar.sync 	0;
	ld.shared.u16 	%r2063, [%r43+72];
	ld.shared.u16 	%r2064, [%r43+202];
	ld.shared.u16 	%r2065, [%r43+332];
	ld.shared.u16 	%r2066, [%r43+462];
	ld.shared.u16 	%r2067, [%r50+4680];
	ld.shared.u16 	%r2068, [%r50+4682];
	ld.shared.u16 	%r2069, [%r50+4684];
	ld.shared.u16 	%r2070, [%r50+4686];
	ld.shared.u16 	%r2071, [%r4];
	add.s32 	%r2072, %r2067, %r2063;
	min.u32 	%r2073, %r2071, %r2072;
	st.shared.u16 	[%r4], %r2073;
	ld.shared.u16 	%r2074, [%r4+2];
	add.s32 	%r2075, %r2068, %r2063;
	min.u32 	%r2076, %r2074, %r2075;
	st.shared.u16 	[%r4+2], %r2076;
	ld.shared.u16 	%r2077, [%r4+4];
	add.s32 	%r2078, %r2069, %r2063;
	min.u32 	%r2079, %r2077, %r2078;
	st.shared.u16 	[%r4+4], %r2079;
	ld.shared.u16 	%r2080, [%r4+6];
	add.s32 	%r2081, %r2070, %r2063;
	min.u32 	%r2082, %r2080, %r2081;
	st.shared.u16 	[%r4+6], %r2082;
	ld.shared.u16 	%r2083, [%r4+130];
	add.s32 	%r2084, %r2067, %r2064;
	min.u32 	%r2085, %r2083, %r2084;
	st.shared.u16 	[%r4+130], %r2085;
	ld.shared.u16 	%r2086, [%r4+132];
	add.s32 	%r2087, %r2068, %r2064;
	min.u32 	%r2088, %r2086, %r2087;
	st.shared.u16 	[%r4+132], %r2088;
	ld.shared.u16 	%r2089, [%r4+134];
	add.s32 	%r2090, %r2069, %r2064;
	min.u32 	%r2091, %r2089, %r2090;
	st.shared.u16 	[%r4+134], %r2091;
	ld.shared.u16 	%r2092, [%r4+136];
	add.s32 	%r2093, %r2070, %r2064;
	min.u32 	%r2094, %r2092, %r2093;
	st.shared.u16 	[%r4+136], %r2094;
	ld.shared.u16 	%r2095, [%r4+260];
	add.s32 	%r2096, %r2067, %r2065;
	min.u32 	%r2097, %r2095, %r2096;
	st.shared.u16 	[%r4+260], %r2097;
	ld.shared.u16 	%r2098, [%r4+262];
	add.s32 	%r2099, %r2068, %r2065;
	min.u32 	%r2100, %r2098, %r2099;
	st.shared.u16 	[%r4+262], %r2100;
	ld.shared.u16 	%r2101, [%r4+264];
	add.s32 	%r2102, %r2069, %r2065;
	min.u32 	%r2103, %r2101, %r2102;
	st.shared.u16 	[%r4+264], %r2103;
	ld.shared.u16 	%r2104, [%r4+266];
	add.s32 	%r2105, %r2070, %r2065;
	min.u32 	%r2106, %r2104, %r2105;
	st.shared.u16 	[%r4+266], %r2106;
	ld.shared.u16 	%r2107, [%r4+390];
	add.s32 	%r2108, %r2067, %r2066;
	min.u32 	%r2109, %r2107, %r2108;
	st.shared.u16 	[%r4+390], %r2109;
	ld.shared.u16 	%r2110, [%r4+392];
	add.s32 	%r2111, %r2068, %r2066;
	min.u32 	%r2112, %r2110, %r2111;
	st.shared.u16 	[%r4+392], %r2112;
	ld.shared.u16 	%r2113, [%r4+394];
	add.s32 	%r2114, %r2069, %r2066;
	min.u32 	%r2115, %r2113, %r2114;
	st.shared.u16 	[%r4+394], %r2115;
	ld.shared.u16 	%r2116, [%r4+396];
	add.s32 	%r2117, %r2070, %r2066;
	min.u32 	%r2118, %r2116, %r2117;
	st.shared.u16 	[%r4+396], %r2118;
	bar.sync 	0;
	ld.shared.u16 	%r2119, [%r43+74];
	ld.shared.u16 	%r2120, [%r43+204];
	ld.shared.u16 	%r2121, [%r43+334];
	ld.shared.u16 	%r2122, [%r43+464];
	ld.shared.u16 	%r2123, [%r50+4810];
	ld.shared.u16 	%r2124, [%r50+4812];
	ld.shared.u16 	%r2125, [%r50+4814];
	ld.shared.u16 	%r2126, [%r50+4816];
	ld.shared.u16 	%r2127, [%r4];
	add.s32 	%r2128, %r2123, %r2119;
	min.u32 	%r2129, %r2127, %r2128;
	st.shared.u16 	[%r4], %r2129;
	ld.shared.u16 	%r2130, [%r4+2];
	add.s32 	%r2131, %r2124, %r2119;
	min.u32 	%r2132, %r2130, %r2131;
	st.shared.u16 	[%r4+2], %r2132;
	ld.shared.u16 	%r2133, [%r4+4];
	add.s32 	%r2134, %r2125, %r2119;
	min.u32 	%r2135, %r2133, %r2134;
	st.shared.u16 	[%r4+4], %r2135;
	ld.shared.u16 	%r2136, [%r4+6];
	add.s32 	%r2137, %r2126, %r2119;
	min.u32 	%r2138, %r2136, %r2137;
	st.shared.u16 	[%r4+6], %r2138;
	ld.shared.u16 	%r2139, [%r4+130];
	add.s32 	%r2140, %r2123, %r2120;
	min.u32 	%r2141, %r2139, %r2140;
	st.shared.u16 	[%r4+130], %r2141;
	ld.shared.u16 	%r2142, [%r4+132];
	add.s32 	%r2143, %r2124, %r2120;
	min.u32 	%r2144, %r2142, %r2143;
	st.shared.u16 	[%r4+132], %r2144;
	ld.shared.u16 	%r2145, [%r4+134];
	add.s32 	%r2146, %r2125, %r2120;
	min.u32 	%r2147, %r2145, %r2146;
	st.shared.u16 	[%r4+134], %r2147;
	ld.shared.u16 	%r2148, [%r4+136];
	add.s32 	%r2149, %r2126, %r2120;
	min.u32 	%r2150, %r2148, %r2149;
	st.shared.u16 	[%r4+136], %r2150;
	ld.shared.u16 	%r2151, [%r4+260];
	add.s32 	%r2152, %r2123, %r2121;
	min.u32 	%r2153, %r2151, %r2152;
	st.shared.u16 	[%r4+260], %r2153;
	ld.shared.u16 	%r2154, [%r4+262];
	add.s32 	%r2155, %r2124, %r2121;
	min.u32 	%r2156, %r2154, %r2155;
	st.shared.u16 	[%r4+262], %r2156;
	ld.shared.u16 	%r2157, [%r4+264];
	add.s32 	%r2158, %r2125, %r2121;
	min.u32 	%r2159, %r2157, %r2158;
	st.shared.u16 	[%r4+264], %r2159;
	ld.shared.u16 	%r2160, [%r4+266];
	add.s32 	%r2161, %r2126, %r2121;
	min.u32 	%r2162, %r2160, %r2161;
	st.shared.u16 	[%r4+266], %r2162;
	ld.shared.u16 	%r2163, [%r4+390];
	add.s32 	%r2164, %r2123, %r2122;
	min.u32 	%r2165, %r2163, %r2164;
	st.shared.u16 	[%r4+390], %r2165;
	ld.shared.u16 	%r2166, [%r4+392];
	add.s32 	%r2167, %r2124, %r2122;
	min.u32 	%r2168, %r2166, %r2167;
	st.shared.u16 	[%r4+392], %r2168;
	ld.shared.u16 	%r2169, [%r4+394];
	add.s32 	%r2170, %r2125, %r2122;
	min.u32 	%r2171, %r2169, %r2170;
	st.shared.u16 	[%r4+394], %r2171;
	ld.shared.u16 	%r2172, [%r4+396];
	add.s32 	%r2173, %r2126, %r2122;
	min.u32 	%r2174, %r2172, %r2173;
	st.shared.u16 	[%r4+396], %r2174;
	bar.sync 	0;
	ld.shared.u16 	%r2175, [%r43+76];
	ld.shared.u16 	%r2176, [%r43+206];
	ld.shared.u16 	%r2177, [%r43+336];
	ld.shared.u16 	%r2178, [%r43+466];
	ld.shared.u16 	%r2179, [%r50+4940];
	ld.shared.u16 	%r2180, [%r50+4942];
	ld.shared.u16 	%r2181, [%r50+4944];
	ld.shared.u16 	%r2182, [%r50+4946];
	ld.shared.u16 	%r2183, [%r4];
	add.s32 	%r2184, %r2179, %r2175;
	min.u32 	%r2185, %r2183, %r2184;
	st.shared.u16 	[%r4], %r2185;
	ld.shared.u16 	%r2186, [%r4+2];
	add.s32 	%r2187, %r2180, %r2175;
	min.u32 	%r2188, %r2186, %r2187;
	st.shared.u16 	[%r4+2], %r2188;
	ld.shared.u16 	%r2189, [%r4+4];
	add.s32 	%r2190, %r2181, %r2175;
	min.u32 	%r2191, %r2189, %r2190;
	st.shared.u16 	[%r4+4], %r2191;
	ld.shared.u16 	%r2192, [%r4+6];
	add.s32 	%r2193, %r2182, %r2175;
	min.u32 	%r2194, %r2192, %r2193;
	st.shared.u16 	[%r4+6], %r2194;
	ld.shared.u16 	%r2195, [%r4+130];
	add.s32 	%r2196, %r2179, %r2176;
	min.u32 	%r2197, %r2195, %r2196;
	st.shared.u16 	[%r4+130], %r2197;
	ld.shared.u16 	%r2198, [%r4+132];
	add.s32 	%r2199, %r2180, %r2176;
	min.u32 	%r2200, %r2198, %r2199;
	st.shared.u16 	[%r4+132], %r2200;
	ld.shared.u16 	%r2201, [%r4+134];
	add.s32 	%r2202, %r2181, %r2176;
	min.u32 	%r2203, %r2201, %r2202;
	st.shared.u16 	[%r4+134], %r2203;
	ld.shared.u16 	%r2204, [%r4+136];
	add.s32 	%r2205, %r2182, %r2176;
	min.u32 	%r2206, %r2204, %r2205;
	st.shared.u16 	[%r4+136], %r2206;
	ld.shared.u16 	%r2207, [%r4+260];
	add.s32 	%r2208, %r2179, %r2177;
	min.u32 	%r2209, %r2207, %r2208;
	st.shared.u16 	[%r4+260], %r2209;
	ld.shared.u16 	%r2210, [%r4+262];
	add.s32 	%r2211, %r2180, %r2177;
	min.u32 	%r2212, %r2210, %r2211;
	st.shared.u16 	[%r4+262], %r2212;
	ld.shared.u16 	%r2213, [%r4+264];
	add.s32 	%r2214, %r2181, %r2177;
	min.u32 	%r2215, %r2213, %r2214;
	st.shared.u16 	[%r4+264], %r2215;
	ld.shared.u16 	%r2216, [%r4+266];
	add.s32 	%r2217, %r2182, %r2177;
	min.u32 	%r2218, %r2216, %r2217;
	st.shared.u16 	[%r4+266], %r2218;
	ld.shared.u16 	%r2219, [%r4+390];
	add.s32 	%r2220, %r2179, %r2178;
	min.u32 	%r2221, %r2219, %r2220;
	st.shared.u16 	[%r4+390], %r2221;
	ld.shared.u16 	%r2222, [%r4+392];
	add.s32 	%r2223, %r2180, %r2178;
	min.u32 	%r2224, %r2222, %r2223;
	st.shared.u16 	[%r4+392], %r2224;
	ld.shared.u16 	%r2225, [%r4+394];
	add.s32 	%r2226, %r2181, %r2178;
	min.u32 	%r2227, %r2225, %r2226;
	st.shared.u16 	[%r4+394], %r2227;
	ld.shared.u16 	%r2228, [%r4+396];
	add.s32 	%r2229, %r2182, %r2178;
	min.u32 	%r2230, %r2228, %r2229;
	st.shared.u16 	[%r4+396], %r2230;
	bar.sync 	0;
	ld.shared.u16 	%r2231, [%r43+78];
	ld.shared.u16 	%r2232, [%r43+208];
	ld.shared.u16 	%r2233, [%r43+338];
	ld.shared.u16 	%r2234, [%r43+468];
	ld.shared.u16 	%r2235, [%r50+5070];
	ld.shared.u16 	%r2236, [%r50+5072];
	ld.shared.u16 	%r2237, [%r50+5074];
	ld.shared.u16 	%r2238, [%r50+5076];
	ld.shared.u16 	%r2239, [%r4];
	add.s32 	%r2240, %r2235, %r2231;
	min.u32 	%r2241, %r2239, %r2240;
	st.shared.u16 	[%r4], %r2241;
	ld.shared.u16 	%r2242, [%r4+2];
	add.s32 	%r2243, %r2236, %r2231;
	min.u32 	%r2244, %r2242, %r2243;
	st.shared.u16 	[%r4+2], %r2244;
	ld.shared.u16 	%r2245, [%r4+4];
	add.s32 	%r2246, %r2237, %r2231;
	min.u32 	%r2247, %r2245, %r2246;
	st.shared.u16 	[%r4+4], %r2247;
	ld.shared.u16 	%r2248, [%r4+6];
	add.s32 	%r2249, %r2238, %r2231;
	min.u32 	%r2250, %r2248, %r2249;
	st.shared.u16 	[%r4+6], %r2250;
	ld.shared.u16 	%r2251, [%r4+130];
	add.s32 	%r2252, %r2235, %r2232;
	min.u32 	%r2253, %r2251, %r2252;
	st.shared.u16 	[%r4+130], %r2253;
	ld.shared.u16 	%r2254, [%r4+132];
	add.s32 	%r2255, %r2236, %r2232;
	min.u32 	%r2256, %r2254, %r2255;
	st.shared.u16 	[%r4+132], %r2256;
	ld.shared.u16 	%r2257, [%r4+134];
	add.s32 	%r2258, %r2237, %r2232;
	min.u32 	%r2259, %r2257, %r2258;
	st.shared.u16 	[%r4+134], %r2259;
	ld.shared.u16 	%r2260, [%r4+136];
	add.s32 	%r2261, %r2238, %r2232;
	min.u32 	%r2262, %r2260, %r2261;
	st.shared.u16 	[%r4+136], %r2262;
	ld.shared.u16 	%r2263, [%r4+260];
	add.s32 	%r2264, %r2235, %r2233;
	min.u32 	%r2265, %r2263, %r2264;
	st.shared.u16 	[%r4+260], %r2265;
	ld.shared.u16 	%r2266, [%r4+262];
	add.s32 	%r2267, %r2236, %r2233;
	min.u32 	%r2268, %r2266, %r2267;
	st.shared.u16 	[%r4+262], %r2268;
	ld.shared.u16 	%r2269, [%r4+264];
	add.s32 	%r2270, %r2237, %r2233;
	min.u32 	%r2271, %r2269, %r2270;
	st.shared.u16 	[%r4+264], %r2271;
	ld.shared.u16 	%r2272, [%r4+266];
	add.s32 	%r2273, %r2238, %r2233;
	min.u32 	%r2274, %r2272, %r2273;
	st.shared.u16 	[%r4+266], %r2274;
	ld.shared.u16 	%r2275, [%r4+390];
	add.s32 	%r2276, %r2235, %r2234;
	min.u32 	%r2277, %r2275, %r2276;
	st.shared.u16 	[%r4+390], %r2277;
	ld.shared.u16 	%r2278, [%r4+392];
	add.s32 	%r2279, %r2236, %r2234;
	min.u32 	%r2280, %r2278, %r2279;
	st.shared.u16 	[%r4+392], %r2280;
	ld.shared.u16 	%r2281, [%r4+394];
	add.s32 	%r2282, %r2237, %r2234;
	min.u32 	%r2283, %r2281, %r2282;
	st.shared.u16 	[%r4+394], %r2283;
	ld.shared.u16 	%r2284, [%r4+396];
	add.s32 	%r2285, %r2238, %r2234;
	min.u32 	%r2286, %r2284, %r2285;
	st.shared.u16 	[%r4+396], %r2286;
	bar.sync 	0;
	ld.shared.u16 	%r2287, [%r43+80];
	ld.shared.u16 	%r2288, [%r43+210];
	ld.shared.u16 	%r2289, [%r43+340];
	ld.shared.u16 	%r2290, [%r43+470];
	ld.shared.u16 	%r2291, [%r50+5200];
	ld.shared.u16 	%r2292, [%r50+5202];
	ld.shared.u16 	%r2293, [%r50+5204];
	ld.shared.u16 	%r2294, [%r50+5206];
	ld.shared.u16 	%r2295, [%r4];
	add.s32 	%r2296, %r2291, %r2287;
	min.u32 	%r2297, %r2295, %r2296;
	st.shared.u16 	[%r4], %r2297;
	ld.shared.u16 	%r2298, [%r4+2];
	add.s32 	%r2299, %r2292, %r2287;
	min.u32 	%r2300, %r2298, %r2299;
	st.shared.u16 	[%r4+2], %r2300;
	ld.shared.u16 	%r2301, [%r4+4];
	add.s32 	%r2302, %r2293, %r2287;
	min.u32 	%r2303, %r2301, %r2302;
	st.shared.u16 	[%r4+4], %r2303;
	ld.shared.u16 	%r2304, [%r4+6];
	add.s32 	%r2305, %r2294, %r2287;
	min.u32 	%r2306, %r2304, %r2305;
	st.shared.u16 	[%r4+6], %r2306;
	ld.shared.u16 	%r2307, [%r4+130];
	add.s32 	%r2308, %r2291, %r2288;
	min.u32 	%r2309, %r2307, %r2308;
	st.shared.u16 	[%r4+130], %r2309;
	ld.shared.u16 	%r2310, [%r4+132];
	add.s32 	%r2311, %r2292, %r2288;
	min.u32 	%r2312, %r2310, %r2311;
	st.shared.u16 	[%r4+132], %r2312;
	ld.shared.u16 	%r2313, [%r4+134];
	add.s32 	%r2314, %r2293, %r2288;
	min.u32 	%r2315, %r2313, %r2314;
	st.shared.u16 	[%r4+134], %r2315;
	ld.shared.u16 	%r2316, [%r4+136];
	add.s32 	%r2317, %r2294, %r2288;
	min.u32 	%r2318, %r2316, %r2317;
	st.shared.u16 	[%r4+136], %r2318;
	ld.shared.u16 	%r2319, [%r4+260];
	add.s32 	%r2320, %r2291, %r2289;
	min.u32 	%r2321, %r2319, %r2320;
	st.shared.u16 	[%r4+260], %r2321;
	ld.shared.u16 	%r2322, [%r4+262];
	add.s32 	%r2323, %r2292, %r2289;
	min.u32 	%r2324, %r2322, %r2323;
	st.shared.u16 	[%r4+262], %r2324;
	ld.shared.u16 	%r2325, [%r4+264];
	add.s32 	%r2326, %r2293, %r2289;
	min.u32 	%r2327, %r2325, %r2326;
	st.shared.u16 	[%r4+264], %r2327;
	ld.shared.u16 	%r2328, [%r4+266];
	add.s32 	%r2329, %r2294, %r2289;
	min.u32 	%r2330, %r2328, %r2329;
	st.shared.u16 	[%r4+266], %r2330;
	ld.shared.u16 	%r2331, [%r4+390];
	add.s32 	%r2332, %r2291, %r2290;
	min.u32 	%r2333, %r2331, %r2332;
	st.shared.u16 	[%r4+390], %r2333;
	ld.shared.u16 	%r2334, [%r4+392];
	add.s32 	%r2335, %r2292, %r2290;
	min.u32 	%r2336, %r2334, %r2335;
	st.shared.u16 	[%r4+392], %r2336;
	ld.shared.u16 	%r2337, [%r4+394];
	add.s32 	%r2338, %r2293, %r2290;
	min.u32 	%r2339, %r2337, %r2338;
	st.shared.u16 	[%r4+394], %r2339;
	ld.shared.u16 	%r2340, [%r4+396];
	add.s32 	%r2341, %r2294, %r2290;
	min.u32 	%r2342, %r2340, %r2341;
	st.shared.u16 	[%r4+396], %r2342;
	bar.sync 	0;
	ld.shared.u16 	%r2343, [%r43+82];
	ld.shared.u16 	%r2344, [%r43+212];
	ld.shared.u16 	%r2345, [%r43+342];
	ld.shared.u16 	%r2346, [%r43+472];
	ld.shared.u16 	%r2347, [%r50+5330];
	ld.shared.u16 	%r2348, [%r50+5332];
	ld.shared.u16 	%r2349, [%r50+5334];
	ld.shared.u16 	%r2350, [%r50+5336];
	ld.shared.u16 	%r2351, [%r4];
	add.s32 	%r2352, %r2347, %r2343;
	min.u32 	%r2353, %r2351, %r2352;
	st.shared.u16 	[%r4], %r2353;
	ld.shared.u16 	%r2354, [%r4+2];
	add.s32 	%r2355, %r2348, %r2343;
	min.u32 	%r2356, %r2354, %r2355;
	st.shared.u16 	[%r4+2], %r2356;
	ld.shared.u16 	%r2357, [%r4+4];
	add.s32 	%r2358, %r2349, %r2343;
	min.u32 	%r2359, %r2357, %r2358;
	st.shared.u16 	[%r4+4], %r2359;
	ld.shared.u16 	%r2360, [%r4+6];
	add.s32 	%r2361, %r2350, %r2343;
	min.u32 	%r2362, %r2360, %r2361;
	st.shared.u16 	[%r4+6], %r2362;
	ld.shared.u16 	%r2363, [%r4+130];
	add.s32 	%r2364, %r2347, %r2344;
	min.u32 	%r2365, %r2363, %r2364;
	st.shared.u16 	[%r4+130], %r2365;
	ld.shared.u16 	%r2366, [%r4+132];
	add.s32 	%r2367, %r2348, %r2344;
	min.u32 	%r2368, %r2366, %r2367;
	st.shared.u16 	[%r4+132], %r2368;
	ld.shared.u16 	%r2369, [%r4+134];
	add.s32 	%r2370, %r2349, %r2344;
	min.u32 	%r2371, %r2369, %r2370;
	st.shared.u16 	[%r4+134], %r2371;
	ld.shared.u16 	%r2372, [%r4+136];
	add.s32 	%r2373, %r2350, %r2344;
	min.u32 	%r2374, %r2372, %r2373;
	st.shared.u16 	[%r4+136], %r2374;
	ld.shared.u16 	%r2375, [%r4+260];
	add.s32 	%r2376, %r2347, %r2345;
	min.u32 	%r2377, %r2375, %r2376;
	st.shared.u16 	[%r4+260], %r2377;
	ld.shared.u16 	%r2378, [%r4+262];
	add.s32 	%r2379, %r2348, %r2345;
	min.u32 	%r2380, %r2378, %r2379;
	st.shared.u16 	[%r4+262], %r2380;
	ld.shared.u16 	%r2381, [%r4+264];
	add.s32 	%r2382, %r2349, %r2345;
	min.u32 	%r2383, %r2381, %r2382;
	st.shared.u16 	[%r4+264], %r2383;
	ld.shared.u16 	%r2384, [%r4+266];
	add.s32 	%r2385, %r2350, %r2345;
	min.u32 	%r2386, %r2384, %r2385;
	st.shared.u16 	[%r4+266], %r2386;
	ld.shared.u16 	%r2387, [%r4+390];
	add.s32 	%r2388, %r2347, %r2346;
	min.u32 	%r2389, %r2387, %r2388;
	st.shared.u16 	[%r4+390], %r2389;
	ld.shared.u16 	%r2390, [%r4+392];
	add.s32 	%r2391, %r2348, %r2346;
	min.u32 	%r2392, %r2390, %r2391;
	st.shared.u16 	[%r4+392], %r2392;
	ld.shared.u16 	%r2393, [%r4+394];
	add.s32 	%r2394, %r2349, %r2346;
	min.u32 	%r2395, %r2393, %r2394;
	st.shared.u16 	[%r4+394], %r2395;
	ld.shared.u16 	%r2396, [%r4+396];
	add.s32 	%r2397, %r2350, %r2346;
	min.u32 	%r2398, %r2396, %r2397;
	st.shared.u16 	[%r4+396], %r2398;
	bar.sync 	0;
	ld.shared.u16 	%r2399, [%r43+84];
	ld.shared.u16 	%r2400, [%r43+214];
	ld.shared.u16 	%r2401, [%r43+344];
	ld.shared.u16 	%r2402, [%r43+474];
	ld.shared.u16 	%r2403, [%r50+5460];
	ld.shared.u16 	%r2404, [%r50+5462];
	ld.shared.u16 	%r2405, [%r50+5464];
	ld.shared.u16 	%r2406, [%r50+5466];
	ld.shared.u16 	%r2407, [%r4];
	add.s32 	%r2408, %r2403, %r2399;
	min.u32 	%r2409, %r2407, %r2408;
	st.shared.u16 	[%r4], %r2409;
	ld.shared.u16 	%r2410, [%r4+2];
	add.s32 	%r2411, %r2404, %r2399;
	min.u32 	%r2412, %r2410, %r2411;
	st.shared.u16 	[%r4+2], %r2412;
	ld.shared.u16 	%r2413, [%r4+4];
	add.s32 	%r2414, %r2405, %r2399;
	min.u32 	%r2415, %r2413, %r2414;
	st.shared.u16 	[%r4+4], %r2415;
	ld.shared.u16 	%r2416, [%r4+6];
	add.s32 	%r2417, %r2406, %r2399;
	min.u32 	%r2418, %r2416, %r2417;
	st.shared.u16 	[%r4+6], %r2418;
	ld.shared.u16 	%r2419, [%r4+130];
	add.s32 	%r2420, %r2403, %r2400;
	min.u32 	%r2421, %r2419, %r2420;
	st.shared.u16 	[%r4+130], %r2421;
	ld.shared.u16 	%r2422, [%r4+132];
	add.s32 	%r2423, %r2404, %r2400;
	min.u32 	%r2424, %r2422, %r2423;
	st.shared.u16 	[%r4+132], %r2424;
	ld.shared.u16 	%r2425, [%r4+134];
	add.s32 	%r2426, %r2405, %r2400;
	min.u32 	%r2427, %r2425, %r2426;
	st.shared.u16 	[%r4+134], %r2427;
	ld.shared.u16 	%r2428, [%r4+136];
	add.s32 	%r2429, %r2406, %r2400;
	min.u32 	%r2430, %r2428, %r2429;
	st.shared.u16 	[%r4+136], %r2430;
	ld.shared.u16 	%r2431, [%r4+260];
	add.s32 	%r2432, %r2403, %r2401;
	min.u32 	%r2433, %r2431, %r2432;
	st.shared.u16 	[%r4+260], %r2433;
	ld.shared.u16 	%r2434, [%r4+262];
	add.s32 	%r2435, %r2404, %r2401;
	min.u32 	%r2436, %r2434, %r2435;
	st.shared.u16 	[%r4+262], %r2436;
	ld.shared.u16 	%r2437, [%r4+264];
	add.s32 	%r2438, %r2405, %r2401;
	min.u32 	%r2439, %r2437, %r2438;
	st.shared.u16 	[%r4+264], %r2439;
	ld.shared.u16 	%r2440, [%r4+266];
	add.s32 	%r2441, %r2406, %r2401;
	min.u32 	%r2442, %r2440, %r2441;
	st.shared.u16 	[%r4+266], %r2442;
	ld.shared.u16 	%r2443, [%r4+390];
	add.s32 	%r2444, %r2403, %r2402;
	min.u32 	%r2445, %r2443, %r2444;
	st.shared.u16 	[%r4+390], %r2445;
	ld.shared.u16 	%r2446, [%r4+392];
	add.s32 	%r2447, %r2404, %r2402;
	min.u32 	%r2448, %r2446, %r2447;
	st.shared.u16 	[%r4+392], %r2448;
	ld.shared.u16 	%r2449, [%r4+394];
	add.s32 	%r2450, %r2405, %r2402;
	min.u32 	%r2451, %r2449, %r2450;
	st.shared.u16 	[%r4+394], %r2451;
	ld.shared.u16 	%r2452, [%r4+396];
	add.s32 	%r2453, %r2406, %r2402;
	min.u32 	%r2454, %r2452, %r2453;
	st.shared.u16 	[%r4+396], %r2454;
	bar.sync 	0;
	ld.shared.u16 	%r2455, [%r43+86];
	ld.shared.u16 	%r2456, [%r43+216];
	ld.shared.u16 	%r2457, [%r43+346];
	ld.shared.u16 	%r2458, [%r43+476];
	ld.shared.u16 	%r2459, [%r50+5590];
	ld.shared.u16 	%r2460, [%r50+5592];
	ld.shared.u16 	%r2461, [%r50+5594];
	ld.shared.u16 	%r2462, [%r50+5596];
	ld.shared.u16 	%r2463, [%r4];
	add.s32 	%r2464, %r2459, %r2455;
	min.u32 	%r2465, %r2463, %r2464;
	st.shared.u16 	[%r4], %r2465;
	ld.shared.u16 	%r2466, [%r4+2];
	add.s32 	%r2467, %r2460, %r2455;
	min.u32 	%r2468, %r2466, %r2467;
	st.shared.u16 	[%r4+2], %r2468;
	ld.shared.u16 	%r2469, [%r4+4];
	add.s32 	%r2470, %r2461, %r2455;
	min.u32 	%r2471, %r2469, %r2470;
	st.shared.u16 	[%r4+4], %r2471;
	ld.shared.u16 	%r2472, [%r4+6];
	add.s32 	%r2473, %r2462, %r2455;
	min.u32 	%r2474, %r2472, %r2473;
	st.shared.u16 	[%r4+6], %r2474;
	ld.shared.u16 	%r2475, [%r4+130];
	add.s32 	%r2476, %r2459, %r2456;
	min.u32 	%r2477, %r2475, %r2476;
	st.shared.u16 	[%r4+130], %r2477;
	ld.shared.u16 	%r2478, [%r4+132];
	add.s32 	%r2479, %r2460, %r2456;
	min.u32 	%r2480, %r2478, %r2479;
	st.shared.u16 	[%r4+132], %r2480;
	ld.shared.u16 	%r2481, [%r4+134];
	add.s32 	%r2482, %r2461, %r2456;
	min.u32 	%r2483, %r2481, %r2482;
	st.shared.u16 	[%r4+134], %r2483;
	ld.shared.u16 	%r2484, [%r4+136];
	add.s32 	%r2485, %r2462, %r2456;
	min.u32 	%r2486, %r2484, %r2485;
	st.shared.u16 	[%r4+136], %r2486;
	ld.shared.u16 	%r2487, [%r4+260];
	add.s32 	%r2488, %r2459, %r2457;
	min.u32 	%r2489, %r2487, %r2488;
	st.shared.u16 	[%r4+260], %r2489;
	ld.shared.u16 	%r2490, [%r4+262];
	add.s32 	%r2491, %r2460, %r2457;
	min.u32 	%r2492, %r2490, %r2491;
	st.shared.u16 	[%r4+262], %r2492;
	ld.shared.u16 	%r2493, [%r4+264];
	add.s32 	%r2494, %r2461, %r2457;
	min.u32 	%r2495, %r2493, %r2494;
	st.shared.u16 	[%r4+264], %r2495;
	ld.shared.u16 	%r2496, [%r4+266];
	add.s32 	%r2497, %r2462, %r2457;
	min.u32 	%r2498, %r2496, %r2497;
	st.shared.u16 	[%r4+266], %r2498;
	ld.shared.u16 	%r2499, [%r4+390];
	add.s32 	%r2500, %r2459, %r2458;
	min.u32 	%r2501, %r2499, %r2500;
	st.shared.u16 	[%r4+390], %r2501;
	ld.shared.u16 	%r2502, [%r4+392];
	add.s32 	%r2503, %r2460, %r2458;
	min.u32 	%r2504, %r2502, %r2503;
	st.shared.u16 	[%r4+392], %r2504;
	ld.shared.u16 	%r2505, [%r4+394];
	add.s32 	%r2506, %r2461, %r2458;
	min.u32 	%r2507, %r2505, %r2506;
	st.shared.u16 	[%r4+394], %r2507;
	ld.shared.u16 	%r2508, [%r4+396];
	add.s32 	%r2509, %r2462, %r2458;
	min.u32 	%r2510, %r2508, %r2509;
	st.shared.u16 	[%r4+396], %r2510;
	bar.sync 	0;
	ld.shared.u16 	%r2511, [%r43+88];
	ld.shared.u16 	%r2512, [%r43+218];
	ld.shared.u16 	%r2513, [%r43+348];
	ld.shared.u16 	%r2514, [%r43+478];
	ld.shared.u16 	%r2515, [%r50+5720];
	ld.shared.u16 	%r2516, [%r50+5722];
	ld.shared.u16 	%r2517, [%r50+5724];
	ld.shared.u16 	%r2518, [%r50+5726];
	ld.shared.u16 	%r2519, [%r4];
	add.s32 	%r2520, %r2515, %r2511;
	min.u32 	%r2521, %r2519, %r2520;
	st.shared.u16 	[%r4], %r2521;
	ld.shared.u16 	%r2522, [%r4+2];
	add.s32 	%r2523, %r2516, %r2511;
	min.u32 	%r2524, %r2522, %r2523;
	st.shared.u16 	[%r4+2], %r2524;
	ld.shared.u16 	%r2525, [%r4+4];
	add.s32 	%r2526, %r2517, %r2511;
	min.u32 	%r2527, %r2525, %r2526;
	st.shared.u16 	[%r4+4], %r2527;
	ld.shared.u16 	%r2528, [%r4+6];
	add.s32 	%r2529, %r2518, %r2511;
	min.u32 	%r2530, %r2528, %r2529;
	st.shared.u16 	[%r4+6], %r2530;
	ld.shared.u16 	%r2531, [%r4+130];
	add.s32 	%r2532, %r2515, %r2512;
	min.u32 	%r2533, %r2531, %r2532;
	st.shared.u16 	[%r4+130], %r2533;
	ld.shared.u16 	%r2534, [%r4+132];
	add.s32 	%r2535, %r2516, %r2512;
	min.u32 	%r2536, %r2534, %r2535;
	st.shared.u16 	[%r4+132], %r2536;
	ld.shared.u16 	%r2537, [%r4+134];
	add.s32 	%r2538, %r2517, %r2512;
	min.u32 	%r2539, %r2537, %r2538;
	st.shared.u16 	[%r4+134], %r2539;
	ld.shared.u16 	%r2540, [%r4+136];
	add.s32 	%r2541, %r2518, %r2512;
	min.u32 	%r2542, %r2540, %r2541;
	st.shared.u16 	[%r4+136], %r2542;
	ld.shared.u16 	%r2543, [%r4+260];
	add.s32 	%r2544, %r2515, %r2513;
	min.u32 	%r2545, %r2543, %r2544;
	st.shared.u16 	[%r4+260], %r2545;
	ld.shared.u16 	%r2546, [%r4+262];
	add.s32 	%r2547, %r2516, %r2513;
	min.u32 	%r2548, %r2546, %r2547;
	st.shared.u16 	[%r4+262], %r2548;
	ld.shared.u16 	%r2549, [%r4+264];
	add.s32 	%r2550, %r2517, %r2513;
	min.u32 	%r2551, %r2549, %r2550;
	st.shared.u16 	[%r4+264], %r2551;
	ld.shared.u16 	%r2552, [%r4+266];
	add.s32 	%r2553, %r2518, %r2513;
	min.u32 	%r2554, %r2552, %r2553;
	st.shared.u16 	[%r4+266], %r2554;
	ld.shared.u16 	%r2555, [%r4+390];
	add.s32 	%r2556, %r2515, %r2514;
	min.u32 	%r2557, %r2555, %r2556;
	st.shared.u16 	[%r4+390], %r2557;
	ld.shared.u16 	%r2558, [%r4+392];
	add.s32 	%r2559, %r2516, %r2514;
	min.u32 	%r2560, %r2558, %r2559;
	st.shared.u16 	[%r4+392], %r2560;
	ld.shared.u16 	%r2561, [%r4+394];
	add.s32 	%r2562, %r2517, %r2514;
	min.u32 	%r2563, %r2561, %r2562;
	st.shared.u16 	[%r4+394], %r2563;
	ld.shared.u16 	%r2564, [%r4+396];
	add.s32 	%r2565, %r2518, %r2514;
	min.u32 	%r2566, %r2564, %r2565;
	st.shared.u16 	[%r4+396], %r2566;
	bar.sync 	0;
	ld.shared.u16 	%r2567, [%r43+90];
	ld.shared.u16 	%r2568, [%r43+220];
	ld.shared.u16 	%r2569, [%r43+350];
	ld.shared.u16 	%r2570, [%r43+480];
	ld.shared.u16 	%r2571, [%r50+5850];
	ld.shared.u16 	%r2572, [%r50+5852];
	ld.shared.u16 	%r2573, [%r50+5854];
	ld.shared.u16 	%r2574, [%r50+5856];
	ld.shared.u16 	%r2575, [%r4];
	add.s32 	%r2576, %r2571, %r2567;
	min.u32 	%r2577, %r2575, %r2576;
	st.shared.u16 	[%r4], %r2577;
	ld.shared.u16 	%r2578, [%r4+2];
	add.s32 	%r2579, %r2572, %r2567;
	min.u32 	%r2580, %r2578, %r2579;
	st.shared.u16 	[%r4+2], %r2580;
	ld.shared.u16 	%r2581, [%r4+4];
	add.s32 	%r2582, %r2573, %r2567;
	min.u32 	%r2583, %r2581, %r2582;
	st.shared.u16 	[%r4+4], %r2583;
	ld.shared.u16 	%r2584, [%r4+6];
	add.s32 	%r2585, %r2574, %r2567;
	min.u32 	%r2586, %r2584, %r2585;
	st.shared.u16 	[%r4+6], %r2586;
	ld.shared.u16 	%r2587, [%r4+130];
	add.s32 	%r2588, %r2571, %r2568;
	min.u32 	%r2589, %r2587, %r2588;
	st.shared.u16 	[%r4+130], %r2589;
	ld.shared.u16 	%r2590, [%r4+132];
	add.s32 	%r2591, %r2572, %r2568;
	min.u32 	%r2592, %r2590, %r2591;
	st.shared.u16 	[%r4+132], %r2592;
	ld.shared.u16 	%r2593, [%r4+134];
	add.s32 	%r2594, %r2573, %r2568;
	min.u32 	%r2595, %r2593, %r2594;
	st.shared.u16 	[%r4+134], %r2595;
	ld.shared.u16 	%r2596, [%r4+136];
	add.s32 	%r2597, %r2574, %r2568;
	min.u32 	%r2598, %r2596, %r2597;
	st.shared.u16 	[%r4+136], %r2598;
	ld.shared.u16 	%r2599, [%r4+260];
	add.s32 	%r2600, %r2571, %r2569;
	min.u32 	%r2601, %r2599, %r2600;
	st.shared.u16 	[%r4+260], %r2601;
	ld.shared.u16 	%r2602, [%r4+262];
	add.s32 	%r2603, %r2572, %r2569;
	min.u32 	%r2604, %r2602, %r2603;
	st.shared.u16 	[%r4+262], %r2604;
	ld.shared.u16 	%r2605, [%r4+264];
	add.s32 	%r2606, %r2573, %r2569;
	min.u32 	%r2607, %r2605, %r2606;
	st.shared.u16 	[%r4+264], %r2607;
	ld.shared.u16 	%r2608, [%r4+266];
	add.s32 	%r2609, %r2574, %r2569;
	min.u32 	%r2610, %r2608, %r2609;
	st.shared.u16 	[%r4+266], %r2610;
	ld.shared.u16 	%r2611, [%r4+390];
	add.s32 	%r2612, %r2571, %r2570;
	min.u32 	%r2613, %r2611, %r2612;
	st.shared.u16 	[%r4+390], %r2613;
	ld.shared.u16 	%r2614, [%r4+392];
	add.s32 	%r2615, %r2572, %r2570;
	min.u32 	%r2616, %r2614, %r2615;
	st.shared.u16 	[%r4+392], %r2616;
	ld.shared.u16 	%r2617, [%r4+394];
	add.s32 	%r2618, %r2573, %r2570;
	min.u32 	%r2619, %r2617, %r2618;
	st.shared.u16 	[%r4+394], %r2619;
	ld.shared.u16 	%r2620, [%r4+396];
	add.s32 	%r2621, %r2574, %r2570;
	min.u32 	%r2622, %r2620, %r2621;
	st.shared.u16 	[%r4+396], %r2622;
	bar.sync 	0;
	ld.shared.u16 	%r2623, [%r43+92];
	ld.shared.u16 	%r2624, [%r43+222];
	ld.shared.u16 	%r2625, [%r43+352];
	ld.shared.u16 	%r2626, [%r43+482];
	ld.shared.u16 	%r2627, [%r50+5980];
	ld.shared.u16 	%r2628, [%r50+5982];
	ld.shared.u16 	%r2629, [%r50+5984];
	ld.shared.u16 	%r2630, [%r50+5986];
	ld.shared.u16 	%r2631, [%r4];
	add.s32 	%r2632, %r2627, %r2623;
	min.u32 	%r2633, %r2631, %r2632;
	st.shared.u16 	[%r4], %r2633;
	ld.shared.u16 	%r2634, [%r4+2];
	add.s32 	%r2635, %r2628, %r2623;
	min.u32 	%r2636, %r2634, %r2635;
	st.shared.u16 	[%r4+2], %r2636;
	ld.shared.u16 	%r2637, [%r4+4];
	add.s32 	%r2638, %r2629, %r2623;
	min.u32 	%r2639, %r2637, %r2638;
	st.shared.u16 	[%r4+4], %r2639;
	ld.shared.u16 	%r2640, [%r4+6];
	add.s32 	%r2641, %r2630, %r2623;
	min.u32 	%r2642, %r2640, %r2641;
	st.shared.u16 	[%r4+6], %r2642;
	ld.shared.u16 	%r2643, [%r4+130];
	add.s32 	%r2644, %r2627, %r2624;
	min.u32 	%r2645, %r2643, %r2644;
	st.shared.u16 	[%r4+130], %r2645;
	ld.shared.u16 	%r2646, [%r4+132];
	add.s32 	%r2647, %r2628, %r2624;
	min.u32 	%r2648, %r2646, %r2647;
	st.shared.u16 	[%r4+132], %r2648;
	ld.shared.u16 	%r2649, [%r4+134];
	add.s32 	%r2650, %r2629, %r2624;
	min.u32 	%r2651, %r2649, %r2650;
	st.shared.u16 	[%r4+134], %r2651;
	ld.shared.u16 	%r2652, [%r4+136];
	add.s32 	%r2653, %r2630, %r2624;
	min.u32 	%r2654, %r2652, %r2653;
	st.shared.u16 	[%r4+136], %r2654;
	ld.shared.u16 	%r2655, [%r4+260];
	add.s32 	%r2656, %r2627, %r2625;
	min.u32 	%r2657, %r2655, %r2656;
	st.shared.u16 	[%r4+260], %r2657;
	ld.shared.u16 	%r2658, [%r4+262];
	add.s32 	%r2659, %r2628, %r2625;
	min.u32 	%r2660, %r2658, %r2659;
	st.shared.u16 	[%r4+262], %r2660;
	ld.shared.u16 	%r2661, [%r4+264];
	add.s32 	%r2662, %r2629, %r2625;
	min.u32 	%r2663, %r2661, %r2662;
	st.shared.u16 	[%r4+264], %r2663;
	ld.shared.u16 	%r2664, [%r4+266];
	add.s32 	%r2665, %r2630, %r2625;
	min.u32 	%r2666, %r2664, %r2665;
	st.shared.u16 	[%r4+266], %r2666;
	ld.shared.u16 	%r2667, [%r4+390];
	add.s32 	%r2668, %r2627, %r2626;
	min.u32 	%r2669, %r2667, %r2668;
	st.shared.u16 	[%r4+390], %r2669;
	ld.shared.u16 	%r2670, [%r4+392];
	add.s32 	%r2671, %r2628, %r2626;
	min.u32 	%r2672, %r2670, %r2671;
	st.shared.u16 	[%r4+392], %r2672;
	ld.shared.u16 	%r2673, [%r4+394];
	add.s32 	%r2674, %r2629, %r2626;
	min.u32 	%r2675, %r2673, %r2674;
	st.shared.u16 	[%r4+394], %r2675;
	ld.shared.u16 	%r2676, [%r4+396];
	add.s32 	%r2677, %r2630, %r2626;
	min.u32 	%r2678, %r2676, %r2677;
	st.shared.u16 	[%r4+396], %r2678;
	bar.sync 	0;
	ld.shared.u16 	%r2679, [%r43+94];
	ld.shared.u16 	%r2680, [%r43+224];
	ld.shared.u16 	%r2681, [%r43+354];
	ld.shared.u16 	%r2682, [%r43+484];
	ld.shared.u16 	%r2683, [%r50+6110];
	ld.shared.u16 	%r2684, [%r50+6112];
	ld.shared.u16 	%r2685, [%r50+6114];
	ld.shared.u16 	%r2686, [%r50+6116];
	ld.shared.u16 	%r2687, [%r4];
	add.s32 	%r2688, %r2683, %r2679;
	min.u32 	%r2689, %r2687, %r2688;
	st.shared.u16 	[%r4], %r2689;
	ld.shared.u16 	%r2690, [%r4+2];
	add.s32 	%r2691, %r2684, %r2679;
	min.u32 	%r2692, %r2690, %r2691;
	st.shared.u16 	[%r4+2], %r2692;
	ld.shared.u16 	%r2693, [%r4+4];
	add.s32 	%r2694, %r2685, %r2679;
	min.u32 	%r2695, %r2693, %r2694;
	st.shared.u16 	[%r4+4], %r2695;
	ld.shared.u16 	%r2696, [%r4+6];
	add.s32 	%r2697, %r2686, %r2679;
	min.u32 	%r2698, %r2696, %r2697;
	st.shared.u16 	[%r4+6], %r2698;
	ld.shared.u16 	%r2699, [%r4+130];
	add.s32 	%r2700, %r2683, %r2680;
	min.u32 	%r2701, %r2699, %r2700;
	st.shared.u16 	[%r4+130], %r2701;
	ld.shared.u16 	%r2702, [%r4+132];
	add.s32 	%r2703, %r2684, %r2680;
	min.u32 	%r2704, %r2702, %r2703;
	st.shared.u16 	[%r4+132], %r2704;
	ld.shared.u16 	%r2705, [%r4+134];
	add.s32 	%r2706, %r2685, %r2680;
	min.u32 	%r2707, %r2705, %r2706;
	st.shared.u16 	[%r4+134], %r2707;
	ld.shared.u16 	%r2708, [%r4+136];
	add.s32 	%r2709, %r2686, %r2680;
	min.u32 	%r2710, %r2708, %r2709;
	st.shared.u16 	[%r4+136], %r2710;
	ld.shared.u16 	%r2711, [%r4+260];
	add.s32 	%r2712, %r2683, %r2681;
	min.u32 	%r2713, %r2711, %r2712;
	st.shared.u16 	[%r4+260], %r2713;
	ld.shared.u16 	%r2714, [%r4+262];
	add.s32 	%r2715, %r2684, %r2681;
	min.u32 	%r2716, %r2714, %r2715;
	st.shared.u16 	[%r4+262], %r2716;
	ld.shared.u16 	%r2717, [%r4+264];
	add.s32 	%r2718, %r2685, %r2681;
	min.u32 	%r2719, %r2717, %r2718;
	st.shared.u16 	[%r4+264], %r2719;
	ld.shared.u16 	%r2720, [%r4+266];
	add.s32 	%r2721, %r2686, %r2681;
	min.u32 	%r2722, %r2720, %r2721;
	st.shared.u16 	[%r4+266], %r2722;
	ld.shared.u16 	%r2723, [%r4+390];
	add.s32 	%r2724, %r2683, %r2682;
	min.u32 	%r2725, %r2723, %r2724;
	st.shared.u16 	[%r4+390], %r2725;
	ld.shared.u16 	%r2726, [%r4+392];
	add.s32 	%r2727, %r2684, %r2682;
	min.u32 	%r2728, %r2726, %r2727;
	st.shared.u16 	[%r4+392], %r2728;
	ld.shared.u16 	%r2729, [%r4+394];
	add.s32 	%r2730, %r2685, %r2682;
	min.u32 	%r2731, %r2729, %r2730;
	st.shared.u16 	[%r4+394], %r2731;
	ld.shared.u16 	%r2732, [%r4+396];
	add.s32 	%r2733, %r2686, %r2682;
	min.u32 	%r2734, %r2732, %r2733;
	st.shared.u16 	[%r4+396], %r2734;
	bar.sync 	0;
	ld.shared.u16 	%r2735, [%r43+96];
	ld.shared.u16 	%r2736, [%r43+226];
	ld.shared.u16 	%r2737, [%r43+356];
	ld.shared.u16 	%r2738, [%r43+486];
	ld.shared.u16 	%r2739, [%r50+6240];
	ld.shared.u16 	%r2740, [%r50+6242];
	ld.shared.u16 	%r2741, [%r50+6244];
	ld.shared.u16 	%r2742, [%r50+6246];
	ld.shared.u16 	%r2743, [%r4];
	add.s32 	%r2744, %r2739, %r2735;
	min.u32 	%r2745, %r2743, %r2744;
	st.shared.u16 	[%r4], %r2745;
	ld.shared.u16 	%r2746, [%r4+2];
	add.s32 	%r2747, %r2740, %r2735;
	min.u32 	%r2748, %r2746, %r2747;
	st.shared.u16 	[%r4+2], %r2748;
	ld.shared.u16 	%r2749, [%r4+4];
	add.s32 	%r2750, %r2741, %r2735;
	min.u32 	%r2751, %r2749, %r2750;
	st.shared.u16 	[%r4+4], %r2751;
	ld.shared.u16 	%r2752, [%r4+6];
	add.s32 	%r2753, %r2742, %r2735;
	min.u32 	%r2754, %r2752, %r2753;
	st.shared.u16 	[%r4+6], %r2754;
	ld.shared.u16 	%r2755, [%r4+130];
	add.s32 	%r2756, %r2739, %r2736;
	min.u32 	%r2757, %r2755, %r2756;
	st.shared.u16 	[%r4+130], %r2757;
	ld.shared.u16 	%r2758, [%r4+132];
	add.s32 	%r2759, %r2740, %r2736;
	min.u32 	%r2760, %r2758, %r2759;
	st.shared.u16 	[%r4+132], %r2760;
	ld.shared.u16 	%r2761, [%r4+134];
	add.s32 	%r2762, %r2741, %r2736;
	min.u32 	%r2763, %r2761, %r2762;
	st.shared.u16 	[%r4+134], %r2763;
	ld.shared.u16 	%r2764, [%r4+136];
	add.s32 	%r2765, %r2742, %r2736;
	min.u32 	%r2766, %r2764, %r2765;
	st.shared.u16 	[%r4+136], %r2766;
	ld.shared.u16 	%r2767, [%r4+260];
	add.s32 	%r2768, %r2739, %r2737;
	min.u32 	%r2769, %r2767, %r2768;
	st.shared.u16 	[%r4+260], %r2769;
	ld.shared.u16 	%r2770, [%r4+262];
	add.s32 	%r2771, %r2740, %r2737;
	min.u32 	%r2772, %r2770, %r2771;
	st.shared.u16 	[%r4+262], %r2772;
	ld.shared.u16 	%r2773, [%r4+264];
	add.s32 	%r2774, %r2741, %r2737;
	min.u32 	%r2775, %r2773, %r2774;
	st.shared.u16 	[%r4+264], %r2775;
	ld.shared.u16 	%r2776, [%r4+266];
	add.s32 	%r2777, %r2742, %r2737;
	min.u32 	%r2778, %r2776, %r2777;
	st.shared.u16 	[%r4+266], %r2778;
	ld.shared.u16 	%r2779, [%r4+390];
	add.s32 	%r2780, %r2739, %r2738;
	min.u32 	%r2781, %r2779, %r2780;
	st.shared.u16 	[%r4+390], %r2781;
	ld.shared.u16 	%r2782, [%r4+392];
	add.s32 	%r2783, %r2740, %r2738;
	min.u32 	%r2784, %r2782, %r2783;
	st.shared.u16 	[%r4+392], %r2784;
	ld.shared.u16 	%r2785, [%r4+394];
	add.s32 	%r2786, %r2741, %r2738;
	min.u32 	%r2787, %r2785, %r2786;
	st.shared.u16 	[%r4+394], %r2787;
	ld.shared.u16 	%r2788, [%r4+396];
	add.s32 	%r2789, %r2742, %r2738;
	min.u32 	%r2790, %r2788, %r2789;
	st.shared.u16 	[%r4+396], %r2790;
	bar.sync 	0;
	ld.shared.u16 	%r2791, [%r43+98];
	ld.shared.u16 	%r2792, [%r43+228];
	ld.shared.u16 	%r2793, [%r43+358];
	ld.shared.u16 	%r2794, [%r43+488];
	ld.shared.u16 	%r2795, [%r50+6370];
	ld.shared.u16 	%r2796, [%r50+6372];
	ld.shared.u16 	%r2797, [%r50+6374];
	ld.shared.u16 	%r2798, [%r50+6376];
	ld.shared.u16 	%r2799, [%r4];
	add.s32 	%r2800, %r2795, %r2791;
	min.u32 	%r2801, %r2799, %r2800;
	st.shared.u16 	[%r4], %r2801;
	ld.shared.u16 	%r2802, [%r4+2];
	add.s32 	%r2803, %r2796, %r2791;
	min.u32 	%r2804, %r2802, %r2803;
	st.shared.u16 	[%r4+2], %r2804;
	ld.shared.u16 	%r2805, [%r4+4];
	add.s32 	%r2806, %r2797, %r2791;
	min.u32 	%r2807, %r2805, %r2806;
	st.shared.u16 	[%r4+4], %r2807;
	ld.shared.u16 	%r2808, [%r4+6];
	add.s32 	%r2809, %r2798, %r2791;
	min.u32 	%r2810, %r2808, %r2809;
	st.shared.u16 	[%r4+6], %r2810;
	ld.shared.u16 	%r2811, [%r4+130];
	add.s32 	%r2812, %r2795, %r2792;
	min.u32 	%r2813, %r2811, %r2812;
	st.shared.u16 	[%r4+130], %r2813;
	ld.shared.u16 	%r2814, [%r4+132];
	add.s32 	%r2815, %r2796, %r2792;
	min.u32 	%r2816, %r2814, %r2815;
	st.shared.u16 	[%r4+132], %r2816;
	ld.shared.u16 	%r2817, [%r4+134];
	add.s32 	%r2818, %r2797, %r2792;
	min.u32 	%r2819, %r2817, %r2818;
	st.shared.u16 	[%r4+134], %r2819;
	ld.shared.u16 	%r2820, [%r4+136];
	add.s32 	%r2821, %r2798, %r2792;
	min.u32 	%r2822, %r2820, %r2821;
	st.shared.u16 	[%r4+136], %r2822;
	ld.shared.u16 	%r2823, [%r4+260];
	add.s32 	%r2824, %r2795, %r2793;
	min.u32 	%r2825, %r2823, %r2824;
	st.shared.u16 	[%r4+260], %r2825;
	ld.shared.u16 	%r2826, [%r4+262];
	add.s32 	%r2827, %r2796, %r2793;
	min.u32 	%r2828, %r2826, %r2827;
	st.shared.u16 	[%r4+262], %r2828;
	ld.shared.u16 	%r2829, [%r4+264];
	add.s32 	%r2830, %r2797, %r2793;
	min.u32 	%r2831, %r2829, %r2830;
	st.shared.u16 	[%r4+264], %r2831;
	ld.shared.u16 	%r2832, [%r4+266];
	add.s32 	%r2833, %r2798, %r2793;
	min.u32 	%r2834, %r2832, %r2833;
	st.shared.u16 	[%r4+266], %r2834;
	ld.shared.u16 	%r2835, [%r4+390];
	add.s32 	%r2836, %r2795, %r2794;
	min.u32 	%r2837, %r2835, %r2836;
	st.shared.u16 	[%r4+390], %r2837;
	ld.shared.u16 	%r2838, [%r4+392];
	add.s32 	%r2839, %r2796, %r2794;
	min.u32 	%r2840, %r2838, %r2839;
	st.shared.u16 	[%r4+392], %r2840;
	ld.shared.u16 	%r2841, [%r4+394];
	add.s32 	%r2842, %r2797, %r2794;
	min.u32 	%r2843, %r2841, %r2842;
	st.shared.u16 	[%r4+394], %r2843;
	ld.shared.u16 	%r2844, [%r4+396];
	add.s32 	%r2845, %r2798, %r2794;
	min.u32 	%r2846, %r2844, %r2845;
	st.shared.u16 	[%r4+396], %r2846;
	bar.sync 	0;
	ld.shared.u16 	%r2847, [%r43+100];
	ld.shared.u16 	%r2848, [%r43+230];
	ld.shared.u16 	%r2849, [%r43+360];
	ld.shared.u16 	%r2850, [%r43+490];
	ld.shared.u16 	%r2851, [%r50+6500];
	ld.shared.u16 	%r2852, [%r50+6502];
	ld.shared.u16 	%r2853, [%r50+6504];
	ld.shared.u16 	%r2854, [%r50+6506];
	ld.shared.u16 	%r2855, [%r4];
	add.s32 	%r2856, %r2851, %r2847;
	min.u32 	%r2857, %r2855, %r2856;
	st.shared.u16 	[%r4], %r2857;
	ld.shared.u16 	%r2858, [%r4+2];
	add.s32 	%r2859, %r2852, %r2847;
	min.u32 	%r2860, %r2858, %r2859;
	st.shared.u16 	[%r4+2], %r2860;
	ld.shared.u16 	%r2861, [%r4+4];
	add.s32 	%r2862, %r2853, %r2847;
	min.u32 	%r2863, %r2861, %r2862;
	st.shared.u16 	[%r4+4], %r2863;
	ld.shared.u16 	%r2864, [%r4+6];
	add.s32 	%r2865, %r2854, %r2847;
	min.u32 	%r2866, %r2864, %r2865;
	st.shared.u16 	[%r4+6], %r2866;
	ld.shared.u16 	%r2867, [%r4+130];
	add.s32 	%r2868, %r2851, %r2848;
	min.u32 	%r2869, %r2867, %r2868;
	st.shared.u16 	[%r4+130], %r2869;
	ld.shared.u16 	%r2870, [%r4+132];
	add.s32 	%r2871, %r2852, %r2848;
	min.u32 	%r2872, %r2870, %r2871;
	st.shared.u16 	[%r4+132], %r2872;
	ld.shared.u16 	%r2873, [%r4+134];
	add.s32 	%r2874, %r2853, %r2848;
	min.u32 	%r2875, %r2873, %r2874;
	st.shared.u16 	[%r4+134], %r2875;
	ld.shared.u16 	%r2876, [%r4+136];
	add.s32 	%r2877, %r2854, %r2848;
	min.u32 	%r2878, %r2876, %r2877;
	st.shared.u16 	[%r4+136], %r2878;
	ld.shared.u16 	%r2879, [%r4+260];
	add.s32 	%r2880, %r2851, %r2849;
	min.u32 	%r2881, %r2879, %r2880;
	st.shared.u16 	[%r4+260], %r2881;
	ld.shared.u16 	%r2882, [%r4+262];
	add.s32 	%r2883, %r2852, %r2849;
	min.u32 	%r2884, %r2882, %r2883;
	st.shared.u16 	[%r4+262], %r2884;
	ld.shared.u16 	%r2885, [%r4+264];
	add.s32 	%r2886, %r2853, %r2849;
	min.u32 	%r2887, %r2885, %r2886;
	st.shared.u16 	[%r4+264], %r2887;
	ld.shared.u16 	%r2888, [%r4+266];
	add.s32 	%r2889, %r2854, %r2849;
	min.u32 	%r2890, %r2888, %r2889;
	st.shared.u16 	[%r4+266], %r2890;
	ld.shared.u16 	%r2891, [%r4+390];
	add.s32 	%r2892, %r2851, %r2850;
	min.u32 	%r2893, %r2891, %r2892;
	st.shared.u16 	[%r4+390], %r2893;
	ld.shared.u16 	%r2894, [%r4+392];
	add.s32 	%r2895, %r2852, %r2850;
	min.u32 	%r2896, %r2894, %r2895;
	st.shared.u16 	[%r4+392], %r2896;
	ld.shared.u16 	%r2897, [%r4+394];
	add.s32 	%r2898, %r2853, %r2850;
	min.u32 	%r2899, %r2897, %r2898;
	st.shared.u16 	[%r4+394], %r2899;
	ld.shared.u16 	%r2900, [%r4+396];
	add.s32 	%r2901, %r2854, %r2850;
	min.u32 	%r2902, %r2900, %r2901;
	st.shared.u16 	[%r4+396], %r2902;
	bar.sync 	0;
	ld.shared.u16 	%r2903, [%r43+102];
	ld.shared.u16 	%r2904, [%r43+232];
	ld.shared.u16 	%r2905, [%r43+362];
	ld.shared.u16 	%r2906, [%r43+492];
	ld.shared.u16 	%r2907, [%r50+6630];
	ld.shared.u16 	%r2908, [%r50+6632];
	ld.shared.u16 	%r2909, [%r50+6634];
	ld.shared.u16 	%r2910, [%r50+6636];
	ld.shared.u16 	%r2911, [%r4];
	add.s32 	%r2912, %r2907, %r2903;
	min.u32 	%r2913, %r2911, %r2912;
	st.shared.u16 	[%r4], %r2913;
	ld.shared.u16 	%r2914, [%r4+2];
	add.s32 	%r2915, %r2908, %r2903;
	min.u32 	%r2916, %r2914, %r2915;
	st.shared.u16 	[%r4+2], %r2916;
	ld.shared.u16 	%r2917, [%r4+4];
	add.s32 	%r2918, %r2909, %r2903;
	min.u32 	%r2919, %r2917, %r2918;
	st.shared.u16 	[%r4+4], %r2919;
	ld.shared.u16 	%r2920, [%r4+6];
	add.s32 	%r2921, %r2910, %r2903;
	min.u32 	%r2922, %r2920, %r2921;
	st.shared.u16 	[%r4+6], %r2922;
	ld.shared.u16 	%r2923, [%r4+130];
	add.s32 	%r2924, %r2907, %r2904;
	min.u32 	%r2925, %r2923, %r2924;
	st.shared.u16 	[%r4+130], %r2925;
	ld.shared.u16 	%r2926, [%r4+132];
	add.s32 	%r2927, %r2908, %r2904;
	min.u32 	%r2928, %r2926, %r2927;
	st.shared.u16 	[%r4+132], %r2928;
	ld.shared.u16 	%r2929, [%r4+134];
	add.s32 	%r2930, %r2909, %r2904;
	min.u32 	%r2931, %r2929, %r2930;
	st.shared.u16 	[%r4+134], %r2931;
	ld.shared.u16 	%r2932, [%r4+136];
	add.s32 	%r2933, %r2910, %r2904;
	min.u32 	%r2934, %r2932, %r2933;
	st.shared.u16 	[%r4+136], %r2934;
	ld.shared.u16 	%r2935, [%r4+260];
	add.s32 	%r2936, %r2907, %r2905;
	min.u32 	%r2937, %r2935, %r2936;
	st.shared.u16 	[%r4+260], %r2937;
	ld.shared.u16 	%r2938, [%r4+262];
	add.s32 	%r2939, %r2908, %r2905;
	min.u32 	%r2940, %r2938, %r2939;
	st.shared.u16 	[%r4+262], %r2940;
	ld.shared.u16 	%r2941, [%r4+264];
	add.s32 	%r2942, %r2909, %r2905;
	min.u32 	%r2943, %r2941, %r2942;
	st.shared.u16 	[%r4+264], %r2943;
	ld.shared.u16 	%r2944, [%r4+266];
	add.s32 	%r2945, %r2910, %r2905;
	min.u32 	%r2946, %r2944, %r2945;
	st.shared.u16 	[%r4+266], %r2946;
	ld.shared.u16 	%r2947, [%r4+390];
	add.s32 	%r2948, %r2907, %r2906;
	min.u32 	%r2949, %r2947, %r2948;
	st.shared.u16 	[%r4+390], %r2949;
	ld.shared.u16 	%r2950, [%r4+392];
	add.s32 	%r2951, %r2908, %r2906;
	min.u32 	%r2952, %r2950, %r2951;
	st.shared.u16 	[%r4+392], %r2952;
	ld.shared.u16 	%r2953, [%r4+394];
	add.s32 	%r2954, %r2909, %r2906;
	min.u32 	%r2955, %r2953, %r2954;
	st.shared.u16 	[%r4+394], %r2955;
	ld.shared.u16 	%r2956, [%r4+396];
	add.s32 	%r2957, %r2910, %r2906;
	min.u32 	%r2958, %r2956, %r2957;
	st.shared.u16 	[%r4+396], %r2958;
	bar.sync 	0;
	ld.shared.u16 	%r2959, [%r43+104];
	ld.shared.u16 	%r2960, [%r43+234];
	ld.shared.u16 	%r2961, [%r43+364];
	ld.shared.u16 	%r2962, [%r43+494];
	ld.shared.u16 	%r2963, [%r50+6760];
	ld.shared.u16 	%r2964, [%r50+6762];
	ld.shared.u16 	%r2965, [%r50+6764];
	ld.shared.u16 	%r2966, [%r50+6766];
	ld.shared.u16 	%r2967, [%r4];
	add.s32 	%r2968, %r2963, %r2959;
	min.u32 	%r2969, %r2967, %r2968;
	st.shared.u16 	[%r4], %r2969;
	ld.shared.u16 	%r2970, [%r4+2];
	add.s32 	%r2971, %r2964, %r2959;
	min.u32 	%r2972, %r2970, %r2971;
	st.shared.u16 	[%r4+2], %r2972;
	ld.shared.u16 	%r2973, [%r4+4];
	add.s32 	%r2974, %r2965, %r2959;
	min.u32 	%r2975, %r2973, %r2974;
	st.shared.u16 	[%r4+4], %r2975;
	ld.shared.u16 	%r2976, [%r4+6];
	add.s32 	%r2977, %r2966, %r2959;
	min.u32 	%r2978, %r2976, %r2977;
	st.shared.u16 	[%r4+6], %r2978;
	ld.shared.u16 	%r2979, [%r4+130];
	add.s32 	%r2980, %r2963, %r2960;
	min.u32 	%r2981, %r2979, %r2980;
	st.shared.u16 	[%r4+130], %r2981;
	ld.shared.u16 	%r2982, [%r4+132];
	add.s32 	%r2983, %r2964, %r2960;
	min.u32 	%r2984, %r2982, %r2983;
	st.shared.u16 	[%r4+132], %r2984;
	ld.shared.u16 	%r2985, [%r4+134];
	add.s32 	%r2986, %r2965, %r2960;
	min.u32 	%r2987, %r2985, %r2986;
	st.shared.u16 	[%r4+134], %r2987;
	ld.shared.u16 	%r2988, [%r4+136];
	add.s32 	%r2989, %r2966, %r2960;
	min.u32 	%r2990, %r2988, %r2989;
	st.shared.u16 	[%r4+136], %r2990;
	ld.shared.u16 	%r2991, [%r4+260];
	add.s32 	%r2992, %r2963, %r2961;
	min.u32 	%r2993, %r2991, %r2992;
	st.shared.u16 	[%r4+260], %r2993;
	ld.shared.u16 	%r2994, [%r4+262];
	add.s32 	%r2995, %r2964, %r2961;
	min.u32 	%r2996, %r2994, %r2995;
	st.shared.u16 	[%r4+262], %r2996;
	ld.shared.u16 	%r2997, [%r4+264];
	add.s32 	%r2998, %r2965, %r2961;
	min.u32 	%r2999, %r2997, %r2998;
	st.shared.u16 	[%r4+264], %r2999;
	ld.shared.u16 	%r3000, [%r4+266];
	add.s32 	%r3001, %r2966, %r2961;
	min.u32 	%r3002, %r3000, %r3001;
	st.shared.u16 	[%r4+266], %r3002;
	ld.shared.u16 	%r3003, [%r4+390];
	add.s32 	%r3004, %r2963, %r2962;
	min.u32 	%r3005, %r3003, %r3004;
	st.shared.u16 	[%r4+390], %r3005;
	ld.shared.u16 	%r3006, [%r4+392];
	add.s32 	%r3007, %r2964, %r2962;
	min.u32 	%r3008, %r3006, %r3007;
	st.shared.u16 	[%r4+392], %r3008;
	ld.shared.u16 	%r3009, [%r4+394];
	add.s32 	%r3010, %r2965, %r2962;
	min.u32 	%r3011, %r3009, %r3010;
	st.shared.u16 	[%r4+394], %r3011;
	ld.shared.u16 	%r3012, [%r4+396];
	add.s32 	%r3013, %r2966, %r2962;
	min.u32 	%r3014, %r3012, %r3013;
	st.shared.u16 	[%r4+396], %r3014;
	bar.sync 	0;
	ld.shared.u16 	%r3015, [%r43+106];
	ld.shared.u16 	%r3016, [%r43+236];
	ld.shared.u16 	%r3017, [%r43+366];
	ld.shared.u16 	%r3018, [%r43+496];
	ld.shared.u16 	%r3019, [%r50+6890];
	ld.shared.u16 	%r3020, [%r50+6892];
	ld.shared.u16 	%r3021, [%r50+6894];
	ld.shared.u16 	%r3022, [%r50+6896];
	ld.shared.u16 	%r3023, [%r4];
	add.s32 	%r3024, %r3019, %r3015;
	min.u32 	%r3025, %r3023, %r3024;
	st.shared.u16 	[%r4], %r3025;
	ld.shared.u16 	%r3026, [%r4+2];
	add.s32 	%r3027, %r3020, %r3015;
	min.u32 	%r3028, %r3026, %r3027;
	st.shared.u16 	[%r4+2], %r3028;
	ld.shared.u16 	%r3029, [%r4+4];
	add.s32 	%r3030, %r3021, %r3015;
	min.u32 	%r3031, %r3029, %r3030;
	st.shared.u16 	[%r4+4], %r3031;
	ld.shared.u16 	%r3032, [%r4+6];
	add.s32 	%r3033, %r3022, %r3015;
	min.u32 	%r3034, %r3032, %r3033;
	st.shared.u16 	[%r4+6], %r3034;
	ld.shared.u16 	%r3035, [%r4+130];
	add.s32 	%r3036, %r3019, %r3016;
	min.u32 	%r3037, %r3035, %r3036;
	st.shared.u16 	[%r4+130], %r3037;
	ld.shared.u16 	%r3038, [%r4+132];
	add.s32 	%r3039, %r3020, %r3016;
	min.u32 	%r3040, %r3038, %r3039;
	st.shared.u16 	[%r4+132], %r3040;
	ld.shared.u16 	%r3041, [%r4+134];
	add.s32 	%r3042, %r3021, %r3016;
	min.u32 	%r3043, %r3041, %r3042;
	st.shared.u16 	[%r4+134], %r3043;
	ld.shared.u16 	%r3044, [%r4+136];
	add.s32 	%r3045, %r3022, %r3016;
	min.u32 	%r3046, %r3044, %r3045;
	st.shared.u16 	[%r4+136], %r3046;
	ld.shared.u16 	%r3047, [%r4+260];
	add.s32 	%r3048, %r3019, %r3017;
	min.u32 	%r3049, %r3047, %r3048;
	st.shared.u16 	[%r4+260], %r3049;
	ld.shared.u16 	%r3050, [%r4+262];
	add.s32 	%r3051, %r3020, %r3017;
	min.u32 	%r3052, %r3050, %r3051;
	st.shared.u16 	[%r4+262], %r3052;
	ld.shared.u16 	%r3053, [%r4+264];
	add.s32 	%r3054, %r3021, %r3017;
	min.u32 	%r3055, %r3053, %r3054;
	st.shared.u16 	[%r4+264], %r3055;
	ld.shared.u16 	%r3056, [%r4+266];
	add.s32 	%r3057, %r3022, %r3017;
	min.u32 	%r3058, %r3056, %r3057;
	st.shared.u16 	[%r4+266], %r3058;
	ld.shared.u16 	%r3059, [%r4+390];
	add.s32 	%r3060, %r3019, %r3018;
	min.u32 	%r3061, %r3059, %r3060;
	st.shared.u16 	[%r4+390], %r3061;
	ld.shared.u16 	%r3062, [%r4+392];
	add.s32 	%r3063, %r3020, %r3018;
	min.u32 	%r3064, %r3062, %r3063;
	st.shared.u16 	[%r4+392], %r3064;
	ld.shared.u16 	%r3065, [%r4+394];
	add.s32 	%r3066, %r3021, %r3018;
	min.u32 	%r3067, %r3065, %r3066;
	st.shared.u16 	[%r4+394], %r3067;
	ld.shared.u16 	%r3068, [%r4+396];
	add.s32 	%r3069, %r3022, %r3018;
	min.u32 	%r3070, %r3068, %r3069;
	st.shared.u16 	[%r4+396], %r3070;
	bar.sync 	0;
	ld.shared.u16 	%r3071, [%r43+108];
	ld.shared.u16 	%r3072, [%r43+238];
	ld.shared.u16 	%r3073, [%r43+368];
	ld.shared.u16 	%r3074, [%r43+498];
	ld.shared.u16 	%r3075, [%r50+7020];
	ld.shared.u16 	%r3076, [%r50+7022];
	ld.shared.u16 	%r3077, [%r50+7024];
	ld.shared.u16 	%r3078, [%r50+7026];
	ld.shared.u16 	%r3079, [%r4];
	add.s32 	%r3080, %r3075, %r3071;
	min.u32 	%r3081, %r3079, %r3080;
	st.shared.u16 	[%r4], %r3081;
	ld.shared.u16 	%r3082, [%r4+2];
	add.s32 	%r3083, %r3076, %r3071;
	min.u32 	%r3084, %r3082, %r3083;
	st.shared.u16 	[%r4+2], %r3084;
	ld.shared.u16 	%r3085, [%r4+4];
	add.s32 	%r3086, %r3077, %r3071;
	min.u32 	%r3087, %r3085, %r3086;
	st.shared.u16 	[%r4+4], %r3087;
	ld.shared.u16 	%r3088, [%r4+6];
	add.s32 	%r3089, %r3078, %r3071;
	min.u32 	%r3090, %r3088, %r3089;
	st.shared.u16 	[%r4+6], %r3090;
	ld.shared.u16 	%r3091, [%r4+130];
	add.s32 	%r3092, %r3075, %r3072;
	min.u32 	%r3093, %r3091, %r3092;
	st.shared.u16 	[%r4+130], %r3093;
	ld.shared.u16 	%r3094, [%r4+132];
	add.s32 	%r3095, %r3076, %r3072;
	min.u32 	%r3096, %r3094, %r3095;
	st.shared.u16 	[%r4+132], %r3096;
	ld.shared.u16 	%r3097, [%r4+134];
	add.s32 	%r3098, %r3077, %r3072;
	min.u32 	%r3099, %r3097, %r3098;
	st.shared.u16 	[%r4+134], %r3099;
	ld.shared.u16 	%r3100, [%r4+136];
	add.s32 	%r3101, %r3078, %r3072;
	min.u32 	%r3102, %r3100, %r3101;
	st.shared.u16 	[%r4+136], %r3102;
	ld.shared.u16 	%r3103, [%r4+260];
	add.s32 	%r3104, %r3075, %r3073;
	min.u32 	%r3105, %r3103, %r3104;
	st.shared.u16 	[%r4+260], %r3105;
	ld.shared.u16 	%r3106, [%r4+262];
	add.s32 	%r3107, %r3076, %r3073;
	min.u32 	%r3108, %r3106, %r3107;
	st.shared.u16 	[%r4+262], %r3108;
	ld.shared.u16 	%r3109, [%r4+264];
	add.s32 	%r3110, %r3077, %r3073;
	min.u32 	%r3111, %r3109, %r3110;
	st.shared.u16 	[%r4+264], %r3111;
	ld.shared.u16 	%r3112, [%r4+266];
	add.s32 	%r3113, %r3078, %r3073;
	min.u32 	%r3114, %r3112, %r3113;
	st.shared.u16 	[%r4+266], %r3114;
	ld.shared.u16 	%r3115, [%r4+390];
	add.s32 	%r3116, %r3075, %r3074;
	min.u32 	%r3117, %r3115, %r3116;
	st.shared.u16 	[%r4+390], %r3117;
	ld.shared.u16 	%r3118, [%r4+392];
	add.s32 	%r3119, %r3076, %r3074;
	min.u32 	%r3120, %r3118, %r3119;
	st.shared.u16 	[%r4+392], %r3120;
	ld.shared.u16 	%r3121, [%r4+394];
	add.s32 	%r3122, %r3077, %r3074;
	min.u32 	%r3123, %r3121, %r3122;
	st.shared.u16 	[%r4+394], %r3123;
	ld.shared.u16 	%r3124, [%r4+396];
	add.s32 	%r3125, %r3078, %r3074;
	min.u32 	%r3126, %r3124, %r3125;
	st.shared.u16 	[%r4+396], %r3126;
	bar.sync 	0;
	ld.shared.u16 	%r3127, [%r43+110];
	ld.shared.u16 	%r3128, [%r43+240];
	ld.shared.u16 	%r3129, [%r43+370];
	ld.shared.u16 	%r3130, [%r43+500];
	ld.shared.u16 	%r3131, [%r50+7150];
	ld.shared.u16 	%r3132, [%r50+7152];
	ld.shared.u16 	%r3133, [%r50+7154];
	ld.shared.u16 	%r3134, [%r50+7156];
	ld.shared.u16 	%r3135, [%r4];
	add.s32 	%r3136, %r3131, %r3127;
	min.u32 	%r3137, %r3135, %r3136;
	st.shared.u16 	[%r4], %r3137;
	ld.shared.u16 	%r3138, [%r4+2];
	add.s32 	%r3139, %r3132, %r3127;
	min.u32 	%r3140, %r3138, %r3139;
	st.shared.u16 	[%r4+2], %r3140;
	ld.shared.u16 	%r3141, [%r4+4];
	add.s32 	%r3142, %r3133, %r3127;
	min.u32 	%r3143, %r3141, %r3142;
	st.shared.u16 	[%r4+4], %r3143;
	ld.shared.u16 	%r3144, [%r4+6];
	add.s32 	%r3145, %r3134, %r3127;
	min.u32 	%r3146, %r3144, %r3145;
	st.shared.u16 	[%r4+6], %r3146;
	ld.shared.u16 	%r3147, [%r4+130];
	add.s32 	%r3148, %r3131, %r3128;
	min.u32 	%r3149, %r3147, %r3148;
	st.shared.u16 	[%r4+130], %r3149;
	ld.shared.u16 	%r3150, [%r4+132];
	add.s32 	%r3151, %r3132, %r3128;
	min.u32 	%r3152, %r3150, %r3151;
	st.shared.u16 	[%r4+132], %r3152;
	ld.shared.u16 	%r3153, [%r4+134];
	add.s32 	%r3154, %r3133, %r3128;
	min.u32 	%r3155, %r3153, %r3154;
	st.shared.u16 	[%r4+134], %r3155;
	ld.shared.u16 	%r3156, [%r4+136];
	add.s32 	%r3157, %r3134, %r3128;
	min.u32 	%r3158, %r3156, %r3157;
	st.shared.u16 	[%r4+136], %r3158;
	ld.shared.u16 	%r3159, [%r4+260];
	add.s32 	%r3160, %r3131, %r3129;
	min.u32 	%r3161, %r3159, %r3160;
	st.shared.u16 	[%r4+260], %r3161;
	ld.shared.u16 	%r3162, [%r4+262];
	add.s32 	%r3163, %r3132, %r3129;
	min.u32 	%r3164, %r3162, %r3163;
	st.shared.u16 	[%r4+262], %r3164;
	ld.shared.u16 	%r3165, [%r4+264];
	add.s32 	%r3166, %r3133, %r3129;
	min.u32 	%r3167, %r3165, %r3166;
	st.shared.u16 	[%r4+264], %r3167;
	ld.shared.u16 	%r3168, [%r4+266];
	add.s32 	%r3169, %r3134, %r3129;
	min.u32 	%r3170, %r3168, %r3169;
	st.shared.u16 	[%r4+266], %r3170;
	ld.shared.u16 	%r3171, [%r4+390];
	add.s32 	%r3172, %r3131, %r3130;
	min.u32 	%r3173, %r3171, %r3172;
	st.shared.u16 	[%r4+390], %r3173;
	ld.shared.u16 	%r3174, [%r4+392];
	add.s32 	%r3175, %r3132, %r3130;
	min.u32 	%r3176, %r3174, %r3175;
	st.shared.u16 	[%r4+392], %r3176;
	ld.shared.u16 	%r3177, [%r4+394];
	add.s32 	%r3178, %r3133, %r3130;
	min.u32 	%r3179, %r3177, %r3178;
	st.shared.u16 	[%r4+394], %r3179;
	ld.shared.u16 	%r3180, [%r4+396];
	add.s32 	%r3181, %r3134, %r3130;
	min.u32 	%r3182, %r3180, %r3181;
	st.shared.u16 	[%r4+396], %r3182;
	bar.sync 	0;
	ld.shared.u16 	%r3183, [%r43+112];
	ld.shared.u16 	%r3184, [%r43+242];
	ld.shared.u16 	%r3185, [%r43+372];
	ld.shared.u16 	%r3186, [%r43+502];
	ld.shared.u16 	%r3187, [%r50+7280];
	ld.shared.u16 	%r3188, [%r50+7282];
	ld.shared.u16 	%r3189, [%r50+7284];
	ld.shared.u16 	%r3190, [%r50+7286];
	ld.shared.u16 	%r3191, [%r4];
	add.s32 	%r3192, %r3187, %r3183;
	min.u32 	%r3193, %r3191, %r3192;
	st.shared.u16 	[%r4], %r3193;
	ld.shared.u16 	%r3194, [%r4+2];
	add.s32 	%r3195, %r3188, %r3183;
	min.u32 	%r3196, %r3194, %r3195;
	st.shared.u16 	[%r4+2], %r3196;
	ld.shared.u16 	%r3197, [%r4+4];
	add.s32 	%r3198, %r3189, %r3183;
	min.u32 	%r3199, %r3197, %r3198;
	st.shared.u16 	[%r4+4], %r3199;
	ld.shared.u16 	%r3200, [%r4+6];
	add.s32 	%r3201, %r3190, %r3183;
	min.u32 	%r3202, %r3200, %r3201;
	st.shared.u16 	[%r4+6], %r3202;
	ld.shared.u16 	%r3203, [%r4+130];
	add.s32 	%r3204, %r3187, %r3184;
	min.u32 	%r3205, %r3203, %r3204;
	st.shared.u16 	[%r4+130], %r3205;
	ld.shared.u16 	%r3206, [%r4+132];
	add.s32 	%r3207, %r3188, %r3184;
	min.u32 	%r3208, %r3206, %r3207;
	st.shared.u16 	[%r4+132], %r3208;
	ld.shared.u16 	%r3209, [%r4+134];
	add.s32 	%r3210, %r3189, %r3184;
	min.u32 	%r3211, %r3209, %r3210;
	st.shared.u16 	[%r4+134], %r3211;
	ld.shared.u16 	%r3212, [%r4+136];
	add.s32 	%r3213, %r3190, %r3184;
	min.u32 	%r3214, %r3212, %r3213;
	st.shared.u16 	[%r4+136], %r3214;
	ld.shared.u16 	%r3215, [%r4+260];
	add.s32 	%r3216, %r3187, %r3185;
	min.u32 	%r3217, %r3215, %r3216;
	st.shared.u16 	[%r4+260], %r3217;
	ld.shared.u16 	%r3218, [%r4+262];
	add.s32 	%r3219, %r3188, %r3185;
	min.u32 	%r3220, %r3218, %r3219;
	st.shared.u16 	[%r4+262], %r3220;
	ld.shared.u16 	%r3221, [%r4+264];
	add.s32 	%r3222, %r3189, %r3185;
	min.u32 	%r3223, %r3221, %r3222;
	st.shared.u16 	[%r4+264], %r3223;
	ld.shared.u16 	%r3224, [%r4+266];
	add.s32 	%r3225, %r3190, %r3185;
	min.u32 	%r3226, %r3224, %r3225;
	st.shared.u16 	[%r4+266], %r3226;
	ld.shared.u16 	%r3227, [%r4+390];
	add.s32 	%r3228, %r3187, %r3186;
	min.u32 	%r3229, %r3227, %r3228;
	st.shared.u16 	[%r4+390], %r3229;
	ld.shared.u16 	%r3230, [%r4+392];
	add.s32 	%r3231, %r3188, %r3186;
	min.u32 	%r3232, %r3230, %r3231;
	st.shared.u16 	[%r4+392], %r3232;
	ld.shared.u16 	%r3233, [%r4+394];
	add.s32 	%r3234, %r3189, %r3186;
	min.u32 	%r3235, %r3233, %r3234;
	st.shared.u16 	[%r4+394], %r3235;
	ld.shared.u16 	%r3236, [%r4+396];
	add.s32 	%r3237, %r3190, %r3186;
	min.u32 	%r3238, %r3236, %r3237;
	st.shared.u16 	[%r4+396], %r3238;
	bar.sync 	0;
	ld.shared.u16 	%r3239, [%r43+114];
	ld.shared.u16 	%r3240, [%r43+244];
	ld.shared.u16 	%r3241, [%r43+374];
	ld.shared.u16 	%r3242, [%r43+504];
	ld.shared.u16 	%r3243, [%r50+7410];
	ld.shared.u16 	%r3244, [%r50+7412];
	ld.shared.u16 	%r3245, [%r50+7414];
	ld.shared.u16 	%r3246, [%r50+7416];
	ld.shared.u16 	%r3247, [%r4];
	add.s32 	%r3248, %r3243, %r3239;
	min.u32 	%r3249, %r3247, %r3248;
	st.shared.u16 	[%r4], %r3249;
	ld.shared.u16 	%r3250, [%r4+2];
	add.s32 	%r3251, %r3244, %r3239;
	min.u32 	%r3252, %r3250, %r3251;
	st.shared.u16 	[%r4+2], %r3252;
	ld.shared.u16 	%r3253, [%r4+4];
	add.s32 	%r3254, %r3245, %r3239;
	min.u32 	%r3255, %r3253, %r3254;
	st.shared.u16 	[%r4+4], %r3255;
	ld.shared.u16 	%r3256, [%r4+6];
	add.s32 	%r3257, %r3246, %r3239;
	min.u32 	%r3258, %r3256, %r3257;
	st.shared.u16 	[%r4+6], %r3258;
	ld.shared.u16 	%r3259, [%r4+130];
	add.s32 	%r3260, %r3243, %r3240;
	min.u32 	%r3261, %r3259, %r3260;
	st.shared.u16 	[%r4+130], %r3261;
	ld.shared.u16 	%r3262, [%r4+132];
	add.s32 	%r3263, %r3244, %r3240;
	min.u32 	%r3264, %r3262, %r3263;
	st.shared.u16 	[%r4+132], %r3264;
	ld.shared.u16 	%r3265, [%r4+134];
	add.s32 	%r3266, %r3245, %r3240;
	min.u32 	%r3267, %r3265, %r3266;
	st.shared.u16 	[%r4+134], %r3267;
	ld.shared.u16 	%r3268, [%r4+136];
	add.s32 	%r3269, %r3246, %r3240;
	min.u32 	%r3270, %r3268, %r3269;
	st.shared.u16 	[%r4+136], %r3270;
	ld.shared.u16 	%r3271, [%r4+260];
	add.s32 	%r3272, %r3243, %r3241;
	min.u32 	%r3273, %r3271, %r3272;
	st.shared.u16 	[%r4+260], %r3273;
	ld.shared.u16 	%r3274, [%r4+262];
	add.s32 	%r3275, %r3244, %r3241;
	min.u32 	%r3276, %r3274, %r3275;
	st.shared.u16 	[%r4+262], %r3276;
	ld.shared.u16 	%r3277, [%r4+264];
	add.s32 	%r3278, %r3245, %r3241;
	min.u32 	%r3279, %r3277, %r3278;
	st.shared.u16 	[%r4+264], %r3279;
	ld.shared.u16 	%r3280, [%r4+266];
	add.s32 	%r3281, %r3246, %r3241;
	min.u32 	%r3282, %r3280, %r3281;
	st.shared.u16 	[%r4+266], %r3282;
	ld.shared.u16 	%r3283, [%r4+390];
	add.s32 	%r3284, %r3243, %r3242;
	min.u32 	%r3285, %r3283, %r3284;
	st.shared.u16 	[%r4+390], %r3285;
	ld.shared.u16 	%r3286, [%r4+392];
	add.s32 	%r3287, %r3244, %r3242;
	min.u32 	%r3288, %r3286, %r3287;
	st.shared.u16 	[%r4+392], %r3288;
	ld.shared.u16 	%r3289, [%r4+394];
	add.s32 	%r3290, %r3245, %r3242;
	min.u32 	%r3291, %r3289, %r3290;
	st.shared.u16 	[%r4+394], %r3291;
	ld.shared.u16 	%r3292, [%r4+396];
	add.s32 	%r3293, %r3246, %r3242;
	min.u32 	%r3294, %r3292, %r3293;
	st.shared.u16 	[%r4+396], %r3294;
	bar.sync 	0;
	ld.shared.u16 	%r3295, [%r43+116];
	ld.shared.u16 	%r3296, [%r43+246];
	ld.shared.u16 	%r3297, [%r43+376];
	ld.shared.u16 	%r3298, [%r43+506];
	ld.shared.u16 	%r3299, [%r50+7540];
	ld.shared.u16 	%r3300, [%r50+7542];
	ld.shared.u16 	%r3301, [%r50+7544];
	ld.shared.u16 	%r3302, [%r50+7546];
	ld.shared.u16 	%r3303, [%r4];
	add.s32 	%r3304, %r3299, %r3295;
	min.u32 	%r3305, %r3303, %r3304;
	st.shared.u16 	[%r4], %r3305;
	ld.shared.u16 	%r3306, [%r4+2];
	add.s32 	%r3307, %r3300, %r3295;
	min.u32 	%r3308, %r3306, %r3307;
	st.shared.u16 	[%r4+2], %r3308;
	ld.shared.u16 	%r3309, [%r4+4];
	add.s32 	%r3310, %r3301, %r3295;
	min.u32 	%r3311, %r3309, %r3310;
	st.shared.u16 	[%r4+4], %r3311;
	ld.shared.u16 	%r3312, [%r4+6];
	add.s32 	%r3313, %r3302, %r3295;
	min.u32 	%r3314, %r3312, %r3313;
	st.shared.u16 	[%r4+6], %r3314;
	ld.shared.u16 	%r3315, [%r4+130];
	add.s32 	%r3316, %r3299, %r3296;
	min.u32 	%r3317, %r3315, %r3316;
	st.shared.u16 	[%r4+130], %r3317;
	ld.shared.u16 	%r3318, [%r4+132];
	add.s32 	%r3319, %r3300, %r3296;
	min.u32 	%r3320, %r3318, %r3319;
	st.shared.u16 	[%r4+132], %r3320;
	ld.shared.u16 	%r3321, [%r4+134];
	add.s32 	%r3322, %r3301, %r3296;
	min.u32 	%r3323, %r3321, %r3322;
	st.shared.u16 	[%r4+134], %r3323;
	ld.shared.u16 	%r3324, [%r4+136];
	add.s32 	%r3325, %r3302, %r3296;
	min.u32 	%r3326, %r3324, %r3325;
	st.shared.u16 	[%r4+136], %r3326;
	ld.shared.u16 	%r3327, [%r4+260];
	add.s32 	%r3328, %r3299, %r3297;
	min.u32 	%r3329, %r3327, %r3328;
	st.shared.u16 	[%r4+260], %r3329;
	ld.shared.u16 	%r3330, [%r4+262];
	add.s32 	%r3331, %r3300, %r3297;
	min.u32 	%r3332, %r3330, %r3331;
	st.shared.u16 	[%r4+262], %r3332;
	ld.shared.u16 	%r3333, [%r4+264];
	add.s32 	%r3334, %r3301, %r3297;
	min.u32 	%r3335, %r3333, %r3334;
	st.shared.u16 	[%r4+264], %r3335;
	ld.shared.u16 	%r3336, [%r4+266];
	add.s32 	%r3337, %r3302, %r3297;
	min.u32 	%r3338, %r3336, %r3337;
	st.shared.u16 	[%r4+266], %r3338;
	ld.shared.u16 	%r3339, [%r4+390];
	add.s32 	%r3340, %r3299, %r3298;
	min.u32 	%r3341, %r3339, %r3340;
	st.shared.u16 	[%r4+390], %r3341;
	ld.shared.u16 	%r3342, [%r4+392];
	add.s32 	%r3343, %r3300, %r3298;
	min.u32 	%r3344, %r3342, %r3343;
	st.shared.u16 	[%r4+392], %r3344;
	ld.shared.u16 	%r3345, [%r4+394];
	add.s32 	%r3346, %r3301, %r3298;
	min.u32 	%r3347, %r3345, %r3346;
	st.shared.u16 	[%r4+394], %r3347;
	ld.shared.u16 	%r3348, [%r4+396];
	add.s32 	%r3349, %r3302, %r3298;
	min.u32 	%r3350, %r3348, %r3349;
	st.shared.u16 	[%r4+396], %r3350;
	bar.sync 	0;
	ld.shared.u16 	%r3351, [%r43+118];
	ld.shared.u16 	%r3352, [%r43+248];
	ld.shared.u16 	%r3353, [%r43+378];
	ld.shared.u16 	%r3354, [%r43+508];
	ld.shared.u16 	%r3355, [%r50+7670];
	ld.shared.u16 	%r3356, [%r50+7672];
	ld.shared.u16 	%r3357, [%r50+7674];
	ld.shared.u16 	%r3358, [%r50+7676];
	ld.shared.u16 	%r3359, [%r4];
	add.s32 	%r3360, %r3355, %r3351;
	min.u32 	%r3361, %r3359, %r3360;
	st.shared.u16 	[%r4], %r3361;
	ld.shared.u16 	%r3362, [%r4+2];
	add.s32 	%r3363, %r3356, %r3351;
	min.u32 	%r3364, %r3362, %r3363;
	st.shared.u16 	[%r4+2], %r3364;
	ld.shared.u16 	%r3365, [%r4+4];
	add.s32 	%r3366, %r3357, %r3351;
	min.u32 	%r3367, %r3365, %r3366;
	st.shared.u16 	[%r4+4], %r3367;
	ld.shared.u16 	%r3368, [%r4+6];
	add.s32 	%r3369, %r3358, %r3351;
	min.u32 	%r3370, %r3368, %r3369;
	st.shared.u16 	[%r4+6], %r3370;
	ld.shared.u16 	%r3371, [%r4+130];
	add.s32 	%r3372, %r3355, %r3352;
	min.u32 	%r3373, %r3371, %r3372;
	st.shared.u16 	[%r4+130], %r3373;
	ld.shared.u16 	%r3374, [%r4+132];
	add.s32 	%r3375, %r3356, %r3352;
	min.u32 	%r3376, %r3374, %r3375;
	st.shared.u16 	[%r4+132], %r3376;
	ld.shared.u16 	%r3377, [%r4+134];
	add.s32 	%r3378, %r3357, %r3352;
	min.u32 	%r3379, %r3377, %r3378;
	st.shared.u16 	[%r4+134], %r3379;
	ld.shared.u16 	%r3380, [%r4+136];
	add.s32 	%r3381, %r3358, %r3352;
	min.u32 	%r3382, %r3380, %r3381;
	st.shared.u16 	[%r4+136], %r3382;
	ld.shared.u16 	%r3383, [%r4+260];
	add.s32 	%r3384, %r3355, %r3353;
	min.u32 	%r3385, %r3383, %r3384;
	st.shared.u16 	[%r4+260], %r3385;
	ld.shared.u16 	%r3386, [%r4+262];
	add.s32 	%r3387, %r3356, %r3353;
	min.u32 	%r3388, %r3386, %r3387;
	st.shared.u16 	[%r4+262], %r3388;
	ld.shared.u16 	%r3389, [%r4+264];
	add.s32 	%r3390, %r3357, %r3353;
	min.u32 	%r3391, %r3389, %r3390;
	st.shared.u16 	[%r4+264], %r3391;
	ld.shared.u16 	%r3392, [%r4+266];
	add.s32 	%r3393, %r3358, %r3353;
	min.u32 	%r3394, %r3392, %r3393;
	st.shared.u16 	[%r4+266], %r3394;
	ld.shared.u16 	%r3395, [%r4+390];
	add.s32 	%r3396, %r3355, %r3354;
	min.u32 	%r3397, %r3395, %r3396;
	st.shared.u16 	[%r4+390], %r3397;
	ld.shared.u16 	%r3398, [%r4+392];
	add.s32 	%r3399, %r3356, %r3354;
	min.u32 	%r3400, %r3398, %r3399;
	st.shared.u16 	[%r4+392], %r3400;
	ld.shared.u16 	%r3401, [%r4+394];
	add.s32 	%r3402, %r3357, %r3354;
	min.u32 	%r3403, %r3401, %r3402;
	st.shared.u16 	[%r4+394], %r3403;
	ld.shared.u16 	%r3404, [%r4+396];
	add.s32 	%r3405, %r3358, %r3354;
	min.u32 	%r3406, %r3404, %r3405;
	st.shared.u16 	[%r4+396], %r3406;
	bar.sync 	0;
	ld.shared.u16 	%r3407, [%r43+120];
	ld.shared.u16 	%r3408, [%r43+250];
	ld.shared.u16 	%r3409, [%r43+380];
	ld.shared.u16 	%r3410, [%r43+510];
	ld.shared.u16 	%r3411, [%r50+7800];
	ld.shared.u16 	%r3412, [%r50+7802];
	ld.shared.u16 	%r3413, [%r50+7804];
	ld.shared.u16 	%r3414, [%r50+7806];
	ld.shared.u16 	%r3415, [%r4];
	add.s32 	%r3416, %r3411, %r3407;
	min.u32 	%r3417, %r3415, %r3416;
	st.shared.u16 	[%r4], %r3417;
	ld.shared.u16 	%r3418, [%r4+2];
	add.s32 	%r3419, %r3412, %r3407;
	min.u32 	%r3420, %r3418, %r3419;
	st.shared.u16 	[%r4+2], %r3420;
	ld.shared.u16 	%r3421, [%r4+4];
	add.s32 	%r3422, %r3413, %r3407;
	min.u32 	%r3423, %r3421, %r3422;
	st.shared.u16 	[%r4+4], %r3423;
	ld.shared.u16 	%r3424, [%r4+6];
	add.s32 	%r3425, %r3414, %r3407;
	min.u32 	%r3426, %r3424, %r3425;
	st.shared.u16 	[%r4+6], %r3426;
	ld.shared.u16 	%r3427, [%r4+130];
	add.s32 	%r3428, %r3411, %r3408;
	min.u32 	%r3429, %r3427, %r3428;
	st.shared.u16 	[%r4+130], %r3429;
	ld.shared.u16 	%r3430, [%r4+132];
	add.s32 	%r3431, %r3412, %r3408;
	min.u32 	%r3432, %r3430, %r3431;
	st.shared.u16 	[%r4+132], %r3432;
	ld.shared.u16 	%r3433, [%r4+134];
	add.s32 	%r3434, %r3413, %r3408;
	min.u32 	%r3435, %r3433, %r3434;
	st.shared.u16 	[%r4+134], %r3435;
	ld.shared.u16 	%r3436, [%r4+136];
	add.s32 	%r3437, %r3414, %r3408;
	min.u32 	%r3438, %r3436, %r3437;
	st.shared.u16 	[%r4+136], %r3438;
	ld.shared.u16 	%r3439, [%r4+260];
	add.s32 	%r3440, %r3411, %r3409;
	min.u32 	%r3441, %r3439, %r3440;
	st.shared.u16 	[%r4+260], %r3441;
	ld.shared.u16 	%r3442, [%r4+262];
	add.s32 	%r3443, %r3412, %r3409;
	min.u32 	%r3444, %r3442, %r3443;
	st.shared.u16 	[%r4+262], %r3444;
	ld.shared.u16 	%r3445, [%r4+264];
	add.s32 	%r3446, %r3413, %r3409;
	min.u32 	%r3447, %r3445, %r3446;
	st.shared.u16 	[%r4+264], %r3447;
	ld.shared.u16 	%r3448, [%r4+266];
	add.s32 	%r3449, %r3414, %r3409;
	min.u32 	%r3450, %r3448, %r3449;
	st.shared.u16 	[%r4+266], %r3450;
	ld.shared.u16 	%r3451, [%r4+390];
	add.s32 	%r3452, %r3411, %r3410;
	min.u32 	%r3453, %r3451, %r3452;
	st.shared.u16 	[%r4+390], %r3453;
	ld.shared.u16 	%r3454, [%r4+392];
	add.s32 	%r3455, %r3412, %r3410;
	min.u32 	%r3456, %r3454, %r3455;
	st.shared.u16 	[%r4+392], %r3456;
	ld.shared.u16 	%r3457, [%r4+394];
	add.s32 	%r3458, %r3413, %r3410;
	min.u32 	%r3459, %r3457, %r3458;
	st.shared.u16 	[%r4+394], %r3459;
	ld.shared.u16 	%r3460, [%r4+396];
	add.s32 	%r3461, %r3414, %r3410;
	min.u32 	%r3462, %r3460, %r3461;
	st.shared.u16 	[%r4+396], %r3462;
	bar.sync 	0;
	ld.shared.u16 	%r3463, [%r43+122];
	ld.shared.u16 	%r3464, [%r43+252];
	ld.shared.u16 	%r3465, [%r43+382];
	ld.shared.u16 	%r3466, [%r43+512];
	ld.shared.u16 	%r3467, [%r50+7930];
	ld.shared.u16 	%r3468, [%r50+7932];
	ld.shared.u16 	%r3469, [%r50+7934];
	ld.shared.u16 	%r3470, [%r50+7936];
	ld.shared.u16 	%r3471, [%r4];
	add.s32 	%r3472, %r3467, %r3463;
	min.u32 	%r3473, %r3471, %r3472;
	st.shared.u16 	[%r4], %r3473;
	ld.shared.u16 	%r3474, [%r4+2];
	add.s32 	%r3475, %r3468, %r3463;
	min.u32 	%r3476, %r3474, %r3475;
	st.shared.u16 	[%r4+2], %r3476;
	ld.shared.u16 	%r3477, [%r4+4];
	add.s32 	%r3478, %r3469, %r3463;
	min.u32 	%r3479, %r3477, %r3478;
	st.shared.u16 	[%r4+4], %r3479;
	ld.shared.u16 	%r3480, [%r4+6];
	add.s32 	%r3481, %r3470, %r3463;
	min.u32 	%r3482, %r3480, %r3481;
	st.shared.u16 	[%r4+6], %r3482;
	ld.shared.u16 	%r3483, [%r4+130];
	add.s32 	%r3484, %r3467, %r3464;
	min.u32 	%r3485, %r3483, %r3484;
	st.shared.u16 	[%r4+130], %r3485;
	ld.shared.u16 	%r3486, [%r4+132];
	add.s32 	%r3487, %r3468, %r3464;
	min.u32 	%r3488, %r3486, %r3487;
	st.shared.u16 	[%r4+132], %r3488;
	ld.shared.u16 	%r3489, [%r4+134];
	add.s32 	%r3490, %r3469, %r3464;
	min.u32 	%r3491, %r3489, %r3490;
	st.shared.u16 	[%r4+134], %r3491;
	ld.shared.u16 	%r3492, [%r4+136];
	add.s32 	%r3493, %r3470, %r3464;
	min.u32 	%r3494, %r3492, %r3493;
	st.shared.u16 	[%r4+136], %r3494;
	ld.shared.u16 	%r3495, [%r4+260];
	add.s32 	%r3496, %r3467, %r3465;
	min.u32 	%r3497, %r3495, %r3496;
	st.shared.u16 	[%r4+260], %r3497;
	ld.shared.u16 	%r3498, [%r4+262];
	add.s32 	%r3499, %r3468, %r3465;
	min.u32 	%r3500, %r3498, %r3499;
	st.shared.u16 	[%r4+262], %r3500;
	ld.shared.u16 	%r3501, [%r4+264];
	add.s32 	%r3502, %r3469, %r3465;
	min.u32 	%r3503, %r3501, %r3502;
	st.shared.u16 	[%r4+264], %r3503;
	ld.shared.u16 	%r3504, [%r4+266];
	add.s32 	%r3505, %r3470, %r3465;
	min.u32 	%r3506, %r3504, %r3505;
	st.shared.u16 	[%r4+266], %r3506;
	ld.shared.u16 	%r3507, [%r4+390];
	add.s32 	%r3508, %r3467, %r3466;
	min.u32 	%r3509, %r3507, %r3508;
	st.shared.u16 	[%r4+390], %r3509;
	ld.shared.u16 	%r3510, [%r4+392];
	add.s32 	%r3511, %r3468, %r3466;
	min.u32 	%r3512, %r3510, %r3511;
	st.shared.u16 	[%r4+392], %r3512;
	ld.shared.u16 	%r3513, [%r4+394];
	add.s32 	%r3514, %r3469, %r3466;
	min.u32 	%r3515, %r3513, %r3514;
	st.shared.u16 	[%r4+394], %r3515;
	ld.shared.u16 	%r3516, [%r4+396];
	add.s32 	%r3517, %r3470, %r3466;
	min.u32 	%r3518, %r3516, %r3517;
	st.shared.u16 	[%r4+396], %r3518;
	bar.sync 	0;
	ld.shared.u16 	%r3519, [%r43+124];
	ld.shared.u16 	%r3520, [%r43+254];
	ld.shared.u16 	%r3521, [%r43+384];
	ld.shared.u16 	%r3522, [%r43+514];
	ld.shared.u16 	%r3523, [%r50+8060];
	ld.shared.u16 	%r3524, [%r50+8062];
	ld.shared.u16 	%r3525, [%r50+8064];
	ld.shared.u16 	%r3526, [%r50+8066];
	ld.shared.u16 	%r3527, [%r4];
	add.s32 	%r3528, %r3523, %r3519;
	min.u32 	%r3529, %r3527, %r3528;
	st.shared.u16 	[%r4], %r3529;
	ld.shared.u16 	%r3530, [%r4+2];
	add.s32 	%r3531, %r3524, %r3519;
	min.u32 	%r3532, %r3530, %r3531;
	st.shared.u16 	[%r4+2], %r3532;
	ld.shared.u16 	%r3533, [%r4+4];
	add.s32 	%r3534, %r3525, %r3519;
	min.u32 	%r3535, %r3533, %r3534;
	st.shared.u16 	[%r4+4], %r3535;
	ld.shared.u16 	%r3536, [%r4+6];
	add.s32 	%r3537, %r3526, %r3519;
	min.u32 	%r3538, %r3536, %r3537;
	st.shared.u16 	[%r4+6], %r3538;
	ld.shared.u16 	%r3539, [%r4+130];
	add.s32 	%r3540, %r3523, %r3520;
	min.u32 	%r3541, %r3539, %r3540;
	st.shared.u16 	[%r4+130], %r3541;
	ld.shared.u16 	%r3542, [%r4+132];
	add.s32 	%r3543, %r3524, %r3520;
	min.u32 	%r3544, %r3542, %r3543;
	st.shared.u16 	[%r4+132], %r3544;
	ld.shared.u16 	%r3545, [%r4+134];
	add.s32 	%r3546, %r3525, %r3520;
	min.u32 	%r3547, %r3545, %r3546;
	st.shared.u16 	[%r4+134], %r3547;
	ld.shared.u16 	%r3548, [%r4+136];
	add.s32 	%r3549, %r3526, %r3520;
	min.u32 	%r3550, %r3548, %r3549;
	st.shared.u16 	[%r4+136], %r3550;
	ld.shared.u16 	%r3551, [%r4+260];
	add.s32 	%r3552, %r3523, %r3521;
	min.u32 	%r3553, %r3551, %r3552;
	st.shared.u16 	[%r4+260], %r3553;
	ld.shared.u16 	%r3554, [%r4+262];
	add.s32 	%r3555, %r3524, %r3521;
	min.u32 	%r3556, %r3554, %r3555;
	st.shared.u16 	[%r4+262], %r3556;
	ld.shared.u16 	%r3557, [%r4+264];
	add.s32 	%r3558, %r3525, %r3521;
	min.u32 	%r3559, %r3557, %r3558;
	st.shared.u16 	[%r4+264], %r3559;
	ld.shared.u16 	%r3560, [%r4+266];
	add.s32 	%r3561, %r3526, %r3521;
	min.u32 	%r3562, %r3560, %r3561;
	st.shared.u16 	[%r4+266], %r3562;
	ld.shared.u16 	%r3563, [%r4+390];
	add.s32 	%r3564, %r3523, %r3522;
	min.u32 	%r3565, %r3563, %r3564;
	st.shared.u16 	[%r4+390], %r3565;
	ld.shared.u16 	%r3566, [%r4+392];
	add.s32 	%r3567, %r3524, %r3522;
	min.u32 	%r3568, %r3566, %r3567;
	st.shared.u16 	[%r4+392], %r3568;
	ld.shared.u16 	%r3569, [%r4+394];
	add.s32 	%r3570, %r3525, %r3522;
	min.u32 	%r3571, %r3569, %r3570;
	st.shared.u16 	[%r4+394], %r3571;
	ld.shared.u16 	%r3572, [%r4+396];
	add.s32 	%r3573, %r3526, %r3522;
	min.u32 	%r3574, %r3572, %r3573;
	st.shared.u16 	[%r4+396], %r3574;
	bar.sync 	0;
	ld.shared.u16 	%r3575, [%r43+126];
	ld.shared.u16 	%r3576, [%r43+256];
	ld.shared.u16 	%r3577, [%r43+386];
	ld.shared.u16 	%r3578, [%r43+516];
	ld.shared.u16 	%r3579, [%r50+8190];
	ld.shared.u16 	%r3580, [%r50+8192];
	ld.shared.u16 	%r3581, [%r50+8194];
	ld.shared.u16 	%r3582, [%r50+8196];
	ld.shared.u16 	%r3583, [%r4];
	add.s32 	%r3584, %r3579, %r3575;
	min.u32 	%r3585, %r3583, %r3584;
	st.shared.u16 	[%r4], %r3585;
	ld.shared.u16 	%r3586, [%r4+2];
	add.s32 	%r3587, %r3580, %r3575;
	min.u32 	%r3588, %r3586, %r3587;
	st.shared.u16 	[%r4+2], %r3588;
	ld.shared.u16 	%r3589, [%r4+4];
	add.s32 	%r3590, %r3581, %r3575;
	min.u32 	%r3591, %r3589, %r3590;
	st.shared.u16 	[%r4+4], %r3591;
	ld.shared.u16 	%r3592, [%r4+6];
	add.s32 	%r3593, %r3582, %r3575;
	min.u32 	%r3594, %r3592, %r3593;
	st.shared.u16 	[%r4+6], %r3594;
	ld.shared.u16 	%r3595, [%r4+130];
	add.s32 	%r3596, %r3579, %r3576;
	min.u32 	%r3597, %r3595, %r3596;
	st.shared.u16 	[%r4+130], %r3597;
	ld.shared.u16 	%r3598, [%r4+132];
	add.s32 	%r3599, %r3580, %r3576;
	min.u32 	%r3600, %r3598, %r3599;
	st.shared.u16 	[%r4+132], %r3600;
	ld.shared.u16 	%r3601, [%r4+134];
	add.s32 	%r3602, %r3581, %r3576;
	min.u32 	%r3603, %r3601, %r3602;
	st.shared.u16 	[%r4+134], %r3603;
	ld.shared.u16 	%r3604, [%r4+136];
	add.s32 	%r3605, %r3582, %r3576;
	min.u32 	%r3606, %r3604, %r3605;
	st.shared.u16 	[%r4+136], %r3606;
	ld.shared.u16 	%r3607, [%r4+260];
	add.s32 	%r3608, %r3579, %r3577;
	min.u32 	%r3609, %r3607, %r3608;
	st.shared.u16 	[%r4+260], %r3609;
	ld.shared.u16 	%r3610, [%r4+262];
	add.s32 	%r3611, %r3580, %r3577;
	min.u32 	%r3612, %r3610, %r3611;
	st.shared.u16 	[%r4+262], %r3612;
	ld.shared.u16 	%r3613, [%r4+264];
	add.s32 	%r3614, %r3581, %r3577;
	min.u32 	%r3615, %r3613, %r3614;
	st.shared.u16 	[%r4+264], %r3615;
	ld.shared.u16 	%r3616, [%r4+266];
	add.s32 	%r3617, %r3582, %r3577;
	min.u32 	%r3618, %r3616, %r3617;
	st.shared.u16 	[%r4+266], %r3618;
	ld.shared.u16 	%r3619, [%r4+390];
	add.s32 	%r3620, %r3579, %r3578;
	min.u32 	%r3621, %r3619, %r3620;
	st.shared.u16 	[%r4+390], %r3621;
	ld.shared.u16 	%r3622, [%r4+392];
	add.s32 	%r3623, %r3580, %r3578;
	min.u32 	%r3624, %r3622, %r3623;
	st.shared.u16 	[%r4+392], %r3624;
	ld.shared.u16 	%r3625, [%r4+394];
	add.s32 	%r3626, %r3581, %r3578;
	min.u32 	%r3627, %r3625, %r3626;
	st.shared.u16 	[%r4+394], %r3627;
	ld.shared.u16 	%r3628, [%r4+396];
	add.s32 	%r3629, %r3582, %r3578;
	min.u32 	%r3630, %r3628, %r3629;
	st.shared.u16 	[%r4+396], %r3630;
	bar.sync 	0;
	not.pred 	%p9, %p1;
	@%p9 bra 	$L__BB0_10;
	ld.shared.u16 	%rs17, [%r4];
	ld.shared.u16 	%rs18, [%r4+2];
	ld.shared.u16 	%rs19, [%r4+4];
	ld.shared.u16 	%rs20, [%r4+6];
	st.global.v4.u16 	[%rd2], {%rs17, %rs18, %rs19, %rs20};
$L__BB0_10:
	not.pred 	%p10, %p2;
	@%p10 bra 	$L__BB0_12;
	ld.shared.u16 	%rs21, [%r6];
	ld.shared.u16 	%rs22, [%r7];
	ld.shared.u16 	%rs23, [%r8];
	ld.shared.u16 	%rs24, [%r9];
	st.global.v4.u16 	[%rd3], {%rs21, %rs22, %rs23, %rs24};
$L__BB0_12:
	not.pred 	%p11, %p3;
	@%p11 bra 	$L__BB0_14;
	ld.shared.u16 	%rs25, [%r10];
	ld.shared.u16 	%rs26, [%r11];
	ld.shared.u16 	%rs27, [%r12];
	ld.shared.u16 	%rs28, [%r13];
	st.global.v4.u16 	[%rd4], {%rs25, %rs26, %rs27, %rs28};
$L__BB0_14:
	not.pred 	%p12, %p4;
	@%p12 bra 	$L__BB0_16;
	ld.shared.u16 	%rs29, [%r5];
	ld.shared.u16 	%rs30, [%r14];
	ld.shared.u16 	%rs31, [%r15];
	ld.shared.u16 	%rs32, [%r16];
	st.global.v4.u16 	[%rd5], {%rs29, %rs30, %rs31, %rs32};
$L__BB0_16:
	ret;

}
	// .globl	_Z13phase2_kernelPtii
.visible .entry _Z13phase2_kernelPtii(
	.param .u64 .ptr .align 1 _Z13phase2_kernelPtii_param_0,
	.param .u32 _Z13phase2_kernelPtii_param_1,
	.param .u32 _Z13phase2_kernelPtii_param_2
)
{
	.reg .pred 	%p<67>;
	.reg .b16 	%rs<2113>;
	.reg .b32 	%r<2865>;
	.reg .b64 	%rd<19>;
	// demoted variable
	.shared .align 2 .b8 _ZZ13phase2_kernelPtiiE5pivot[8320];
	// demoted variable
	.shared .align 2 .b8 _ZZ13phase2_kernelPtiiE6target[8320];
	ld.param.u32 	%r1014, [_Z13phase2_kernelPtii_param_2];
	mov.u32 	%r1015, %ctaid.x;
	setp.eq.s32 	%p1, %r1015, %r1014;
	@%p1 bra 	$L__BB1_194;
	ld.param.u32 	%r2864, [_Z13phase2_kernelPtii_param_2];
	ld.param.u32 	%r2862, [_Z13phase2_kernelPtii_param_1];
	ld.param.u64 	%rd18, [_Z13phase2_kernelPtii_param_0];
	mov.u32 	%r1016, %tid.x;
	shl.b32 	%r1017, %r1016, 2;
	mov.u32 	%r1018, %tid.y;
	shl.b32 	%r1019, %r1018, 2;
	cvta.to.global.u64 	%rd3, %rd18;
	mov.u32 	%r1, %ctaid.y;
	shl.b32 	%r1020, %r2864, 6;
	add.s32 	%r1021, %r1020, %r1019;
	add.s32 	%r1022, %r1020, %r1017;
	setp.ne.s32 	%p2, %r1, 0;
	setp.eq.s32 	%p3, %r1, 0;
	selp.b32 	%r1024, %r1015, %r2864, %p3;
	selp.b32 	%r1025, %r2864, %r1015, %p3;
	shl.b32 	%r1026, %r1025, 6;
	add.s32 	%r1027, %r1026, %r1019;
	shl.b32 	%r1028, %r1024, 6;
	add.s32 	%r1029, %r1028, %r1017;
	mad.lo.s32 	%r1030, %r1021, %r2862, %r1022;
	mul.wide.s32 	%rd4, %r1030, 2;
	add.s64 	%rd5, %rd3, %rd4;
	ld.global.v4.u16 	{%rs1553, %rs1554, %rs1555, %rs1556}, [%rd5];
	mul.lo.s32 	%r1031, %r1018, 520;
	mov.u32 	%r1032, _ZZ13phase2_kernelPtiiE5pivot;
	add.s32 	%r2, %r1032, %r1031;
	shl.b32 	%r1033, %r1016, 3;
	add.s32 	%r1034, %r2, %r1033;
	st.shared.u16 	[%r1034], %rs1553;
	st.shared.u16 	[%r1034+2], %rs1554;
	st.shared.u16 	[%r1034+4], %rs1555;
	st.shared.u16 	[%r1034+6], %rs1556;
	mul.wide.s32 	%rd6, %r2862, 2;
	add.s64 	%rd7, %rd5, %rd6;
	ld.global.v4.u16 	{%rs1557, %rs1558, %rs1559, %rs1560}, [%rd7];
	st.shared.u16 	[%r1034+130], %rs1557;
	st.shared.u16 	[%r1034+132], %rs1558;
	st.shared.u16 	[%r1034+134], %rs1559;
	st.shared.u16 	[%r1034+136], %rs1560;
	add.s64 	%rd8, %rd7, %rd6;
	ld.global.v4.u16 	{%rs1561, %rs1562, %rs1563, %rs1564}, [%rd8];
	st.shared.u16 	[%r1034+260], %rs1561;
	st.shared.u16 	[%r1034+262], %rs1562;
	st.shared.u16 	[%r1034+264], %rs1563;
	st.shared.u16 	[%r1034+266], %rs1564;
	add.s64 	%rd9, %rd8, %rd6;
	ld.global.v4.u16 	{%rs1565, %rs1566, %rs1567, %rs1568}, [%rd9];
	st.shared.u16 	[%r1034+390], %rs1565;
	st.shared.u16 	[%r1034+392], %rs1566;
	st.shared.u16 	[%r1034+394], %rs1567;
	st.shared.u16 	[%r1034+396], %rs1568;
	mad.lo.s32 	%r1035, %r1027, %r2862, %r1029;
	mul.wide.s32 	%rd10, %r1035, 2;
	add.s64 	%rd1, %rd3, %rd10;
	ld.global.v4.u16 	{%rs1569, %rs1570, %rs1571, %rs1572}, [%rd1];
	mov.u32 	%r1036, _ZZ13phase2_kernelPtiiE6target;
	add.s32 	%r3, %r1036, %r1031;
	add.s32 	%r1037, %r3, %r1033;
	st.shared.u16 	[%r1037], %rs1569;
	st.shared.u16 	[%r1037+2], %rs1570;
	st.shared.u16 	[%r1037+4], %rs1571;
	st.shared.u16 	[%r1037+6], %rs1572;
	add.s64 	%rd11, %rd1, %rd6;
	ld.global.v4.u16 	{%rs1573, %rs1574, %rs1575, %rs1576}, [%rd11];
	st.shared.u16 	[%r1037+130], %rs1573;
	st.shared.u16 	[%r1037+132], %rs1574;
	st.shared.u16 	[%r1037+134], %rs1575;
	st.shared.u16 	[%r1037+136], %rs1576;
	add.s64 	%rd12, %rd11, %rd6;
	ld.global.v4.u16 	{%rs1577, %rs1578, %rs1579, %rs1580}, [%rd12];
	st.shared.u16 	[%r1037+260], %rs1577;
	st.shared.u16 	[%r1037+262], %rs1578;
	st.shared.u16 	[%r1037+264], %rs1579;
	st.shared.u16 	[%r1037+266], %rs1580;
	add.s64 	%rd13, %rd12, %rd6;
	ld.global.v4.u16 	{%rs1581, %rs1582, %rs1583, %rs1584}, [%rd13];
	st.shared.u16 	[%r1037+390], %rs1581;
	st.shared.u16 	[%r1037+392], %rs1582;
	st.shared.u16 	[%r1037+394], %rs1583;
	st.shared.u16 	[%r1037+396], %rs1584;
	bar.sync 	0;
	ld.shared.u16 	%rs1, [%r1037];
	ld.shared.u16 	%rs2, [%r1037+2];
	ld.shared.u16 	%rs3, [%r1037+4];
	ld.shared.u16 	%rs4, [%r1037+6];
	ld.shared.u16 	%rs5, [%r1037+130];
	ld.shared.u16 	%rs6, [%r1037+132];
	ld.shared.u16 	%rs7, [%r1037+134];
	ld.shared.u16 	%rs8, [%r1037+136];
	ld.shared.u16 	%rs9, [%r1037+260];
	ld.shared.u16 	%rs10, [%r1037+262];
	ld.shared.u16 	%rs11, [%r1037+264];
	ld.shared.u16 	%rs12, [%r1037+266];
	ld.shared.u16 	%rs13, [%r1037+390];
	ld.shared.u16 	%rs14, [%r1037+392];
	ld.shared.u16 	%rs15, [%r1037+394];
	ld.shared.u16 	%rs16, [%r1037+396];
	add.s32 	%r4, %r1032, %r1033;
	@%p2 bra 	$L__BB1_3;
	ld.shared.u16 	%rs1604, [%r2];
	ld.shared.u16 	%rs1603, [%r2+130];
	ld.shared.u16 	%rs1602, [%r2+260];
	ld.shared.u16 	%rs1601, [%r2+390];
	shl.b32 	%r1039, %r1016, 3;
	mov.u32 	%r1040, _ZZ13phase2_kernelPtiiE6target;
	add.s32 	%r1041, %r1040, %r1039;
	ld.shared.u16 	%rs1608, [%r1041];
	ld.shared.u16 	%rs1607, [%r1041+2];
	ld.shared.u16 	%rs1606, [%r1041+4];
	ld.shared.u16 	%rs1605, [%r1041+6];
	bra.uni 	$L__BB1_4;
$L__BB1_3:
	ld.shared.u16 	%rs1604, [%r3];
	ld.shared.u16 	%rs1603, [%r3+130];
	ld.shared.u16 	%rs1602, [%r3+260];
	ld.shared.u16 	%rs1601, [%r3+390];
	ld.shared.u16 	%rs1608, [%r4];
	ld.shared.u16 	%rs1607, [%r4+2];
	ld.shared.u16 	%rs1606, [%r4+4];
	ld.shared.u16 	%rs1605, [%r4+6];
$L__BB1_4:
	cvt.u32.u16 	%r1042, %rs1608;
	cvt.u32.u16 	%r1043, %rs1607;
	cvt.u32.u16 	%r1044, %rs1606;
	cvt.u32.u16 	%r1045, %rs1605;
	cvt.u32.u16 	%r1046, %rs1604;
	cvt.u32.u16 	%r1047, %rs1603;
	cvt.u32.u16 	%r1048, %rs1602;
	cvt.u32.u16 	%r1049, %rs1601;
	add.s32 	%r1050, %r1042, %r1046;
	cvt.u32.u16 	%r1051, %rs1;
	min.u32 	%r5, %r1051, %r1050;
	add.s32 	%r1052, %r1043, %r1046;
	cvt.u32.u16 	%r1053, %rs2;
	min.u32 	%r6, %r1053, %r1052;
	add.s32 	%r1054, %r1044, %r1046;
	cvt.u32.u16 	%r1055, %rs3;
	min.u32 	%r7, %r1055, %r1054;
	add.s32 	%r1056, %r1045, %r1046;
	cvt.u32.u16 	%r1057, %rs4;
	min.u32 	%r8, %r1057, %r1056;
	add.s32 	%r1058, %r1042, %r1047;
	cvt.u32.u16 	%r1059, %rs5;
	min.u32 	%r9, %r1059, %r1058;
	add.s32 	%r1060, %r1043, %r1047;
	cvt.u32.u16 	%r1061, %rs6;
	min.u32 	%r10, %r1061, %r1060;
	add.s32 	%r1062, %r1044, %r1047;
	cvt.u32.u16 	%r1063, %rs7;
	min.u32 	%r11, %r1063, %r1062;
	add.s32 	%r1064, %r1045, %r1047;
	cvt.u32.u16 	%r1065, %rs8;
	min.u32 	%r12, %r1065, %r1064;
	add.s32 	%r1066, %r1042, %r1048;
	cvt.u32.u16 	%r1067, %rs9;
	min.u32 	%r13, %r1067, %r1066;
	add.s32 	%r1068, %r1043, %r1048;
	cvt.u32.u16 	%r1069, %rs10;
	min.u32 	%r14, %r1069, %r1068;
	add.s32 	%r1070, %r1044, %r1048;
	cvt.u32.u16 	%r1071, %rs11;
	min.u32 	%r15, %r1071, %r1070;
	add.s32 	%r1072, %r1045, %r1048;
	cvt.u32.u16 	%r1073, %rs12;
	min.u32 	%r16, %r1073, %r1072;
	add.s32 	%r1074, %r1042, %r1049;
	cvt.u32.u16 	%r1075, %rs13;
	min.u32 	%r17, %r1075, %r1074;
	add.s32 	%r1076, %r1043, %r1049;
	cvt.u32.u16 	%r1077, %rs14;
	min.u32 	%r18, %r1077, %r1076;
	add.s32 	%r1078, %r1044, %r1049;
	cvt.u32.u16 	%r1079, %rs15;
	min.u32 	%r19, %r1079, %r1078;
	add.s32 	%r1080, %r1045, %r1049;
	cvt.u32.u16 	%r1081, %rs16;
	min.u32 	%r20, %r1081, %r1080;
	@%p3 bra 	$L__BB1_6;
	ld.shared.u16 	%rs1612, [%r3+2];
	ld.shared.u16 	%rs1611, [%r3+132];
	ld.shared.u16 	%rs1610, [%r3+262];
	ld.shared.u16 	%rs1609, [%r3+392];
	ld.shared.u16 	%rs1616, [%r4+130];
	ld.shared.u16 	%rs1615, [%r4+132];
	ld.shared.u16 	%rs1614, [%r4+134];
	ld.shared.u16 	%rs1613, [%r4+136];
	bra.uni 	$L__BB1_7;
$L__BB1_6:
	ld.shared.u16 	%rs1612, [%r2+2];
	ld.shared.u16 	%rs1611, [%r2+132];
	ld.shared.u16 	%rs1610, [%r2+262];
	ld.shared.u16 	%rs1609, [%r2+392];
	shl.b32 	%r1083, %r1016, 3;
	mov.u32 	%r1084, _ZZ13phase2_kernelPtiiE6target;
	add.s32 	%r1085, %r1084, %r1083;
	ld.shared.u16 	%rs1616, [%r1085+130];
	ld.shared.u16 	%rs1615, [%r1085+132];
	ld.shared.u16 	%rs1614, [%r1085+134];
	ld.shared.u16 	%rs1613, [%r1085+136];
$L__BB1_7:
	cvt.u32.u16 	%r1086, %rs1616;
	cvt.u32.u16 	%r1087, %rs1615;
	cvt.u32.u16 	%r1088, %rs1614;
	cvt.u32.u16 	%r1089, %rs1613;
	cvt.u32.u16 	%r1090, %rs1612;
	cvt.u32.u16 	%r1091, %rs1611;
	cvt.u32.u16 	%r1092, %rs1610;
	cvt.u32.u16 	%r1093, %rs1609;
	add.s32 	%r1094, %r1086, %r1090;
	min.u32 	%r21, %r5, %r1094;
	add.s32 	%r1095, %r1087, %r1090;
	min.u32 	%r22, %r6, %r1095;
	add.s32 	%r1096, %r1088, %r1090;
	min.u32 	%r23, %r7, %r1096;
	add.s32 	%r1097, %r1089, %r1090;
	min.u32 	%r24, %r8, %r1097;
	add.s32 	%r1098, %r1086, %r1091;
	min.u32 	%r25, %r9, %r1098;
	add.s32 	%r1099, %r1087, %r1091;
	min.u32 	%r26, %r10, %r1099;
	add.s32 	%r1100, %r1088, %r1091;
	min.u32 	%r27, %r11, %r1100;
	add.s32 	%r1101, %r1089, %r1091;
	min.u32 	%r28, %r12, %r1101;
	add.s32 	%r1102, %r1086, %r1092;
	min.u32 	%r29, %r13, %r1102;
	add.s32 	%r1103, %r1087, %r1092;
	min.u32 	%r30, %r14, %r1103;
	add.s32 	%r1104, %r1088, %r1092;
	min.u32 	%r31, %r15, %r1104;
	add.s32 	%r1105, %r1089, %r1092;
	min.u32 	%r32, %r16, %r1105;
	add.s32 	%r1106, %r1086, %r1093;
	min.u32 	%r33, %r17, %r1106;
	add.s32 	%r1107, %r1087, %r1093;
	min.u32 	%r34, %r18, %r1107;
	add.s32 	%r1108, %r1088, %r1093;
	min.u32 	%r35, %r19, %r1108;
	add.s32 	%r1109, %r1089, %r1093;
	min.u32 	%r36, %r20, %r1109;
	@%p3 bra 	$L__BB1_9;
	ld.shared.u16 	%rs1620, [%r3+4];
	ld.shared.u16 	%rs1619, [%r3+134];
	ld.shared.u16 	%rs1618, [%r3+264];
	ld.shared.u16 	%rs1617, [%r3+394];
	ld.shared.u16 	%rs1624, [%r4+260];
	ld.shared.u16 	%rs1623, [%r4+262];
	ld.shared.u16 	%rs1622, [%r4+264];
	ld.shared.u16 	%rs1621, [%r4+266];
	bra.uni 	$L__BB1_10;
$L__BB1_9:
	ld.shared.u16 	%rs1620, [%r2+4];
	ld.shared.u16 	%rs1619, [%r2+134];
	ld.shared.u16 	%rs1618, [%r2+264];
	ld.shared.u16 	%rs1617, [%r2+394];
	shl.b32 	%r1111, %r1016, 3;
	mov.u32 	%r1112, _ZZ13phase2_kernelPtiiE6target;
	add.s32 	%r1113, %r1112, %r1111;
	ld.shared.u16 	%rs1624, [%r1113+260];
	ld.shared.u16 	%rs1623, [%r1113+262];
	ld.shared.u16 	%rs1622, [%r1113+264];
	ld.shared.u16 	%rs1621, [%r1113+266];
$L__BB1_10:
	cvt.u32.u16 	%r1114, %rs1624;
	cvt.u32.u16 	%r1115, %rs1623;
	cvt.u32.u16 	%r1116, %rs1622;
	cvt.u32.u16 	%r1117, %rs1621;
	cvt.u32.u16 	%r1118, %rs1620;
	cvt.u32.u16 	%r1119, %rs1619;
	cvt.u32.u16 	%r1120, %rs1618;
	cvt.u32.u16 	%r1121, %rs1617;
	add.s32 	%r1122, %r1114, %r1118;
	min.u32 	%r37, %r21, %r1122;
	add.s32 	%r1123, %r1115, %r1118;
	min.u32 	%r38, %r22, %r1123;
	add.s32 	%r1124, %r1116, %r1118;
	min.u32 	%r39, %r23, %r1124;
	add.s32 	%r1125, %r1117, %r1118;
	min.u32 	%r40, %r24, %r1125;
	add.s32 	%r1126, %r1114, %r1119;
	min.u32 	%r41, %r25, %r1126;
	add.s32 	%r1127, %r1115, %r1119;
	min.u32 	%r42, %r26, %r1127;
	add.s32 	%r1128, %r1116, %r1119;
	min.u32 	%r43, %r27, %r1128;
	add.s32 	%r1129, %r1117, %r1119;
	min.u32 	%r44, %r28, %r1129;
	add.s32 	%r1130, %r1114, %r1120;
	min.u32 	%r45, %r29, %r1130;
	add.s32 	%r1131, %r1115, %r1120;
	min.u32 	%r46, %r30, %r1131;
	add.s32 	%r1132, %r1116, %r1120;
	min.u32 	%r47, %r31, %r1132;
	add.s32 	%r1133, %r1117, %r1120;
	min.u32 	%r48, %r32, %r1133;
	add.s32 	%r1134, %r1114, %r1121;
	min.u32 	%r49, %r33, %r1134;
	add.s32 	%r1135, %r1115, %r1121;
	min.u32 	%r50, %r34, %r1135;
	add.s32 	%r1136, %r1116, %r1121;
	min.u32 	%r51, %r35, %r1136;
	add.s32 	%r1137, %r1117, %r1121;
	min.u32 	%r52, %r36, %r1137;
	@%p3 bra 	$L__BB1_12;
	ld.shared.u16 	%rs1628, [%r3+6];
	ld.shared.u16 	%rs1627, [%r3+136];
	ld.shared.u16 	%rs1626, [%r3+266];
	ld.shared.u16 	%rs1625, [%r3+396];
	ld.shared.u16 	%rs1632, [%r4+390];
	ld.shared.u16 	%rs1631, [%r4+392];
	ld.shared.u16 	%rs1630, [%r4+394];
	ld.shared.u16 	%rs1629, [%r4+396];
	bra.uni 	$L__BB1_13;
$L__BB1_12:
	ld.shared.u16 	%rs1628, [%r2+6];
	ld.shared.u16 	%rs1627, [%r2+136];
	ld.shared.u16 	%rs1626, [%r2+266];
	ld.shared.u16 	%rs1625, [%r2+396];
	shl.b32 	%r1139, %r1016, 3;
	mov.u32 	%r1140, _ZZ13phase2_kernelPtiiE6target;
	add.s32 	%r1141, %r1140, %r1139;
	ld.shared.u16 	%rs1632, [%r1141+390];
	ld.shared.u16 	%rs1631, [%r1141+392];
	ld.shared.u16 	%rs1630, [%r1141+394];
	ld.shared.u16 	%rs1629, [%r1141+396];
$L__BB1_13:
	cvt.u32.u16 	%r1142, %rs1632;
	cvt.u32.u16 	%r1143, %rs1631;
	cvt.u32.u16 	%r1144, %rs1630;
	cvt.u32.u16 	%r1145, %rs1629;
	cvt.u32.u16 	%r1146, %rs1628;
	cvt.u32.u16 	%r1147, %rs1627;
	cvt.u32.u16 	%r1148, %rs1626;
	cvt.u32.u16 	%r1149, %rs1625;
	add.s32 	%r1150, %r1142, %r1146;
	min.u32 	%r53, %r37, %r1150;
	add.s32 	%r1151, %r1143, %r1146;
	min.u32 	%r54, %r38, %r1151;
	add.s32 	%r1152, %r1144, %r1146;
	min.u32 	%r55, %r39, %r1152;
	add.s32 	%r1153, %r1145, %r1146;
	min.u32 	%r56, %r40, %r1153;
	add.s32 	%r1154, %r1142, %r1147;
	min.u32 	%r57, %r41, %r1154;
	add.s32 	%r1155, %r1143, %r1147;
	min.u32 	%r58, %r42, %r1155;
	add.s32 	%r1156, %r1144, %r1147;
	min.u32 	%r59, %r43, %r1156;
	add.s32 	%r1157, %r1145, %r1147;
	min.u32 	%r60, %r44, %r1157;
	add.s32 	%r1158, %r1142, %r1148;
	min.u32 	%r61, %r45, %r1158;
	add.s32 	%r1159, %r1143, %r1148;
	min.u32 	%r62, %r46, %r1159;
	add.s32 	%r1160, %r1144, %r1148;
	min.u32 	%r63, %r47, %r1160;
	add.s32 	%r1161, %r1145, %r1148;
	min.u32 	%r64, %r48, %r1161;
	add.s32 	%r1162, %r1142, %r1149;
	min.u32 	%r65, %r49, %r1162;
	add.s32 	%r1163, %r1143, %r1149;
	min.u32 	%r66, %r50, %r1163;
	add.s32 	%r1164, %r1144, %r1149;
	min.u32 	%r67, %r51, %r1164;
	add.s32 	%r1165, %r1145, %r1149;
	min.u32 	%r68, %r52, %r1165;
	@%p3 bra 	$L__BB1_15;
	ld.shared.u16 	%rs1636, [%r3+8];
	ld.shared.u16 	%rs1635, [%r3+138];
	ld.shared.u16 	%rs1634, [%r3+268];
	ld.shared.u16 	%rs1633, [%r3+398];
	ld.shared.u16 	%rs1640, [%r4+520];
	ld.shared.u16 	%rs1639, [%r4+522];
	ld.shared.u16 	%rs1638, [%r4+524];
	ld.shared.u16 	%rs1637, [%r4+526];
	bra.uni 	$L__BB1_16;
$L__BB1_15:
	ld.shared.u16 	%rs1636, [%r2+8];
	ld.shared.u16 	%rs1635, [%r2+138];
	ld.shared.u16 	%rs1634, [%r2+268];
	ld.shared.u16 	%rs1633, [%r2+398];
	shl.b32 	%r1167, %r1016, 3;
	mov.u32 	%r1168, _ZZ13phase2_kernelPtiiE6target;
	add.s32 	%r1169, %r1168, %r1167;
	ld.shared.u16 	%rs1640, [%r1169+520];
	ld.shared.u16 	%rs1639, [%r1169+522];
	ld.shared.u16 	%rs1638, [%r1169+524];
	ld.shared.u16 	%rs1637, [%r1169+526];
$L__BB1_16:
	cvt.u32.u16 	%r1170, %rs1640;
	cvt.u32.u16 	%r1171, %rs1639;
	cvt.u32.u16 	%r1172, %rs1638;
	cvt.u32.u16 	%r1173, %rs1637;
	cvt.u32.u16 	%r1174, %rs1636;
	cvt.u32.u16 	%r1175, %rs1635;
	cvt.u32.u16 	%r1176, %rs1634;
	cvt.u32.u16 	%r1177, %rs1633;
	add.s32 	%r1178, %r1170, %r1174;
	min.u32 	%r69, %r53, %r1178;
	add.s32 	%r1179, %r1171, %r1174;
	min.u32 	%r70, %r54, %r1179;
	add.s32 	%r1180, %r1172, %r1174;
	min.u32 	%r71, %r55, %r1180;
	add.s32 	%r1181, %r1173, %r1174;
	min.u32 	%r72, %r56, %r1181;
	add.s32 	%r1182, %r1170, %r1175;
	min.u32 	%r73, %r57, %r1182;
	add.s32 	%r1183, %r1171, %r1175;
	min.u32 	%r74, %r58, %r1183;
	add.s32 	%r1184, %r1172, %r1175;
	min.u32 	%r75, %r59, %r1184;
	add.s32 	%r1185, %r1173, %r1175;
	min.u32 	%r76, %r60, %r1185;
	add.s32 	%r1186, %r1170, %r1176;
	min.u32 	%r77, %r61, %r1186;
	add.s32 	%r1187, %r1171, %r1176;
	min.u32 	%r78, %r62, %r1187;
	add.s32 	%r1188, %r1172, %r1176;
	min.u32 	%r79, %r63, %r1188;
	add.s32 	%r1189, %r1173, %r1176;
	min.u32 	%r80, %r64, %r1189;
	add.s32 	%r1190, %r1170, %r1177;
	min.u32 	%r81, %r65, %r1190;
	add.s32 	%r1191, %r1171, %r1177;
	min.u32 	%r82, %r66, %r1191;
	add.s32 	%r1192, %r1172, %r1177;
	min.u32 	%r83, %r67, %r1192;
	add.s32 	%r1193, %r1173, %r1177;
	min.u32 	%r84, %r68, %r1193;
	@%p3 bra 	$L__BB1_18;
	ld.shared.u16 	%rs1644, [%r3+10];
	ld.shared.u16 	%rs1643, [%r3+140];
	ld.shared.u16 	%rs1642, [%r3+270];
	ld.shared.u16 	%rs1641, [%r3+400];
	ld.shared.u16 	%rs1648, [%r4+650];
	ld.shared.u16 	%rs1647, [%r4+652];
	ld.shared.u16 	%rs1646, [%r4+654];
	ld.shared.u16 	%rs1645, [%r4+656];
	bra.uni 	$L__BB1_19;
$L__BB1_18:
	ld.shared.u16 	%rs1644, [%r2+10];
	ld.shared.u16 	%rs1643, [%r2+140];
	ld.shared.u16 	%rs1642, [%r2+270];
	ld.shared.u16 	%rs1641, [%r2+400];
	shl.b32 	%r1195, %r1016, 3;
	mov.u32 	%r1196, _ZZ13phase2_kernelPtiiE6target;
	add.s32 	%r1197, %r1196, %r1195;
	ld.shared.u16 	%rs1648, [%r1197+650];
	ld.shared.u16 	%rs1647, [%r1197+652];
	ld.shared.u16 	%rs1646, [%r1197+654];
	ld.shared.u16 	%rs1645, [%r1197+656];
$L__BB1_19:
	cvt.u32.u16 	%r1198, %rs1648;
	cvt.u32.u16 	%r1199, %rs1647;
	cvt.u32.u16 	%r1200, %rs1646;
	cvt.u32.u16 	%r1201, %rs1645;
	cvt.u32.u16 	%r1202, %rs1644;
	cvt.u32.u16 	%r1203, %rs1643;
	cvt.u32.u16 	%r1204, %rs1642;
	cvt.u32.u16 	%r1205, %rs1641;
	add.s32 	%r1206, %r1198, %r1202;
	min.u32 	%r85, %r69, %r1206;
	add.s32 	%r1207, %r1199, %r1202;
	min.u32 	%r86, %r70, %r1207;
	add.s32 	%r1208, %r1200, %r1202;
	min.u32 	%r87, %r71, %r1208;
	add.s32 	%r1209, %r1201, %r1202;
	min.u32 	%r88, %r72, %r1209;
	add.s32 	%r1210, %r1198, %r1203;
	min.u32 	%r89, %r73, %r1210;
	add.s32 	%r1211, %r1199, %r1203;
	min.u32 	%r90, %r74, %r1211;
	add.s32 	%r1212, %r1200, %r1203;
	min.u32 	%r91, %r75, %r1212;
	add.s32 	%r1213, %r1201, %r1203;
	min.u32 	%r92, %r76, %r1213;
	add.s32 	%r1214, %r1198, %r1204;
	min.u32 	%r93, %r77, %r1214;
	add.s32 	%r1215, %r1199, %r1204;
	min.u32 	%r94, %r78, %r1215;
	add.s32 	%r1216, %r1200, %r1204;
	min.u32 	%r95, %r79, %r1216;
	add.s32 	%r1217, %r1201, %r1204;
	min.u32 	%r96, %r80, %r1217;
	add.s32 	%r1218, %r1198, %r1205;
	min.u32 	%r97, %r81, %r1218;
	add.s32 	%r1219, %r1199, %r1205;
	min.u32 	%r98, %r82, %r1219;
	add.s32 	%r1220, %r1200, %r1205;
	min.u32 	%r99, %r83, %r1220;
	add.s32 	%r1221, %r1201, %r1205;
	min.u32 	%r100, %r84, %r1221;
	@%p3 bra 	$L__BB1_21;
	ld.shared.u16 	%rs1652, [%r3+12];
	ld.shared.u16 	%rs1651, [%r3+142];
	ld.shared.u16 	%rs1650, [%r3+272];
	ld.shared.u16 	%rs1649, [%r3+402];
	ld.shared.u16 	%rs1656, [%r4+780];
	ld.shared.u16 	%rs1655, [%r4+782];
	ld.shared.u16 	%rs1654, [%r4+784];
	ld.shared.u16 	%rs1653, [%r4+786];
	bra.uni 	$L__BB1_22;
$L__BB1_21:
	ld.shared.u16 	%rs1652, [%r2+12];
	ld.shared.u16 	%rs1651, [%r2+142];
	ld.shared.u16 	%rs1650, [%r2+272];
	ld.shared.u16 	%rs1649, [%r2+402];
	shl.b32 	%r1223, %r1016, 3;
	mov.u32 	%r1224, _ZZ13phase2_kernelPtiiE6target;
	add.s32 	%r1225, %r1224, %r1223;
	ld.shared.u16 	%rs1656, [%r1225+780];
	ld.shared.u16 	%rs1655, [%r1225+782];
	ld.shared.u16 	%rs1654, [%r1225+784];
	ld.shared.u16 	%rs1653, [%r1225+786];
$L__BB1_22:
	cvt.u32.u16 	%r1226, %rs1656;
	cvt.u32.u16 	%r1227, %rs1655;
	cvt.u32.u16 	%r1228, %rs1654;
	cvt.u32.u16 	%r1229, %rs1653;
	cvt.u32.u16 	%r1230, %rs1652;
	cvt.u32.u16 	%r1231, %rs1651;
	cvt.u32.u16 	%r1232, %rs1650;
	cvt.u32.u16 	%r1233, %rs1649;
	add.s32 	%r1234, %r1226, %r1230;
	min.u32 	%r101, %r85, %r1234;
	add.s32 	%r1235, %r1227, %r1230;
	min.u32 	%r102, %r86, %r1235;
	add.s32 	%r1236, %r1228, %r1230;
	min.u32 	%r103, %r87, %r1236;
	add.s32 	%r1237, %r1229, %r1230;
	min.u32 	%r104, %r88, %r1237;
	add.s32 	%r1238, %r1226, %r1231;
	min.u32 	%r105, %r89, %r1238;
	add.s32 	%r1239, %r1227, %r1231;
	min.u32 	%r106, %r90, %r1239;
	add.s32 	%r1240, %r1228, %r1231;
	min.u32 	%r107, %r91, %r1240;
	add.s32 	%r1241, %r1229, %r1231;
	min.u32 	%r108, %r92, %r1241;
	add.s32 	%r1242, %r1226, %r1232;
	min.u32 	%r109, %r93, %r1242;
	add.s32 	%r1243, %r1227, %r1232;
	min.u32 	%r110, %r94, %r1243;
	add.s32 	%r1244, %r1228, %r1232;
	min.u32 	%r111, %r95, %r1244;
	add.s32 	%r1245, %r1229, %r1232;
	min.u32 	%r112, %r96, %r1245;
	add.s32 	%r1246, %r1226, %r1233;
	min.u32 	%r113, %r97, %r1246;
	add.s32 	%r1247, %r1227, %r1233;
	min.u32 	%r114, %r98, %r1247;
	add.s32 	%r1248, %r1228, %r1233;
	min.u32 	%r115, %r99, %r1248;
	add.s32 	%r1249, %r1229, %r1233;
	min.u32 	%r116, %r100, %r1249;
	@%p3 bra 	$L__BB1_24;
	ld.shared.u16 	%rs1660, [%r3+14];
	ld.shared.u16 	%rs1659, [%r3+144];
	ld.shared.u16 	%rs1658, [%r3+274];
	ld.shared.u16 	%rs1657, [%r3+404];
	ld.shared.u16 	%rs1664, [%r4+910];
	ld.shared.u16 	%rs1663, [%r4+912];
	ld.shared.u16 	%rs1662, [%r4+914];
	ld.shared.u16 	%rs1661, [%r4+916];
	bra.uni 	$L__BB1_25;
$L__BB1_24:
	ld.shared.u16 	%rs1660, [%r2+14];
	ld.shared.u16 	%rs1659, [%r2+144];
	ld.shared.u16 	%rs1658, [%r2+274];
	ld.shared.u16 	%rs1657, [%r2+404];
	shl.b32 	%r1251, %r1016, 3;
	mov.u32 	%r1252, _ZZ13phase2_kernelPtiiE6target;
	add.s32 	%r1253, %r1252, %r1251;
	ld.shared.u16 	%rs1664, [%r1253+910];
	ld.shared.u16 	%rs1663, [%r1253+912];
	ld.shared.u16 	%rs1662, [%r1253+914];
	ld.shared.u16 	%rs1661, [%r1253+916];
$L__BB1_25:
	cvt.u32.u16 	%r1254, %rs1664;
	cvt.u32.u16 	%r1255, %rs1663;
	cvt.u32.u16 	%r1256, %rs1662;
	cvt.u32.u16 	%r1257, %rs1661;
	cvt.u32.u16 	%r1258, %rs1660;
	cvt.u32.u16 	%r1259, %rs1659;
	cvt.u32.u16 	%r1260, %rs1658;
	cvt.u32.u16 	%r1261, %rs1657;
	add.s32 	%r1262, %r1254, %r1258;
	min.u32 	%r117, %r101, %r1262;
	add.s32 	%r1263, %r1255, %r1258;
	min.u32 	%r118, %r102, %r1263;
	add.s32 	%r1264, %r1256, %r1258;
	min.u32 	%r119, %r103, %r1264;
	add.s32 	%r1265, %r1257, %r1258;
	min.u32 	%r120, %r104, %r1265;
	add.s32 	%r1266, %r1254, %r1259;
	min.u32 	%r121, %r105, %r1266;
	add.s32 	%r1267, %r1255, %r1259;
	min.u32 	%r122, %r106, %r1267;
	add.s32 	%r1268, %r1256, %r1259;
	min.u32 	%r123, %r107, %r1268;
	add.s32 	%r1269, %r1257, %r1259;
	min.u32 	%r124, %r108, %r1269;
	add.s32 	%r1270, %r1254, %r1260;
	min.u32 	%r125, %r109, %r1270;
	add.s32 	%r1271, %r1255, %r1260;
	min.u32 	%r126, %r110, %r1271;
	add.s32 	%r1272, %r1256, %r1260;
	min.u32 	%r127, %r111, %r1272;
	add.s32 	%r1273, %r1257, %r1260;
	min.u32 	%r128, %r112, %r1273;
	add.s32 	%r1274, %r1254, %r1261;
	min.u32 	%r129, %r113, %r1274;
	add.s32 	%r1275, %r1255, %r1261;
	min.u32 	%r130, %r114, %r1275;
	add.s32 	%r1276, %r1256, %r1261;
	min.u32 	%r131, %r115, %r1276;
	add.s32 	%r1277, %r1257, %r1261;
	min.u32 	%r132, %r116, %r1277;
	@%p3 bra 	$L__BB1_27;
	ld.shared.u16 	%rs1668, [%r3+16];
	ld.shared.u16 	%rs1667, [%r3+146];
	ld.shared.u16 	%rs1666, [%r3+276];
	ld.shared.u16 	%rs1665, [%r3+406];
	ld.shared.u16 	%rs1672, [%r4+1040];
	ld.shared.u16 	%rs1671, [%r4+1042];
	ld.shared.u16 	%rs1670, [%r4+1044];
	ld.shared.u16 	%rs1669, [%r4+1046];
	bra.uni 	$L__BB1_28;
$L__BB1_27:
	ld.shared.u16 	%rs1668, [%r2+16];
	ld.shared.u16 	%rs1667, [%r2+146];
	ld.shared.u16 	%rs1666, [%r2+276];
	ld.shared.u16 	%rs1665, [%r2+406];
	shl.b32 	%r1279, %r1016, 3;
	mov.u32 	%r1280, _ZZ13phase2_kernelPtiiE6target;
	add.s32 	%r1281, %r1280, %r1279;
	ld.shared.u16 	%rs1672, [%r1281+1040];
	ld.shared.u16 	%rs1671, [%r1281+1042];
	ld.shared.u16 	%rs1670, [%r1281+1044];
	ld.shared.u16 	%rs1669, [%r1281+1046];
$L__BB1_28:
	cvt.u32.u16 	%r1282, %rs1672;
	cvt.u32.u16 	%r1283, %rs1671;
	cvt.u32.u16 	%r1284, %rs1670;
	cvt.u32.u16 	%r1285, %rs1669;
	cvt.u32.u16 	%r1286, %rs1668;
	cvt.u32.u16 	%r1287, %rs1667;
	cvt.u32.u16 	%r1288, %rs1666;
	cvt.u32.u16 	%r1289, %rs1665;
	add.s32 	%r1290, %r1282, %r1286;
	min.u32 	%r133, %r117, %r1290;
	add.s32 	%r1291, %r1283, %r1286;
	min.u32 	%r134, %r118, %r1291;
	add.s32 	%r1292, %r1284, %r1286;
	min.u32 	%r135, %r119, %r1292;
	add.s32 	%r1293, %r1285, %r1286;
	min.u32 	%r136, %r120, %r1293;
	add.s32 	%r1294, %r1282, %r1287;
	min.u32 	%r137, %r121, %r1294;
	add.s32 	%r1295, %r1283, %r1287;
	min.u32 	%r138, %r122, %r1295;
	add.s32 	%r1296, %r1284, %r1287;
	min.u32 	%r139, %r123, %r1296;
	add.s32 	%r1297, %r1285, %r1287;
	min.u32 	%r140, %r124, %r1297;
	add.s32 	%r1298, %r1282, %r1288;
	min.u32 	%r141, %r125, %r1298;
	add.s32 	%r1299, %r1283, %r1288;
	min.u32 	%r142, %r126, %r1299;
	add.s32 	%r1300, %r1284, %r1288;
	min.u32 	%r143, %r127, %r1300;
	add.s32 	%r1301, %r1285, %r1288;
	min.u32 	%r144, %r128, %r1301;
	add.s32 	%r1302, %r1282, %r1289;
	min.u32 	%r145, %r129, %r1302;
	add.s32 	%r1303, %r1283, %r1289;
	min.u32 	%r146, %r130, %r1303;
	add.s32 	%r1304, %r1284, %r1289;
	min.u32 	%r147, %r131, %r1304;
	add.s32 	%r1305, %r1285, %r1289;
	min.u32 	%r148, %r132, %r1305;
	@%p3 bra 	$L__BB1_30;
	ld.shared.u16 	%rs1676, [%r3+18];
	ld.shared.u16 	%rs1675, [%r3+148];
	ld.shared.u16 	%rs1674, [%r3+278];
	ld.shared.u16 	%rs1673, [%r3+408];
	ld.shared.u16 	%rs1680, [%r4+1170];
	ld.shared.u16 	%rs1679, [%r4+1172];
	ld.shared.u16 	%rs1678, [%r4+1174];
	ld.shared.u16 	%rs1677, [%r4+1176];
	bra.uni 	$L__BB1_31;
$L__BB1_30:
	ld.shared.u16 	%rs1676, [%r2+18];
	ld.shared.u16 	%rs1675, [%r2+148];
	ld.shared.u16 	%rs1674, [%r2+278];
	ld.shared.u16 	%rs1673, [%r2+408];
	shl.b32 	%r1307, %r1016, 3;
	mov.u32 	%r1308, _ZZ13phase2_kernelPtiiE6target;
	add.s32 	%r1309, %r1308, %r1307;
	ld.shared.u16 	%rs1680, [%r1309+1170];
	ld.shared.u16 	%rs1679, [%r1309+1172];
	ld.shared.u16 	%rs1678, [%r1309+1174];
	ld.shared.u16 	%rs1677, [%r1309+1176];
$L__BB1_31:
	cvt.u32.u16 	%r1310, %rs1680;
	cvt.u32.u16 	%r1311, %rs1679;
	cvt.u32.u16 	%r1312, %rs1678;
	cvt.u32.u16 	%r1313, %rs1677;
	cvt.u32.u16 	%r1314, %rs1676;
	cvt.u32.u16 	%r1315, %rs1675;
	cvt.u32.u16 	%r1316, %rs1674;
	cvt.u32.u16 	%r1317, %rs1673;
	add.s32 	%r1318, %r1310, %r1314;
	min.u32 	%r149, %r133, %r1318;
	add.s32 	%r1319, %r1311, %r1314;
	min.u32 	%r150, %r134, %r1319;
	add.s32 	%r1320, %r1312, %r1314;
	min.u32 	%r151, %r135, %r1320;
	add.s32 	%r1321, %r1313, %r1314;
	min.u32 	%r152, %r136, %r1321;
	add.s32 	%r1322, %r1310, %r1315;
	min.u32 	%r153, %r137, %r1322;
	add.s32 	%r1323, %r1311, %r1315;
	min.u32 	%r154, %r138, %r1323;
	add.s32 	%r1324, %r1312, %r1315;
	min.u32 	%r155, %r139, %r1324;
	add.s32 	%r1325, %r1313, %r1315;
	min.u32 	%r156, %r140, %r1325;
	add.s32 	%r1326, %r1310, %r1316;
	min.u32 	%r157, %r141, %r1326;
	add.s32 	%r1327, %r1311, %r1316;
	min.u32 	%r158, %r142, %r1327;
	add.s32 	%r1328, %r1312, %r1316;
	min.u32 	%r159, %r143, %r1328;
	add.s32 	%r1329, %r1313, %r1316;
	min.u32 	%r160, %r144, %r1329;
	add.s32 	%r1330, %r1310, %r1317;
	min.u32 	%r161, %r145, %r1330;
	add.s32 	%r1331, %r1311, %r1317;
	min.u32 	%r162, %r146, %r1331;
	add.s32 	%r1332, %r1312, %r1317;
	min.u32 	%r163, %r147, %r1332;
	add.s32 	%r1333, %r1313, %r1317;
	min.u32 	%r164, %r148, %r1333;
	@%p3 bra 	$L__BB1_33;
	ld.shared.u16 	%rs1684, [%r3+20];
	ld.shared.u16 	%rs1683, [%r3+150];
	ld.shared.u16 	%rs1682, [%r3+280];
	ld.shared.u16 	%rs1681, [%r3+410];
	ld.shared.u16 	%rs1688, [%r4+1300];
	ld.shared.u16 	%rs1687, [%r4+1302];
	ld.shared.u16 	%rs1686, [%r4+1304];
	ld.shared.u16 	%rs1685, [%r4+1306];
	bra.uni 	$L__BB1_34;
$L__BB1_33:
	ld.shared.u16 	%rs1684, [%r2+20];
	ld.shared.u16 	%rs1683, [%r2+150];
	ld.shared.u16 	%rs1682, [%r2+280];
	ld.shared.u16 	%rs1681, [%r2+410];
	shl.b32 	%r1335, %r1016, 3;
	mov.u32 	%r1336, _ZZ13phase2_kernelPtiiE6target;
	add.s32 	%r1337, %r1336, %r1335;
	ld.shared.u16 	%rs1688, [%r1337+1300];
	ld.shared.u16 	%rs1687, [%r1337+1302];
	ld.shared.u16 	%rs1686, [%r1337+1304];
	ld.shared.u16 	%rs1685, [%r1337+1306];
$L__BB1_34:
	cvt.u32.u16 	%r1338, %rs1688;
	cvt.u32.u16 	%r1339, %rs1687;
	cvt.u32.u16 	%r1340, %rs1686;
	cvt.u32.u16 	%r1341, %rs1685;
	cvt.u32.u16 	%r1342, %rs1684;
	cvt.u32.u16 	%r1343, %rs1683;
	cvt.u32.u16 	%r1344, %rs1682;
	cvt.u32.u16 	%r1345, %rs1681;
	add.s32 	%r1346, %r1338, %r1342;
	min.u32 	%r165, %r149, %r1346;
	add.s32 	%r1347, %r1339, %r1342;
	min.u32 	%r166, %r150, %r1347;
	add.s32 	%r1348, %r1340, %r1342;
	min.u32 	%r167, %r151, %r1348;
	add.s32 	%r1349, %r1341, %r1342;
	min.u32 	%r168, %r152, %r1349;
	add.s32 	%r1350, %r1338, %r1343;
	min.u32 	%r169, %r153, %r1350;
	add.s32 	%r1351, %r1339, %r1343;
	min.u32 	%r170, %r154, %r1351;
	add.s32 	%r1352, %r1340, %r1343;
	min.u32 	%r171, %r155, %r1352;
	add.s32 	%r1353, %r1341, %r1343;
	min.u32 	%r172, %r156, %r1353;
	add.s32 	%r1354, %r1338, %r1344;
	min.u32 	%r173, %r157, %r1354;
	add.s32 	%r1355, %r1339, %r1344;
	min.u32 	%r174, %r158, %r1355;
	add.s32 	%r1356, %r1340, %r1344;
	min.u32 	%r175, %r159, %r1356;
	add.s32 	%r1357, %r1341, %r1344;
	min.u32 	%r176, %r160, %r1357;
	add.s32 	%r1358, %r1338, %r1345;
	min.u32 	%r177, %r161, %r1358;
	add.s32 	%r1359, %r1339, %r1345;
	min.u32 	%r178, %r162, %r1359;
	add.s32 	%r1360, %r1340, %r1345;
	min.u32 	%r179, %r163, %r1360;
	add.s32 	%r1361, %r1341, %r1345;
	min.u32 	%r180, %r164, %r1361;
	@%p3 bra 	$L__BB1_36;
	ld.shared.u16 	%rs1692, [%r3+22];
	ld.shared.u16 	%rs1691, [%r3+152];
	ld.shared.u16 	%rs1690, [%r3+282];
	ld.shared.u16 	%rs1689, [%r3+412];
	ld.shared.u16 	%rs1696, [%r4+1430];
	ld.shared.u16 	%rs1695, [%r4+1432];
	ld.shared.u16 	%rs1694, [%r4+1434];
	ld.shared.u16 	%rs1693, [%r4+1436];
	bra.uni 	$L__BB1_37;
$L__BB1_36:
	ld.shared.u16 	%rs1692, [%r2+22];
	ld.shared.u16 	%rs1691, [%r2+152];
	ld.shared.u16 	%rs1690, [%r2+282];
	ld.shared.u16 	%rs1689, [%r2+412];
	shl.b32 	%r1363, %r1016, 3;
	mov.u32 	%r1364, _ZZ13phase2_kernelPtiiE6target;
	add.s32 	%r1365, %r1364, %r1363;
	ld.shared.u16 	%rs1696, [%r1365+1430];
	ld.shared.u16 	%rs1695, [%r1365+1432];
	ld.shared.u16 	%rs1694, [%r1365+1434];
	ld.shared.u16 	%rs1693, [%r1365+1436];
$L__BB1_37:
	cvt.u32.u16 	%r1366, %rs1696;
	cvt.u32.u16 	%r1367, %rs1695;
	cvt.u32.u16 	%r1368, %rs1694;
	cvt.u32.u16 	%r1369, %rs1693;
	cvt.u32.u16 	%r1370, %rs1692;
	cvt.u32.u16 	%r1371, %rs1691;
	cvt.u32.u16 	%r1372, %rs1690;
	cvt.u32.u16 	%r1373, %rs1689;
	add.s32 	%r1374, %r1366, %r1370;
	min.u32 	%r181, %r165, %r1374;
	add.s32 	%r1375, %r1367, %r1370;
	min.u32 	%r182, %r166, %r1375;
	add.s32 	%r1376, %r1368, %r1370;
	min.u32 	%r183, %r167, %r1376;
	add.s32 	%r1377, %r1369, %r1370;
	min.u32 	%r184, %r168, %r1377;
	add.s32 	%r1378, %r1366, %r1371;
	min.u32 	%r185, %r169, %r1378;
	add.s32 	%r1379, %r1367, %r1371;
	min.u32 	%r186, %r170, %r1379;
	add.s32 	%r1380, %r1368, %r1371;
	min.u32 	%r187, %r171, %r1380;
	add.s32 	%r1381, %r1369, %r1371;
	min.u32 	%r188, %r172, %r1381;
	add.s32 	%r1382, %r1366, %r1372;
	min.u32 	%r189, %r173, %r1382;
	add.s32 	%r1383, %r1367, %r1372;
	min.u32 	%r190, %r174, %r1383;
	add.s32 	%r1384, %r1368, %r1372;
	min.u32 	%r191, %r175, %r1384;
	add.s32 	%r1385, %r1369, %r1372;
	min.u32 	%r192, %r176, %r1385;
	add.s32 	%r1386, %r1366, %r1373;
	min.u32 	%r193, %r177, %r1386;
	add.s32 	%r1387, %r1367, %r1373;
	min.u32 	%r194, %r178, %r1387;
	add.s32 	%r1388, %r1368, %r1373;
	min.u32 	%r195, %r179, %r1388;
	add.s32 	%r1389, %r1369, %r1373;
	min.u32 	%r196, %r180, %r1389;
	@%p3 bra 	$L__BB1_39;
	ld.shared.u16 	%rs1700, [%r3+24];
	ld.shared.u16 	%rs1699, [%r3+154];
	ld.shared.u16 	%rs1698, [%r3+284];
	ld.shared.u16 	%rs1697, [%r3+414];
	ld.shared.u16 	%rs1704, [%r4+1560];
	ld.shared.u16 	%rs1703, [%r4+1562];
	ld.shared.u16 	%rs1702, [%r4+1564];
	ld.shared.u16 	%rs1701, [%r4+1566];
	bra.uni 	$L__BB1_40;
$L__BB1_39:
	ld.shared.u16 	%rs1700, [%r2+24];
	ld.shared.u16 	%rs1699, [%r2+154];
	ld.shared.u16 	%rs1698, [%r2+284];
	ld.shared.u16 	%rs1697, [%r2+414];
	shl.b32 	%r1391, %r1016, 3;
	mov.u32 	%r1392, _ZZ13phase2_kernelPtiiE6target;
	add.s32 	%r1393, %r1392, %r1391;
	ld.shared.u16 	%rs1704, [%r1393+1560];
	ld.shared.u16 	%rs1703, [%r1393+1562];
	ld.shared.u16 	%rs1702, [%r1393+1564];
	ld.shared.u16 	%rs1701, [%r1393+1566];
$L__BB1_40:
	cvt.u32.u16 	%r1394, %rs1704;
	cvt.u32.u16 	%r1395, %rs1703;
	cvt.u32.u16 	%r1396, %rs1702;
	cvt.u32.u16 	%r1397, %rs1701;
	cvt.u32.u16 	%r1398, %rs1700;
	cvt.u32.u16 	%r1399, %rs1699;
	cvt.u32.u16 	%r1400, %rs1698;
	cvt.u32.u16 	%r1401, %rs1697;
	add.s32 	%r1402, %r1394, %r1398;
	min.u32 	%r197, %r181, %r1402;
	add.s32 	%r1403, %r1395, %r1398;
	min.u32 	%r198, %r182, %r1403;
	add.s32 	%r1404, %r1396, %r1398;
	min.u32 	%r199, %r183, %r1404;
	add.s32 	%r1405, %r1397, %r1398;
	min.u32 	%r200, %r184, %r1405;
	add.s32 	%r1406, %r1394, %r1399;
	min.u32 	%r201, %r185, %r1406;
	add.s32 	%r1407, %r1395, %r1399;
	min.u32 	%r202, %r186, %r1407;
	add.s32 	%r1408, %r1396, %r1399;
	min.u32 	%r203, %r187, %r1408;
	add.s32 	%r1409, %r1397, %r1399;
	min.u32 	%r204, %r188, %r1409;
	add.s32 	%r1410, %r1394, %r1400;
	min.u32 	%r205, %r189, %r1410;
	add.s32 	%r1411, %r1395, %r1400;
	min.u32 	%r206, %r190, %r1411;
	add.s32 	%r1412, %r1396, %r1400;
	min.u32 	%r207, %r191, %r1412;
	add.s32 	%r1413, %r1397, %r1400;
	min.u32 	%r208, %r192, %r1413;
	add.s32 	%r1414, %r1394, %r1401;
	min.u32 	%r209, %r193, %r1414;
	add.s32 	%r1415, %r1395, %r1401;
	min.u32 	%r210, %r194, %r1415;
	add.s32 	%r1416, %r1396, %r1401;
	min.u32 	%r211, %r195, %r1416;
	add.s32 	%r1417, %r1397, %r1401;
	min.u32 	%r212, %r196, %r1417;
	@%p3 bra 	$L__BB1_42;
	ld.shared.u16 	%rs1708, [%r3+26];
	ld.shared.u16 	%rs1707, [%r3+156];
	ld.shared.u16 	%rs1706, [%r3+286];
	ld.shared.u16 	%rs1705, [%r3+416];
	ld.shared.u16 	%rs1712, [%r4+1690];
	ld.shared.u16 	%rs1711, [%r4+1692];
	ld.shared.u16 	%rs1710, [%r4+1694];
	ld.shared.u16 	%rs1709, [%r4+1696];
	bra.uni 	$L__BB1_43;
$L__BB1_42:
	ld.shared.u16 	%rs1708, [%r2+26];
	ld.shared.u16 	%rs1707, [%r2+156];
	ld.shared.u16 	%rs1706, [%r2+286];
	ld.shared.u16 	%rs1705, [%r2+416];
	shl.b32 	%r1419, %r1016, 3;
	mov.u32 	%r1420, _ZZ13phase2_kernelPtiiE6target;
	add.s32 	%r1421, %r1420, %r1419;
	ld.shared.u16 	%rs1712, [%r1421+1690];
	ld.shared.u16 	%rs1711, [%r1421+1692];
	ld.shared.u16 	%rs1710, [%r1421+1694];
	ld.shared.u16 	%rs1709, [%r1421+1696];
$L__BB1_43:
	cvt.u32.u16 	%r1422, %rs1712;
	cvt.u32.u16 	%r1423, %rs1711;
	cvt.u32.u16 	%r1424, %rs1710;
	cvt.u32.u16 	%r1425, %rs1709;
	cvt.u32.u16 	%r1426, %rs1708;
	cvt.u32.u16 	%r1427, %rs1707;
	cvt.u32.u16 	%r1428, %rs1706;
	cvt.u32.u16 	%r1429, %rs1705;
	add.s32 	%r1430, %r1422, %r1426;
	min.u32 	%r213, %r197, %r1430;
	add.s32 	%r1431, %r1423, %r1426;
	min.u32 	%r214, %r198, %r1431;
	add.s32 	%r1432, %r1424, %r1426;
	min.u32 	%r215, %r199, %r1432;
	add.s32 	%r1433, %r1425, %r1426;
	min.u32 	%r216, %r200, %r1433;
	add.s32 	%r1434, %r1422, %r1427;
	min.u32 	%r217, %r201, %r1434;
	add.s32 	%r1435, %r1423, %r1427;
	min.u32 	%r218, %r202, %r1435;
	add.s32 	%r1436, %r1424, %r1427;
	min.u32 	%r219, %r203, %r1436;
	add.s32 	%r1437, %r1425, %r1427;
	min.u32 	%r220, %r204, %r1437;
	add.s32 	%r1438, %r1422, %r1428;
	min.u32 	%r221, %r205, %r1438;
	add.s32 	%r1439, %r1423, %r1428;
	min.u32 	%r222, %r206, %r1439;
	add.s32 	%r1440, %r1424, %r1428;
	min.u32 	%r223, %r207, %r1440;
	add.s32 	%r1441, %r1425, %r1428;
	min.u32 	%r224, %r208, %r1441;
	add.s32 	%r1442, %r1422, %r1429;
	min.u32 	%r225, %r209, %r1442;
	add.s32 	%r1443, %r1423, %r1429;
	min.u32 	%r226, %r210, %r1443;
	add.s32 	%r1444, %r1424, %r1429;
	min.u32 	%r227, %r211, %r1444;
	add.s32 	%r1445, %r1425, %r1429;
	min.u32 	%r228, %r212, %r1445;
	@%p3 bra 	$L__BB1_45;
	ld.shared.u16 	%rs1716, [%r3+28];
	ld.shared.u16 	%rs1715, [%r3+158];
	ld.shared.u16 	%rs1714, [%r3+288];
	ld.shared.u16 	%rs1713, [%r3+418];
	ld.shared.u16 	%rs1720, [%r4+1820];
	ld.shared.u16 	%rs1719, [%r4+1822];
	ld.shared.u16 	%rs1718, [%r4+1824];
	ld.shared.u16 	%rs1717, [%r4+1826];
	bra.uni 	$L__BB1_46;
$L__BB1_45:
	ld.shared.u16 	%rs1716, [%r2+28];
	ld.shared.u16 	%rs1715, [%r2+158];
	ld.shared.u16 	%rs1714, [%r2+288];
	ld.shared.u16 	%rs1713, [%r2+418];
	shl.b32 	%r1447, %r1016, 3;
	mov.u32 	%r1448, _ZZ13phase2_kernelPtiiE6target;
	add.s32 	%r1449, %r1448, %r1447;
	ld.shared.u16 	%rs1720, [%r1449+1820];
	ld.shared.u16 	%rs1719, [%r1449+1822];
	ld.shared.u16 	%rs1718, [%r1449+1824];
	ld.shared.u16 	%rs1717, [%r1449+1826];
$L__BB1_46:
	cvt.u32.u16 	%r1450, %rs1720;
	cvt.u32.u16 	%r1451, %rs1719;
	cvt.u32.u16 	%r1452, %rs1718;
	cvt.u32.u16 	%r1453, %rs1717;
	cvt.u32.u16 	%r1454, %rs1716;
	cvt.u32.u16 	%r1455, %rs1715;
	cvt.u32.u16 	%r1456, %rs1714;
	cvt.u32.u16 	%r1457, %rs1713;
	add.s32 	%r1458, %r1450, %r1454;
	min.u32 	%r229, %r213, %r1458;
	add.s32 	%r1459, %r1451, %r1454;
	min.u32 	%r230, %r214, %r1459;
	add.s32 	%r1460, %r1452, %r1454;
	min.u32 	%r231, %r215, %r1460;
	add.s32 	%r1461, %r1453, %r1454;
	min.u32 	%r232, %r216, %r1461;
	add.s32 	%r1462, %r1450, %r1455;
	min.u32 	%r233, %r217, %r1462;
	add.s32 	%r1463, %r1451, %r1455;
	min.u32 	%r234, %r218, %r1463;
	add.s32 	%r1464, %r1452, %r1455;
	min.u32 	%r235, %r219, %r1464;
	add.s32 	%r1465, %r1453, %r1455;
	min.u32 	%r236, %r220, %r1465;
	add.s32 	%r1466, %r1450, %r1456;
	min.u32 	%r237, %r221, %r1466;
	add.s32 	%r1467, %r1451, %r1456;
	min.u32 	%r238, %r222, %r1467;
	add.s32 	%r1468, %r1452, %r1456;
	min.u32 	%r239, %r223, %r1468;
	add.s32 	%r1469, %r1453, %r1456;
	min.u32 	%r240, %r224, %r1469;
	add.s32 	%r1470, %r1450, %r1457;
	min.u32 	%r241, %r225, %r1470;
	add.s32 	%r1471, %r1451, %r1457;
	min.u32 	%r242, %r226, %r1471;
	add.s32 	%r1472, %r1452, %r1457;
	min.u32 	%r243, %r227, %r1472;
	add.s32 	%r1473, %r1453, %r1457;
	min.u32 	%r244, %r228, %r1473;
	@%p3 bra 	$L__BB1_48;
	ld.shared.u16 	%rs1724, [%r3+30];
	ld.shared.u16 	%rs1723, [%r3+160];
	ld.shared.u16 	%rs1722, [%r3+290];
	ld.shared.u16 	%rs1721, [%r3+420];
	ld.shared.u16 	%rs1728, [%r4+1950];
	ld.shared.u16 	%rs1727, [%r4+1952];
	ld.shared.u16 	%rs1726, [%r4+1954];
	ld.shared.u16 	%rs1725, [%r4+1956];
	bra.uni 	$L__BB1_49;
$L__BB1_48:
	ld.shared.u16 	%rs1724, [%r2+30];
	ld.shared.u16 	%rs1723, [%r2+160];
	ld.shared.u16 	%rs1722, [%r2+290];
	ld.shared.u16 	%rs1721, [%r2+420];
	shl.b32 	%r1475, %r1016, 3;
	mov.u32 	%r1476, _ZZ13phase2_kernelPtiiE6target;
	add.s32 	%r1477, %r1476, %r1475;
	ld.shared.u16 	%rs1728, [%r1477+1950];
	ld.shared.u16 	%rs1727, [%r1477+1952];
	ld.shared.u16 	%rs1726, [%r1477+1954];
	ld.shared.u16 	%rs1725, [%r1477+1956];
$L__BB1_49:
	cvt.u32.u16 	%r1478, %rs1728;
	cvt.u32.u16 	%r1479, %rs1727;
	cvt.u32.u16 	%r1480, %rs1726;
	cvt.u32.u16 	%r1481, %rs1725;
	cvt.u32.u16 	%r1482, %rs1724;
	cvt.u32.u16 	%r1483, %rs1723;
	cvt.u32.u16 	%r1484, %rs1722;
	cvt.u32.u16 	%r1485, %rs1721;
	add.s32 	%r1486, %r1478, %r1482;
	min.u32 	%r245, %r229, %r1486;
	add.s32 	%r1487, %r1479, %r1482;
	min.u32 	%r246, %r230, %r1487;
	add.s32 	%r1488, %r1480, %r1482;
	min.u32 	%r247, %r231, %r1488;
	add.s32 	%r1489, %r1481, %r1482;
	min.u32 	%r248, %r232, %r1489;
	add.s32 	%r1490, %r1478, %r1483;
	min.u32 	%r249, %r233, %r1490;
	add.s32 	%r1491, %r1479, %r1483;
	min.u32 	%r250, %r234, %r1491;
	add.s32 	%r1492, %r1480, %r1483;
	min.u32 	%r251, %r235, %r1492;
	add.s32 	%r1493, %r1481, %r1483;
	min.u32 	%r252, %r236, %r1493;
	add.s32 	%r1494, %r1478, %r1484;
	min.u32 	%r253, %r237, %r1494;
	add.s32 	%r1495, %r1479, %r1484;
	min.u32 	%r254, %r238, %r1495;
	add.s32 	%r1496, %r1480, %r1484;
	min.u32 	%r255, %r239, %r1496;
	add.s32 	%r1497, %r1481, %r1484;
	min.u32 	%r256, %r240, %r1497;
	add.s32 	%r1498, %r1478, %r1485;
	min.u32 	%r257, %r241, %r1498;
	add.s32 	%r1499, %r1479, %r1485;
	min.u32 	%r258, %r242, %r1499;
	add.s32 	%r1500, %r1480, %r1485;
	min.u32 	%r259, %r243, %r1500;
	add.s32 	%r1501, %r1481, %r1485;
	min.u32 	%r260, %r244, %r1501;
	@%p3 bra 	$L__BB1_51;
	ld.shared.u16 	%rs1732, [%r3+32];
	ld.shared.u16 	%rs1731, [%r3+162];
	ld.shared.u16 	%rs1730, [%r3+292];
	ld.shared.u16 	%rs1729, [%r3+422];
	ld.shared.u16 	%rs1736, [%r4+2080];
	ld.shared.u16 	%rs1735, [%r4+2082];
	ld.shared.u16 	%rs1734, [%r4+2084];
	ld.shared.u16 	%rs1733, [%r4+2086];
	bra.uni 	$L__BB1_52;
$L__BB1_51:
	ld.shared.u16 	%rs1732, [%r2+32];
	ld.shared.u16 	%rs1731, [%r2+162];
	ld.shared.u16 	%rs1730, [%r2+292];
	ld.shared.u16 	%rs1729, [%r2+422];
	shl.b32 	%r1503, %r1016, 3;
	mov.u32 	%r1504, _ZZ13phase2_kernelPtiiE6target;
	add.s32 	%r1505, %r1504, %r1503;
	ld.shared.u16 	%rs1736, [%r1505+2080];
	ld.shared.u16 	%rs1735, [%r1505+2082];
	ld.shared.u16 	%rs1734, [%r1505+2084];
	ld.shared.u16 	%rs1733, [%r1505+2086];
$L__BB1_52:
	cvt.u32.u16 	%r1506, %rs1736;
	cvt.u32.u16 	%r1507, %rs1735;
	cvt.u32.u16 	%r1508, %rs1734;
	cvt.u32.u16 	%r1509, %rs1733;
	cvt.u32.u16 	%r1510, %rs1732;
	cvt.u32.u16 	%r1511, %rs1731;
	cvt.u32.u16 	%r1512, %rs1730;
	cvt.u32.u16 	%r1513, %rs1729;
	add.s32 	%r1514, %r1506, %r1510;
	min.u32 	%r261, %r245, %r1514;
	add.s32 	%r1515, %r1507, %r1510;
	min.u32 	%r262, %r246, %r1515;
	add.s32 	%r1516, %r1508, %r1510;
	min.u32 	%r263, %r247, %r1516;
	add.s32 	%r1517, %r1509, %r1510;
	min.u32 	%r264, %r248, %r1517;
	add.s32 	%r1518, %r1506, %r1511;
	min.u32 	%r265, %r249, %r1518;
	add.s32 	%r1519, %r1507, %r1511;
	min.u32 	%r266, %r250, %r1519;
	add.s32 	%r1520, %r1508, %r1511;
	min.u32 	%r267, %r251, %r1520;
	add.s32 	%r1521, %r1509, %r1511;
	min.u32 	%r268, %r252, %r1521;
	add.s32 	%r1522, %r1506, %r1512;
	min.u32 	%r269, %r253, %r1522;
	add.s32 	%r1523, %r1507, %r1512;
	min.u32 	%r270, %r254, %r1523;
	add.s32 	%r1524, %r1508, %r1512;
	min.u32 	%r271, %r255, %r1524;
	add.s32 	%r1525, %r1509, %r1512;
	min.u32 	%r272, %r256, %r1525;
	add.s32 	%r1526, %r1506, %r1513;
	min.u32 	%r273, %r257, %r1526;
	add.s32 	%r1527, %r1507, %r1513;
	min.u32 	%r274, %r258, %r1527;
	add.s32 	%r1528, %r1508, %r1513;
	min.u32 	%r275, %r259, %r1528;
	add.s32 	%r1529, %r1509, %r1513;
	min.u32 	%r276, %r260, %r1529;
	@%p3 bra 	$L__BB1_54;
	ld.shared.u16 	%rs1740, [%r3+34];
	ld.shared.u16 	%rs1739, [%r3+164];
	ld.shared.u16 	%rs1738, [%r3+294];
	ld.shared.u16 	%rs1737, [%r3+424];
	ld.shared.u16 	%rs1744, [%r4+2210];
	ld.shared.u16 	%rs1743, [%r4+2212];
	ld.shared.u16 	%rs1742, [%r4+2214];
	ld.shared.u16 	%rs1741, [%r4+2216];
	bra.uni 	$L__BB1_55;
$L__BB1_54:
	ld.shared.u16 	%rs1740, [%r2+34];
	ld.shared.u16 	%rs1739, [%r2+164];
	ld.shared.u16 	%rs1738, [%r2+294];
	ld.shared.u16 	%rs1737, [%r2+424];
	shl.b32 	%r1531, %r1016, 3;
	mov.u32 	%r1532, _ZZ13phase2_kernelPtiiE6target;
	add.s32 	%r1533, %r1532, %r1531;
	ld.shared.u16 	%rs1744, [%r1533+2210];
	ld.shared.u16 	%rs1743, [%r1533+2212];
	ld.shared.u16 	%rs1742, [%r1533+2214];
	ld.shared.u16 	%rs1741, [%r1533+2216];
$L__BB1_55:
	cvt.u32.u16 	%r1534, %rs1744;
	cvt.u32.u16 	%r1535, %rs1743;
	cvt.u32.u16 	%r1536, %rs1742;
	cvt.u32.u16 	%r1537, %rs1741;
	cvt.u32.u16 	%r1538, %rs1740;
	cvt.u32.u16 	%r1539, %rs1739;
	cvt.u32.u16 	%r1540, %rs1738;
	cvt.u32.u16 	%r1541, %rs1737;
	add.s32 	%r1542, %r1534, %r1538;
	min.u32 	%r277, %r261, %r1542;
	add.s32 	%r1543, %r1535, %r1538;
	min.u32 	%r278, %r262, %r1543;
	add.s32 	%r1544, %r1536, %r1538;
	min.u32 	%r279, %r263, %r1544;
	add.s32 	%r1545, %r1537, %r1538;
	min.u32 	%r280, %r264, %r1545;
	add.s32 	%r1546, %r1534, %r1539;
	min.u32 	%r281, %r265, %r1546;
	add.s32 	%r1547, %r1535, %r1539;
	min.u32 	%r282, %r266, %r1547;
	add.s32 	%r1548, %r1536, %r1539;
	min.u32 	%r283, %r267, %r1548;
	add.s32 	%r1549, %r1537, %r1539;
	min.u32 	%r284, %r268, %r1549;
	add.s32 	%r1550, %r1534, %r1540;
	min.u32 	%r285, %r269, %r1550;
	add.s32 	%r1551, %r1535, %r1540;
	min.u32 	%r286, %r270, %r1551;
	add.s32 	%r1552, %r1536, %r1540;
	min.u32 	%r287, %r271, %r1552;
	add.s32 	%r1553, %r1537, %r1540;
	min.u32 	%r288, %r272, %r1553;
	add.s32 	%r1554, %r1534, %r1541;
	min.u32 	%r289, %r273, %r1554;
	add.s32 	%r1555, %r1535, %r1541;
	min.u32 	%r290, %r274, %r1555;
	add.s32 	%r1556, %r1536, %r1541;
	min.u32 	%r291, %r275, %r1556;
	add.s32 	%r1557, %r1537, %r1541;
	min.u32 	%r292, %r276, %r1557;
	@%p3 bra 	$L__BB1_57;
	ld.shared.u16 	%rs1748, [%r3+36];
	ld.shared.u16 	%rs1747, [%r3+166];
	ld.shared.u16 	%rs1746, [%r3+296];
	ld.shared.u16 	%rs1745, [%r3+426];
	ld.shared.u16 	%rs1752, [%r4+2340];
	ld.shared.u16 	%rs1751, [%r4+2342];
	ld.shared.u16 	%rs1750, [%r4+2344];
	ld.shared.u16 	%rs1749, [%r4+2346];
	bra.uni 	$L__BB1_58;
$L__BB1_57:
	ld.shared.u16 	%rs1748, [%r2+36];
	ld.shared.u16 	%rs1747, [%r2+166];
	ld.shared.u16 	%rs1746, [%r2+296];
	ld.shared.u16 	%rs1745, [%r2+426];
	shl.b32 	%r1559, %r1016, 3;
	mov.u32 	%r1560, _ZZ13phase2_kernelPtiiE6target;
	add.s32 	%r1561, %r1560, %r1559;
	ld.shared.u16 	%rs1752, [%r1561+2340];
	ld.shared.u16 	%rs1751, [%r1561+2342];
	ld.shared.u16 	%rs1750, [%r1561+2344];
	ld.shared.u16 	%rs1749, [%r1561+2346];
$L__BB1_58:
	cvt.u32.u16 	%r1562, %rs1752;
	cvt.u32.u16 	%r1563, %rs1751;
	cvt.u32.u16 	%r1564, %rs1750;
	cvt.u32.u16 	%r1565, %rs1749;
	cvt.u32.u16 	%r1566, %rs1748;
	cvt.u32.u16 	%r1567, %rs1747;
	cvt.u32.u16 	%r1568, %rs1746;
	cvt.u32.u16 	%r1569, %rs1745;
	add.s32 	%r1570, %r1562, %r1566;
	min.u32 	%r293, %r277, %r1570;
	add.s32 	%r1571, %r1563, %r1566;
	min.u32 	%r294, %r278, %r1571;
	add.s32 	%r1572, %r1564, %r1566;
	min.u32 	%r295, %r279, %r1572;
	add.s32 	%r1573, %r1565, %r1566;
	min.u32 	%r296, %r280, %r1573;
	add.s32 	%r1574, %r1562, %r1567;
	min.u32 	%r297, %r281, %r1574;
	add.s32 	%r1575, %r1563, %r1567;
	min.u32 	%r298, %r282, %r1575;
	add.s32 	%r1576, %r1564, %r1567;
	min.u32 	%r299, %r283, %r1576;
	add.s32 	%r1577, %r1565, %r1567;
	min.u32 	%r300, %r284, %r1577;
	add.s32 	%r1578, %r1562, %r1568;
	min.u32 	%r301, %r285, %r1578;
	add.s32 	%r1579, %r1563, %r1568;
	min.u32 	%r302, %r286, %r1579;
	add.s32 	%r1580, %r1564, %r1568;
	min.u32 	%r303, %r287, %r1580;
	add.s32 	%r1581, %r1565, %r1568;
	min.u32 	%r304, %r288, %r1581;
	add.s32 	%r1582, %r1562, %r1569;
	min.u32 	%r305, %r289, %r1582;
	add.s32 	%r1583, %r1563, %r1569;
	min.u32 	%r306, %r290, %r1583;
	add.s32 	%r1584, %r1564, %r1569;
	min.u32 	%r307, %r291, %r1584;
	add.s32 	%r1585, %r1565, %r1569;
	min.u32 	%r308, %r292, %r1585;
	@%p3 bra 	$L__BB1_60;
	ld.shared.u16 	%rs1756, [%r3+38];
	ld.shared.u16 	%rs1755, [%r3+168];
	ld.shared.u16 	%rs1754, [%r3+298];
	ld.shared.u16 	%rs1753, [%r3+428];
	ld.shared.u16 	%rs1760, [%r4+2470];
	ld.shared.u16 	%rs1759, [%r4+2472];
	ld.shared.u16 	%rs1758, [%r4+2474];
	ld.shared.u16 	%rs1757, [%r4+2476];
	bra.uni 	$L__BB1_61;
$L__BB1_60:
	ld.shared.u16 	%rs1756, [%r2+38];
	ld.shared.u16 	%rs1755, [%r2+168];
	ld.shared.u16 	%rs1754, [%r2+298];
	ld.shared.u16 	%rs1753, [%r2+428];
	shl.b32 	%r1587, %r1016, 3;
	mov.u32 	%r1588, _ZZ13phase2_kernelPtiiE6target;
	add.s32 	%r1589, %r1588, %r1587;
	ld.shared.u16 	%rs1760, [%r1589+2470];
	ld.shared.u16 	%rs1759, [%r1589+2472];
	ld.shared.u16 	%rs1758, [%r1589+2474];
	ld.shared.u16 	%rs1757, [%r1589+2476];
$L__BB1_61:
	cvt.u32.u16 	%r1590, %rs1760;
	cvt.u32.u16 	%r1591, %rs1759;
	cvt.u32.u16 	%r1592, %rs1758;
	cvt.u32.u16 	%r1593, %rs1757;
	cvt.u32.u16 	%r1594, %rs1756;
	cvt.u32.u16 	%r1595, %rs1755;
	cvt.u32.u16 	%r1596, %rs1754;
	cvt.u32.u16 	%r1597, %rs1753;
	add.s32 	%r1598, %r1590, %r1594;
	min.u32 	%r309, %r293, %r1598;
	add.s32 	%r1599, %r1591, %r1594;
	min.u32 	%r310, %r294, %r1599;
	add.s32 	%r1600, %r1592, %r1594;
	min.u32 	%r311, %r295, %r1600;
	add.s32 	%r1601, %r1593, %r1594;
	min.u32 	%r312, %r296, %r1601;
	add.s32 	%r1602, %r1590, %r1595;
	min.u32 	%r313, %r297, %r1602;
	add.s32 	%r1603, %r1591, %r1595;
	min.u32 	%r314, %r298, %r1603;
	add.s32 	%r1604, %r1592, %r1595;
	min.u32 	%r315, %r299, %r1604;
	add.s32 	%r1605, %r1593, %r1595;
	min.u32 	%r316, %r300, %r1605;
	add.s32 	%r1606, %r1590, %r1596;
	min.u32 	%r317, %r301, %r1606;
	add.s32 	%r1607, %r1591, %r1596;
	min.u32 	%r318, %r302, %r1607;
	add.s32 	%r1608, %r1592, %r1596;
	min.u32 	%r319, %r303, %r1608;
	add.s32 	%r1609, %r1593, %r1596;
	min.u32 	%r320, %r304, %r1609;
	add.s32 	%r1610, %r1590, %r1597;
	min.u32 	%r321, %r305, %r1610;
	add.s32 	%r1611, %r1591, %r1597;
	min.u32 	%r322, %r306, %r1611;
	add.s32 	%r1612, %r1592, %r1597;
	min.u32 	%r323, %r307, %r1612;
	add.s32 	%r1613, %r1593, %r1597;
	min.u32 	%r324, %r308, %r1613;
	@%p3 bra 	$L__BB1_63;
	ld.shared.u16 	%rs1764, [%r3+40];
	ld.shared.u16 	%rs1763, [%r3+170];
	ld.shared.u16 	%rs1762, [%r3+300];
	ld.shared.u16 	%rs1761, [%r3+430];
	ld.shared.u16 	%rs1768, [%r4+2600];
	ld.shared.u16 	%rs1767, [%r4+2602];
	ld.shared.u16 	%rs1766, [%r4+2604];
	ld.shared.u16 	%rs1765, [%r4+2606];
	bra.uni 	$L__BB1_64;
$L__BB1_63:
	ld.shared.u16 	%rs1764, [%r2+40];
	ld.shared.u16 	%rs1763, [%r2+170];
	ld.shared.u16 	%rs1762, [%r2+300];
	ld.shared.u16 	%rs1761, [%r2+430];
	shl.b32 	%r1615, %r1016, 3;
	mov.u32 	%r1616, _ZZ13phase2_kernelPtiiE6target;
	add.s32 	%r1617, %r1616, %r1615;
	ld.shared.u16 	%rs1768, [%r1617+2600];
	ld.shared.u16 	%rs1767, [%r1617+2602];
	ld.shared.u16 	%rs1766, [%r1617+2604];
	ld.shared.u16 	%rs1765, [%r1617+2606];
$L__BB1_64:
	cvt.u32.u16 	%r1618, %rs1768;
	cvt.u32.u16 	%r1619, %rs1767;
	cvt.u32.u16 	%r1620, %rs1766;
	cvt.u32.u16 	%r1621, %rs1765;
	cvt.u32.u16 	%r1622, %rs1764;
	cvt.u32.u16 	%r1623, %rs1763;
	cvt.u32.u16 	%r1624, %rs1762;
	cvt.u32.u16 	%r1625, %rs1761;
	add.s32 	%r1626, %r1618, %r1622;
	min.u32 	%r325, %r309, %r1626;
	add.s32 	%r1627, %r1619, %r1622;
	min.u32 	%r326, %r310, %r1627;
	add.s32 	%r1628, %r1620, %r1622;
	min.u32 	%r327, %r311, %r1628;
	add.s32 	%r1629, %r1621, %r1622;
	min.u32 	%r328, %r312, %r1629;
	add.s32 	%r1630, %r1618, %r1623;
	min.u32 	%r329, %r313, %r1630;
	add.s32 	%r1631, %r1619, %r1623;
	min.u32 	%r330, %r314, %r1631;
	add.s32 	%r1632, %r1620, %r1623;
	min.u32 	%r331, %r315, %r1632;
	add.s32 	%r1633, %r1621, %r1623;
	min.u32 	%r332, %r316, %r1633;
	add.s32 	%r1634, %r1618, %r1624;
	min.u32 	%r333, %r317, %r1634;
	add.s32 	%r1635, %r1619, %r1624;
	min.u32 	%r334, %r318, %r1635;
	add.s32 	%r1636, %r1620, %r1624;
	min.u32 	%r335, %r319, %r1636;
	add.s32 	%r1637, %r1621, %r1624;
	min.u32 	%r336, %r320, %r1637;
	add.s32 	%r1638, %r1618, %r1625;
	min.u32 	%r337, %r321, %r1638;
	add.s32 	%r1639, %r1619, %r1625;
	min.u32 	%r338, %r322, %r1639;
	add.s32 	%r1640, %r1620, %r1625;
	min.u32 	%r339, %r323, %r1640;
	add.s32 	%r1641, %r1621, %r1625;
	min.u32 	%r340, %r324, %r1641;
	@%p3 bra 	$L__BB1_66;
	ld.shared.u16 	%rs1772, [%r3+42];
	ld.shared.u16 	%rs1771, [%r3+172];
	ld.shared.u16 	%rs1770, [%r3+302];
	ld.shared.u16 	%rs1769, [%r3+432];
	ld.shared.u16 	%rs1776, [%r4+2730];
	ld.shared.u16 	%rs1775, [%r4+2732];
	ld.shared.u16 	%rs1774, [%r4+2734];
	ld.shared.u16 	%rs1773, [%r4+2736];
	bra.uni 	$L__BB1_67;
$L__BB1_66:
	ld.shared.u16 	%rs1772, [%r2+42];
	ld.shared.u16 	%rs1771, [%r2+172];
	ld.shared.u16 	%rs1770, [%r2+302];
	ld.shared.u16 	%rs1769, [%r2+432];
	shl.b32 	%r1643, %r1016, 3;
	mov.u32 	%r1644, _ZZ13phase2_kernelPtiiE6target;
	add.s32 	%r1645, %r1644, %r1643;
	ld.shared.u16 	%rs1776, [%r1645+2730];
	ld.shared.u16 	%rs1775, [%r1645+2732];
	ld.shared.u16 	%rs1774, [%r1645+2734];
	ld.shared.u16 	%rs1773, [%r1645+2736];
$L__BB1_67:
	cvt.u32.u16 	%r1646, %rs1776;
	cvt.u32.u16 	%r1647, %rs1775;
	cvt.u32.u16 	%r1648, %rs1774;
	cvt.u32.u16 	%r1649, %rs1773;
	cvt.u32.u16 	%r1650, %rs1772;
	cvt.u32.u16 	%r1651, %rs1771;
	cvt.u32.u16 	%r1652, %rs1770;
	cvt.u32.u16 	%r1653, %rs1769;
	add.s32 	%r1654, %r1646, %r1650;
	min.u32 	%r341, %r325, %r1654;
	add.s32 	%r1655, %r1647, %r1650;
	min.u32 	%r342, %r326, %r1655;
	add.s32 	%r1656, %r1648, %r1650;
	min.u32 	%r343, %r327, %r1656;
	add.s32 	%r1657, %r1649, %r1650;
	min.u32 	%r344, %r328, %r1657;
	add.s32 	%r1658, %r1646, %r1651;
	min.u32 	%r345, %r329, %r1658;
	add.s32 	%r1659, %r1647, %r1651;
	min.u32 	%r346, %r330, %r1659;
	add.s32 	%r1660, %r1648, %r1651;
	min.u32 	%r347, %r331, %r1660;
	add.s32 	%r1661, %r1649, %r1651;
	min.u32 	%r348, %r332, %r1661;
	add.s32 	%r1662, %r1646, %r1652;
	min.u32 	%r349, %r333, %r1662;
	add.s32 	%r1663, %r1647, %r1652;
	min.u32 	%r350, %r334, %r1663;
	add.s32 	%r1664, %r1648, %r1652;
	min.u32 	%r351, %r335, %r1664;
	add.s32 	%r1665, %r1649, %r1652;
	min.u32 	%r352, %r336, %r1665;
	add.s32 	%r1666, %r1646, %r1653;
	min.u32 	%r353, %r337, %r1666;
	add.s32 	%r1667, %r1647, %r1653;
	min.u32 	%r354, %r338, %r1667;
	add.s32 	%r1668, %r1648, %r1653;
	min.u32 	%r355, %r339, %r1668;
	add.s32 	%r1669, %r1649, %r1653;
	min.u32 	%r356, %r340, %r1669;
	@%p3 bra 	$L__BB1_69;
	ld.shared.u16 	%rs1780, [%r3+44];
	ld.shared.u16 	%rs1779, [%r3+174];
	ld.shared.u16 	%rs1778, [%r3+304];
	ld.shared.u16 	%rs1777, [%r3+434];
	ld.shared.u16 	%rs1784, [%r4+2860];
	ld.shared.u16 	%rs1783, [%r4+2862];
	ld.shared.u16 	%rs1782, [%r4+2864];
	ld.shared.u16 	%rs1781, [%r4+2866];
	bra.uni 	$L__BB1_70;
$L__BB1_69:
	ld.shared.u16 	%rs1780, [%r2+44];
	ld.shared.u16 	%rs1779, [%r2+174];
	ld.shared.u16 	%rs1778, [%r2+304];
	ld.shared.u16 	%rs1777, [%r2+434];
	shl.b32 	%r1671, %r1016, 3;
	mov.u32 	%r1672, _ZZ13phase2_kernelPtiiE6target;
	add.s32 	%r1673, %r1672, %r1671;
	ld.shared.u16 	%rs1784, [%r1673+2860];
	ld.shared.u16 	%rs1783, [%r1673+2862];
	ld.shared.u16 	%rs1782, [%r1673+2864];
	ld.shared.u16 	%rs1781, [%r1673+2866];
$L__BB1_70:
	cvt.u32.u16 	%r1674, %rs1784;
	cvt.u32.u16 	%r1675, %rs1783;
	cvt.u32.u16 	%r1676, %rs1782;
	cvt.u32.u16 	%r1677, %rs1781;
	cvt.u32.u16 	%r1678, %rs1780;
	cvt.u32.u16 	%r1679, %rs1779;
	cvt.u32.u16 	%r1680, %rs1778;
	cvt.u32.u16 	%r1681, %rs1777;
	add.s32 	%r1682, %r1674, %r1678;
	min.u32 	%r357, %r341, %r1682;
	add.s32 	%r1683, %r1675, %r1678;
	min.u32 	%r358, %r342, %r1683;
	add.s32 	%r1684, %r1676, %r1678;
	min.u32 	%r359, %r343, %r1684;
	add.s32 	%r1685, %r1677, %r1678;
	min.u32 	%r360, %r344, %r1685;
	add.s32 	%r1686, %r1674, %r1679;
	min.u32 	%r361, %r345, %r1686;
	add.s32 	%r1687, %r1675, %r1679;
	min.u32 	%r362, %r346, %r1687;
	add.s32 	%r1688, %r1676, %r1679;
	min.u32 	%r363, %r347, %r1688;
	add.s32 	%r1689, %r1677, %r1679;
	min.u32 	%r364, %r348, %r1689;
	add.s32 	%r1690, %r1674, %r1680;
	min.u32 	%r365, %r349, %r1690;
	add.s32 	%r1691, %r1675, %r1680;
	min.u32 	%r366, %r350, %r1691;
	add.s32 	%r1692, %r1676, %r1680;
	min.u32 	%r367, %r351, %r1692;
	add.s32 	%r1693, %r1677, %r1680;
	min.u32 	%r368, %r352, %r1693;
	add.s32 	%r1694, %r1674, %r1681;
	min.u32 	%r369, %r353, %r1694;
	add.s32 	%r1695, %r1675, %r1681;
	min.u32 	%r370, %r354, %r1695;
	add.s32 	%r1696, %r1676, %r1681;
	min.u32 	%r371, %r355, %r1696;
	add.s32 	%r1697, %r1677, %r1681;
	min.u32 	%r372, %r356, %r1697;
	@%p3 bra 	$L__BB1_72;
	ld.shared.u16 	%rs1788, [%r3+46];
	ld.shared.u16 	%rs1787, [%r3+176];
	ld.shared.u16 	%rs1786, [%r3+306];
	ld.shared.u16 	%rs1785, [%r3+436];
	ld.shared.u16 	%rs1792, [%r4+2990];
	ld.shared.u16 	%rs1791, [%r4+2992];
	ld.shared.u16 	%rs1790, [%r4+2994];
	ld.shared.u16 	%rs1789, [%r4+2996];
	bra.uni 	$L__BB1_73;
$L__BB1_72:
	ld.shared.u16 	%rs1788, [%r2+46];
	ld.shared.u16 	%rs1787, [%r2+176];
	ld.shared.u16 	%rs1786, [%r2+306];
	ld.shared.u16 	%rs1785, [%r2+436];
	shl.b32 	%r1699, %r1016, 3;
	mov.u32 	%r1700, _ZZ13phase2_kernelPtiiE6target;
	add.s32 	%r1701, %r1700, %r1699;
	ld.shared.u16 	%rs1792, [%r1701+2990];
	ld.shared.u16 	%rs1791, [%r1701+2992];
	ld.shared.u16 	%rs1790, [%r1701+2994];
	ld.shared.u16 	%rs1789, [%r1701+2996];
$L__BB1_73:
	cvt.u32.u16 	%r1702, %rs1792;
	cvt.u32.u16 	%r1703, %rs1791;
	cvt.u32.u16 	%r1704, %rs1790;
	cvt.u32.u16 	%r1705, %rs1789;
	cvt.u32.u16 	%r1706, %rs1788;
	cvt.u32.u16 	%r1707, %rs1787;
	cvt.u32.u16 	%r1708, %rs1786;
	cvt.u32.u16 	%r1709, %rs1785;
	add.s32 	%r1710, %r1702, %r1706;
	min.u32 	%r373, %r357, %r1710;
	add.s32 	%r1711, %r1703, %r1706;
	min.u32 	%r374, %r358, %r1711;
	add.s32 	%r1712, %r1704, %r1706;
	min.u32 	%r375, %r359, %r1712;
	add.s32 	%r1713, %r1705, %r1706;
	min.u32 	%r376, %r360, %r1713;
	add.s32 	%r1714, %r1702, %r1707;
	min.u32 	%r377, %r361, %r1714;
	add.s32 	%r1715, %r1703, %r1707;
	min.u32 	%r378, %r362, %r1715;
	add.s32 	%r1716, %r1704, %r1707;
	min.u32 	%r379, %r363, %r1716;
	add.s32 	%r1717, %r1705, %r1707;
	min.u32 	%r380, %r364, %r1717;
	add.s32 	%r1718, %r1702, %r1708;
	min.u32 	%r381, %r365, %r1718;
	add.s32 	%r1719, %r1703, %r1708;
	min.u32 	%r382, %r366, %r1719;
	add.s32 	%r1720, %r1704, %r1708;
	min.u32 	%r383, %r367, %r1720;
	add.s32 	%r1721, %r1705, %r1708;
	min.u32 	%r384, %r368, %r1721;
	add.s32 	%r1722, %r1702, %r1709;
	min.u32 	%r385, %r369, %r1722;
	add.s32 	%r1723, %r1703, %r1709;
	min.u32 	%r386, %r370, %r1723;
	add.s32 	%r1724, %r1704, %r1709;
	min.u32 	%r387, %r371, %r1724;
	add.s32 	%r1725, %r1705, %r1709;
	min.u32 	%r388, %r372, %r1725;
	@%p3 bra 	$L__BB1_75;
	ld.shared.u16 	%rs1796, [%r3+48];
	ld.shared.u16 	%rs1795, [%r3+178];
	ld.shared.u16 	%rs1794, [%r3+308];
	ld.shared.u16 	%rs1793, [%r3+438];
	ld.shared.u16 	%rs1800, [%r4+3120];
	ld.shared.u16 	%rs1799, [%r4+3122];
	ld.shared.u16 	%rs1798, [%r4+3124];
	ld.shared.u16 	%rs1797, [%r4+3126];
	bra.uni 	$L__BB1_76;
$L__BB1_75:
	ld.shared.u16 	%rs1796, [%r2+48];
	ld.shared.u16 	%rs1795, [%r2+178];
	ld.shared.u16 	%rs1794, [%r2+308];
	ld.shared.u16 	%rs1793, [%r2+438];
	shl.b32 	%r1727, %r1016, 3;
	mov.u32 	%r1728, _ZZ13phase2_kernelPtiiE6target;
	add.s32 	%r1729, %r1728, %r1727;
	ld.shared.u16 	%rs1800, [%r1729+3120];
	ld.shared.u16 	%rs1799, [%r1729+3122];
	ld.shared.u16 	%rs1798, [%r1729+3124];
	ld.shared.u16 	%rs1797, [%r1729+3126];
$L__BB1_76:
	cvt.u32.u16 	%r1730, %rs1800;
	cvt.u32.u16 	%r1731, %rs1799;
	cvt.u32.u16 	%r1732, %rs1798;
	cvt.u32.u16 	%r1733, %rs1797;
	cvt.u32.u16 	%r1734, %rs1796;
	cvt.u32.u16 	%r1735, %rs1795;
	cvt.u32.u16 	%r1736, %rs1794;
	cvt.u32.u16 	%r1737, %rs1793;
	add.s32 	%r1738, %r1730, %r1734;
	min.u32 	%r389, %r373, %r1738;
	add.s32 	%r1739, %r1731, %r1734;
	min.u32 	%r390, %r374, %r1739;
	add.s32 	%r1740, %r1732, %r1734;
	min.u32 	%r391, %r375, %r1740;
	add.s32 	%r1741, %r1733, %r1734;
	min.u32 	%r392, %r376, %r1741;
	add.s32 	%r1742, %r1730, %r1735;
	min.u32 	%r393, %r377, %r1742;
	add.s32 	%r1743, %r1731, %r1735;
	min.u32 	%r394, %r378, %r1743;
	add.s32 	%r1744, %r1732, %r1735;
	min.u32 	%r395, %r379, %r1744;
	add.s32 	%r1745, %r1733, %r1735;
	min.u32 	%r396, %r380, %r1745;
	add.s32 	%r1746, %r1730, %r1736;
	min.u32 	%r397, %r381, %r1746;
	add.s32 	%r1747, %r1731, %r1736;
	min.u32 	%r398, %r382, %r1747;
	add.s32 	%r1748, %r1732, %r1736;
	min.u32 	%r399, %r383, %r1748;
	add.s32 	%r1749, %r1733, %r1736;
	min.u32 	%r400, %r384, %r1749;
	add.s32 	%r1750, %r1730, %r1737;
	min.u32 	%r401, %r385, %r1750;
	add.s32 	%r1751, %r1731, %r1737;
	min.u32 	%r402, %r386, %r1751;
	add.s32 	%r1752, %r1732, %r1737;
	min.u32 	%r403, %r387, %r1752;
	add.s32 	%r1753, %r1733, %r1737;
	min.u32 	%r404, %r388, %r1753;
	@%p3 bra 	$L__BB1_78;
	ld.shared.u16 	%rs1804, [%r3+50];
	ld.shared.u16 	%rs1803, [%r3+180];
	ld.shared.u16 	%rs1802, [%r3+310];
	ld.shared.u16 	%rs1801, [%r3+440];
	ld.shared.u16 	%rs1808, [%r4+3250];
	ld.shared.u16 	%rs1807, [%r4+3252];
	ld.shared.u16 	%rs1806, [%r4+3254];
	ld.shared.u16 	%rs1805, [%r4+3256];
	bra.uni 	$L__BB1_79;
$L__BB1_78:
	ld.shared.u16 	%rs1804, [%r2+50];
	ld.shared.u16 	%rs1803, [%r2+180];
	ld.shared.u16 	%rs1802, [%r2+310];
	ld.shared.u16 	%rs1801, [%r2+440];
	shl.b32 	%r1755, %r1016, 3;
	mov.u32 	%r1756, _ZZ13phase2_kernelPtiiE6target;
	add.s32 	%r1757, %r1756, %r1755;
	ld.shared.u16 	%rs1808, [%r1757+3250];
	ld.shared.u16 	%rs1807, [%r1757+3252];
	ld.shared.u16 	%rs1806, [%r1757+3254];
	ld.shared.u16 	%rs1805, [%r1757+3256];
$L__BB1_79:
	cvt.u32.u16 	%r1758, %rs1808;
	cvt.u32.u16 	%r1759, %rs1807;
	cvt.u32.u16 	%r1760, %rs1806;
	cvt.u32.u16 	%r1761, %rs1805;
	cvt.u32.u16 	%r1762, %rs1804;
	cvt.u32.u16 	%r1763, %rs1803;
	cvt.u32.u16 	%r1764, %rs1802;
	cvt.u32.u16 	%r1765, %rs1801;
	add.s32 	%r1766, %r1758, %r1762;
	min.u32 	%r405, %r389, %r1766;
	add.s32 	%r1767, %r1759, %r1762;
	min.u32 	%r406, %r390, %r1767;
	add.s32 	%r1768, %r1760, %r1762;
	min.u32 	%r407, %r391, %r1768;
	add.s32 	%r1769, %r1761, %r1762;
	min.u32 	%r408, %r392, %r1769;
	add.s32 	%r1770, %r1758, %r1763;
	min.u32 	%r409, %r393, %r1770;
	add.s32 	%r1771, %r1759, %r1763;
	min.u32 	%r410, %r394, %r1771;
	add.s32 	%r1772, %r1760, %r1763;
	min.u32 	%r411, %r395, %r1772;
	add.s32 	%r1773, %r1761, %r1763;
	min.u32 	%r412, %r396, %r1773;
	add.s32 	%r1774, %r1758, %r1764;
	min.u32 	%r413, %r397, %r1774;
	add.s32 	%r1775, %r1759, %r1764;
	min.u32 	%r414, %r398, %r1775;
	add.s32 	%r1776, %r1760, %r1764;
	min.u32 	%r415, %r399, %r1776;
	add.s32 	%r1777, %r1761, %r1764;
	min.u32 	%r416, %r400, %r1777;
	add.s32 	%r1778, %r1758, %r1765;
	min.u32 	%r417, %r401, %r1778;
	add.s32 	%r1779, %r1759, %r1765;
	min.u32 	%r418, %r402, %r1779;
	add.s32 	%r1780, %r1760, %r1765;
	min.u32 	%r419, %r403, %r1780;
	add.s32 	%r1781, %r1761, %r1765;
	min.u32 	%r420, %r404, %r1781;
	@%p3 bra 	$L__BB1_81;
	ld.shared.u16 	%rs1812, [%r3+52];
	ld.shared.u16 	%rs1811, [%r3+182];
	ld.shared.u16 	%rs1810, [%r3+312];
	ld.shared.u16 	%rs1809, [%r3+442];
	ld.shared.u16 	%rs1816, [%r4+3380];
	ld.shared.u16 	%rs1815, [%r4+3382];
	ld.shared.u16 	%rs1814, [%r4+3384];
	ld.shared.u16 	%rs1813, [%r4+3386];
	bra.uni 	$L__BB1_82;
$L__BB1_81:
	ld.shared.u16 	%rs1812, [%r2+52];
	ld.shared.u16 	%rs1811, [%r2+182];
	ld.shared.u16 	%rs1810, [%r2+312];
	ld.shared.u16 	%rs1809, [%r2+442];
	shl.b32 	%r1783, %r1016, 3;
	mov.u32 	%r1784, _ZZ13phase2_kernelPtiiE6target;
	add.s32 	%r1785, %r1784, %r1783;
	ld.shared.u16 	%rs1816, [%r1785+3380];
	ld.shared.u16 	%rs1815, [%r1785+3382];
	ld.shared.u16 	%rs1814, [%r1785+3384];
	ld.shared.u16 	%rs1813, [%r1785+3386];
$L__BB1_82:
	cvt.u32.u16 	%r1786, %rs1816;
	cvt.u32.u16 	%r1787, %rs1815;
	cvt.u32.u16 	%r1788, %rs1814;
	cvt.u32.u16 	%r1789, %rs1813;
	cvt.u32.u16 	%r1790, %rs1812;
	cvt.u32.u16 	%r1791, %rs1811;
	cvt.u32.u16 	%r1792, %rs1810;
	cvt.u32.u16 	%r1793, %rs1809;
	add.s32 	%r1794, %r1786, %r1790;
	min.u32 	%r421, %r405, %r1794;
	add.s32 	%r1795, %r1787, %r1790;
	min.u32 	%r422, %r406, %r1795;
	add.s32 	%r1796, %r1788, %r1790;
	min.u32 	%r423, %r407, %r1796;
	add.s32 	%r1797, %r1789, %r1790;
	min.u32 	%r424, %r408, %r1797;
	add.s32 	%r1798, %r1786, %r1791;
	min.u32 	%r425, %r409, %r1798;
	add.s32 	%r1799, %r1787, %r1791;
	min.u32 	%r426, %r410, %r1799;
	add.s32 	%r1800, %r1788, %r1791;
	min.u32 	%r427, %r411, %r1800;
	add.s32 	%r1801, %r1789, %r1791;
	min.u32 	%r428, %r412, %r1801;
	add.s32 	%r1802, %r1786, %r1792;
	min.u32 	%r429, %r413, %r1802;
	add.s32 	%r1803, %r1787, %r1792;
	min.u32 	%r430, %r414, %r1803;
	add.s32 	%r1804, %r1788, %r1792;
	min.u32 	%r431, %r415, %r1804;
	add.s32 	%r1805, %r1789, %r1792;
	min.u32 	%r432, %r416, %r1805;
	add.s32 	%r1806, %r1786, %r1793;
	min.u32 	%r433, %r417, %r1806;
	add.s32 	%r1807, %r1787, %r1793;
	min.u32 	%r434, %r418, %r1807;
	add.s32 	%r1808, %r1788, %r1793;
	min.u32 	%r435, %r419, %r1808;
	add.s32 	%r1809, %r1789, %r1793;
	min.u32 	%r436, %r420, %r1809;
	@%p3 bra 	$L__BB1_84;
	ld.shared.u16 	%rs1820, [%r3+54];
	ld.shared.u16 	%rs1819, [%r3+184];
	ld.shared.u16 	%rs1818, [%r3+314];
	ld.shared.u16 	%rs1817, [%r3+444];
	ld.shared.u16 	%rs1824, [%r4+3510];
	ld.shared.u16 	%rs1823, [%r4+3512];
	ld.shared.u16 	%rs1822, [%r4+3514];
	ld.shared.u16 	%rs1821, [%r4+3516];
	bra.uni 	$L__BB1_85;
$L__BB1_84:
	ld.shared.u16 	%rs1820, [%r2+54];
	ld.shared.u16 	%rs1819, [%r2+184];
	ld.shared.u16 	%rs1818, [%r2+314];
	ld.shared.u16 	%rs1817, [%r2+444];
	shl.b32 	%r1811, %r1016, 3;
	mov.u32 	%r1812, _ZZ13phase2_kernelPtiiE6target;
	add.s32 	%r1813, %r1812, %r1811;
	ld.shared.u16 	%rs1824, [%r1813+3510];
	ld.shared.u16 	%rs1823, [%r1813+3512];
	ld.shared.u16 	%rs1822, [%r1813+3514];
	ld.shared.u16 	%rs1821, [%r1813+3516];
$L__BB1_85:
	cvt.u32.u16 	%r1814, %rs1824;
	cvt.u32.u16 	%r1815, %rs1823;
	cvt.u32.u16 	%r1816, %rs1822;
	cvt.u32.u16 	%r1817, %rs1821;
	cvt.u32.u16 	%r1818, %rs1820;
	cvt.u32.u16 	%r1819, %rs1819;
	cvt.u32.u16 	%r1820, %rs1818;
	cvt.u32.u16 	%r1821, %rs1817;
	add.s32 	%r1822, %r1814, %r1818;
	min.u32 	%r437, %r421, %r1822;
	add.s32 	%r1823, %r1815, %r1818;
	min.u32 	%r438, %r422, %r1823;
	add.s32 	%r1824, %r1816, %r1818;
	min.u32 	%r439, %r423, %r1824;
	add.s32 	%r1825, %r1817, %r1818;
	min.u32 	%r440, %r424, %r1825;
	add.s32 	%r1826, %r1814, %r1819;
	min.u32 	%r441, %r425, %r1826;
	add.s32 	%r1827, %r1815, %r1819;
	min.u32 	%r442, %r426, %r1827;
	add.s32 	%r1828, %r1816, %r1819;
	min.u32 	%r443, %r427, %r1828;
	add.s32 	%r1829, %r1817, %r1819;
	min.u32 	%r444, %r428, %r1829;
	add.s32 	%r1830, %r1814, %r1820;
	min.u32 	%r445, %r429, %r1830;
	add.s32 	%r1831, %r1815, %r1820;
	min.u32 	%r446, %r430, %r1831;
	add.s32 	%r1832, %r1816, %r1820;
	min.u32 	%r447, %r431, %r1832;
	add.s32 	%r1833, %r1817, %r1820;
	min.u32 	%r448, %r432, %r1833;
	add.s32 	%r1834, %r1814, %r1821;
	min.u32 	%r449, %r433, %r1834;
	add.s32 	%r1835, %r1815, %r1821;
	min.u32 	%r450, %r434, %r1835;
	add.s32 	%r1836, %r1816, %r1821;
	min.u32 	%r451, %r435, %r1836;
	add.s32 	%r1837, %r1817, %r1821;
	min.u32 	%r452, %r436, %r1837;
	@%p3 bra 	$L__BB1_87;
	ld.shared.u16 	%rs1828, [%r3+56];
	ld.shared.u16 	%rs1827, [%r3+186];
	ld.shared.u16 	%rs1826, [%r3+316];
	ld.shared.u16 	%rs1825, [%r3+446];
	ld.shared.u16 	%rs1832, [%r4+3640];
	ld.shared.u16 	%rs1831, [%r4+3642];
	ld.shared.u16 	%rs1830, [%r4+3644];
	ld.shared.u16 	%rs1829, [%r4+3646];
	bra.uni 	$L__BB1_88;
$L__BB1_87:
	ld.shared.u16 	%rs1828, [%r2+56];
	ld.shared.u16 	%rs1827, [%r2+186];
	ld.shared.u16 	%rs1826, [%r2+316];
	ld.shared.u16 	%rs1825, [%r2+446];
	shl.b32 	%r1839, %r1016, 3;
	mov.u32 	%r1840, _ZZ13phase2_kernelPtiiE6target;
	add.s32 	%r1841, %r1840, %r1839;
	ld.shared.u16 	%rs1832, [%r1841+3640];
	ld.shared.u16 	%rs1831, [%r1841+3642];
	ld.shared.u16 	%rs1830, [%r1841+3644];
	ld.shared.u16 	%rs1829, [%r1841+3646];
$L__BB1_88:
	cvt.u32.u16 	%r1842, %rs1832;
	cvt.u32.u16 	%r1843, %rs1831;
	cvt.u32.u16 	%r1844, %rs1830;
	cvt.u32.u16 	%r1845, %rs1829;
	cvt.u32.u16 	%r1846, %rs1828;
	cvt.u32.u16 	%r1847, %rs1827;
	cvt.u32.u16 	%r1848, %rs1826;
	cvt.u32.u16 	%r1849, %rs1825;
	add.s32 	%r1850, %r1842, %r1846;
	min.u32 	%r453, %r437, %r1850;
	add.s32 	%r1851, %r1843, %r1846;
	min.u32 	%r454, %r438, %r1851;
	add.s32 	%r1852, %r1844, %r1846;
	min.u32 	%r455, %r439, %r1852;
	add.s32 	%r1853, %r1845, %r1846;
	min.u32 	%r456, %r440, %r1853;
	add.s32 	%r1854, %r1842, %r1847;
	min.u32 	%r457, %r441, %r1854;
	add.s32 	%r1855, %r1843, %r1847;
	min.u32 	%r458, %r442, %r1855;
	add.s32 	%r1856, %r1844, %r1847;
	min.u32 	%r459, %r443, %r1856;
	add.s32 	%r1857, %r1845, %r1847;
	min.u32 	%r460, %r444, %r1857;
	add.s32 	%r1858, %r1842, %r1848;
	min.u32 	%r461, %r445, %r1858;
	add.s32 	%r1859, %r1843, %r1848;
	min.u32 	%r462, %r446, %r1859;
	add.s32 	%r1860, %r1844, %r1848;
	min.u32 	%r463, %r447, %r1860;
	add.s32 	%r1861, %r1845, %r1848;
	min.u32 	%r464, %r448, %r1861;
	add.s32 	%r1862, %r1842, %r1849;
	min.u32 	%r465, %r449, %r1862;
	add.s32 	%r1863, %r1843, %r1849;
	min.u32 	%r466, %r450, %r1863;
	add.s32 	%r1864, %r1844, %r1849;
	min.u32 	%r467, %r451, %r1864;
	add.s32 	%r1865, %r1845, %r1849;
	min.u32 	%r468, %r452, %r1865;
	@%p3 bra 	$L__BB1_90;
	ld.shared.u16 	%rs1836, [%r3+58];
	ld.shared.u16 	%rs1835, [%r3+188];
	ld.shared.u16 	%rs1834, [%r3+318];
	ld.shared.u16 	%rs1833, [%r3+448];
	ld.shared.u16 	%rs1840, [%r4+3770];
	ld.shared.u16 	%rs1839, [%r4+3772];
	ld.shared.u16 	%rs1838, [%r4+3774];
	ld.shared.u16 	%rs1837, [%r4+3776];
	bra.uni 	$L__BB1_91;
$L__BB1_90:
	ld.shared.u16 	%rs1836, [%r2+58];
	ld.shared.u16 	%rs1835, [%r2+188];
	ld.shared.u16 	%rs1834, [%r2+318];
	ld.shared.u16 	%rs1833, [%r2+448];
	shl.b32 	%r1867, %r1016, 3;
	mov.u32 	%r1868, _ZZ13phase2_kernelPtiiE6target;
	add.s32 	%r1869, %r1868, %r1867;
	ld.shared.u16 	%rs1840, [%r1869+3770];
	ld.shared.u16 	%rs1839, [%r1869+3772];
	ld.shared.u16 	%rs1838, [%r1869+3774];
	ld.shared.u16 	%rs1837, [%r1869+3776];
$L__BB1_91:
	cvt.u32.u16 	%r1870, %rs1840;
	cvt.u32.u16 	%r1871, %rs1839;
	cvt.u32.u16 	%r1872, %rs1838;
	cvt.u32.u16 	%r1873, %rs1837;
	cvt.u32.u16 	%r1874, %rs1836;
	cvt.u32.u16 	%r1875, %rs1835;
	cvt.u32.u16 	%r1876, %rs1834;
	cvt.u32.u16 	%r1877, %rs1833;
	add.s32 	%r1878, %r1870, %r1874;
	min.u32 	%r469, %r453, %r1878;
	add.s32 	%r1879, %r1871, %r1874;
	min.u32 	%r470, %r454, %r1879;
	add.s32 	%r1880, %r1872, %r1874;
	min.u32 	%r471, %r455, %r1880;
	add.s32 	%r1881, %r1873, %r1874;
	min.u32 	%r472, %r456, %r1881;
	add.s32 	%r1882, %r1870, %r1875;
	min.u32 	%r473, %r457, %r1882;
	add.s32 	%r1883, %r1871, %r1875;
	min.u32 	%r474, %r458, %r1883;
	add.s32 	%r1884, %r1872, %r1875;
	min.u32 	%r475, %r459, %r1884;
	add.s32 	%r1885, %r1873, %r1875;
	min.u32 	%r476, %r460, %r1885;
	add.s32 	%r1886, %r1870, %r1876;
	min.u32 	%r477, %r461, %r1886;
	add.s32 	%r1887, %r1871, %r1876;
	min.u32 	%r478, %r462, %r1887;
	add.s32 	%r1888, %r1872, %r1876;
	min.u32 	%r479, %r463, %r1888;
	add.s32 	%r1889, %r1873, %r1876;
	min.u32 	%r480, %r464, %r1889;
	add.s32 	%r1890, %r1870, %r1877;
	min.u32 	%r481, %r465, %r1890;
	add.s32 	%r1891, %r1871, %r1877;
	min.u32 	%r482, %r466, %r1891;
	add.s32 	%r1892, %r1872, %r1877;
	min.u32 	%r483, %r467, %r1892;
	add.s32 	%r1893, %r1873, %r1877;
	min.u32 	%r484, %r468, %r1893;
	@%p3 bra 	$L__BB1_93;
	ld.shared.u16 	%rs1844, [%r3+60];
	ld.shared.u16 	%rs1843, [%r3+190];
	ld.shared.u16 	%rs1842, [%r3+320];
	ld.shared.u16 	%rs1841, [%r3+450];
	ld.shared.u16 	%rs1848, [%r4+3900];
	ld.shared.u16 	%rs1847, [%r4+3902];
	ld.shared.u16 	%rs1846, [%r4+3904];
	ld.shared.u16 	%rs1845, [%r4+3906];
	bra.uni 	$L__BB1_94;
$L__BB1_93:
	ld.shared.u16 	%rs1844, [%r2+60];
	ld.shared.u16 	%rs1843, [%r2+190];
	ld.shared.u16 	%rs1842, [%r2+320];
	ld.shared.u16 	%rs1841, [%r2+450];
	shl.b32 	%r1895, %r1016, 3;
	mov.u32 	%r1896, _ZZ13phase2_kernelPtiiE6target;
	add.s32 	%r1897, %r1896, %r1895;
	ld.shared.u16 	%rs1848, [%r1897+3900];
	ld.shared.u16 	%rs1847, [%r1897+3902];
	ld.shared.u16 	%rs1846, [%r1897+3904];
	ld.shared.u16 	%rs1845, [%r1897+3906];
$L__BB1_94:
	cvt.u32.u16 	%r1898, %rs1848;
	cvt.u32.u16 	%r1899, %rs1847;
	cvt.u32.u16 	%r1900, %rs1846;
	cvt.u32.u16 	%r1901, %rs1845;
	cvt.u32.u16 	%r1902, %rs1844;
	cvt.u32.u16 	%r1903, %rs1843;
	cvt.u32.u16 	%r1904, %rs1842;
	cvt.u32.u16 	%r1905, %rs1841;
	add.s32 	%r1906, %r1898, %r1902;
	min.u32 	%r485, %r469, %r1906;
	add.s32 	%r1907, %r1899, %r1902;
	min.u32 	%r486, %r470, %r1907;
	add.s32 	%r1908, %r1900, %r1902;
	min.u32 	%r487, %r471, %r1908;
	add.s32 	%r1909, %r1901, %r1902;
	min.u32 	%r488, %r472, %r1909;
	add.s32 	%r1910, %r1898, %r1903;
	min.u32 	%r489, %r473, %r1910;
	add.s32 	%r1911, %r1899, %r1903;
	min.u32 	%r490, %r474, %r1911;
	add.s32 	%r1912, %r1900, %r1903;
	min.u32 	%r491, %r475, %r1912;
	add.s32 	%r1913, %r1901, %r1903;
	min.u32 	%r492, %r476, %r1913;
	add.s32 	%r1914, %r1898, %r1904;
	min.u32 	%r493, %r477, %r1914;
	add.s32 	%r1915, %r1899, %r1904;
	min.u32 	%r494, %r478, %r1915;
	add.s32 	%r1916, %r1900, %r1904;
	min.u32 	%r495, %r479, %r1916;
	add.s32 	%r1917, %r1901, %r1904;
	min.u32 	%r496, %r480, %r1917;
	add.s32 	%r1918, %r1898, %r1905;
	min.u32 	%r497, %r481, %r1918;
	add.s32 	%r1919, %r1899, %r1905;
	min.u32 	%r498, %r482, %r1919;
	add.s32 	%r1920, %r1900, %r1905;
	min.u32 	%r499, %r483, %r1920;
	add.s32 	%r1921, %r1901, %r1905;
	min.u32 	%r500, %r484, %r1921;
	@%p3 bra 	$L__BB1_96;
	ld.shared.u16 	%rs1852, [%r3+62];
	ld.shared.u16 	%rs1851, [%r3+192];
	ld.shared.u16 	%rs1850, [%r3+322];
	ld.shared.u16 	%rs1849, [%r3+452];
	ld.shared.u16 	%rs1856, [%r4+4030];
	ld.shared.u16 	%rs1855, [%r4+4032];
	ld.shared.u16 	%rs1854, [%r4+4034];
	ld.shared.u16 	%rs1853, [%r4+4036];
	bra.uni 	$L__BB1_97;
$L__BB1_96:
	ld.shared.u16 	%rs1852, [%r2+62];
	ld.shared.u16 	%rs1851, [%r2+192];
	ld.shared.u16 	%rs1850, [%r2+322];
	ld.shared.u16 	%rs1849, [%r2+452];
	shl.b32 	%r1923, %r1016, 3;
	mov.u32 	%r1924, _ZZ13phase2_kernelPtiiE6target;
	add.s32 	%r1925, %r1924, %r1923;
	ld.shared.u16 	%rs1856, [%r1925+4030];
	ld.shared.u16 	%rs1855, [%r1925+4032];
	ld.shared.u16 	%rs1854, [%r1925+4034];
	ld.shared.u16 	%rs1853, [%r1925+4036];
$L__BB1_97:
	cvt.u32.u16 	%r1926, %rs1856;
	cvt.u32.u16 	%r1927, %rs1855;
	cvt.u32.u16 	%r1928, %rs1854;
	cvt.u32.u16 	%r1929, %rs1853;
	cvt.u32.u16 	%r1930, %rs1852;
	cvt.u32.u16 	%r1931, %rs1851;
	cvt.u32.u16 	%r1932, %rs1850;
	cvt.u32.u16 	%r1933, %rs1849;
	add.s32 	%r1934, %r1926, %r1930;
	min.u32 	%r501, %r485, %r1934;
	add.s32 	%r1935, %r1927, %r1930;
	min.u32 	%r502, %r486, %r1935;
	add.s32 	%r1936, %r1928, %r1930;
	min.u32 	%r503, %r487, %r1936;
	add.s32 	%r1937, %r1929, %r1930;
	min.u32 	%r504, %r488, %r1937;
	add.s32 	%r1938, %r1926, %r1931;
	min.u32 	%r505, %r489, %r1938;
	add.s32 	%r1939, %r1927, %r1931;
	min.u32 	%r506, %r490, %r1939;
	add.s32 	%r1940, %r1928, %r1931;
	min.u32 	%r507, %r491, %r1940;
	add.s32 	%r1941, %r1929, %r1931;
	min.u32 	%r508, %r492, %r1941;
	add.s32 	%r1942, %r1926, %r1932;
	min.u32 	%r509, %r493, %r1942;
	add.s32 	%r1943, %r1927, %r1932;
	min.u32 	%r510, %r494, %r1943;
	add.s32 	%r1944, %r1928, %r1932;
	min.u32 	%r511, %r495, %r1944;
	add.s32 	%r1945, %r1929, %r1932;
	min.u32 	%r512, %r496, %r1945;
	add.s32 	%r1946, %r1926, %r1933;
	min.u32 	%r513, %r497, %r1946;
	add.s32 	%r1947, %r1927, %r1933;
	min.u32 	%r514, %r498, %r1947;
	add.s32 	%r1948, %r1928, %r1933;
	min.u32 	%r515, %r499, %r1948;
	add.s32 	%r1949, %r1929, %r1933;
	min.u32 	%r516, %r500, %r1949;
	@%p3 bra 	$L__BB1_99;
	ld.shared.u16 	%rs1860, [%r3+64];
	ld.shared.u16 	%rs1859, [%r3+194];
	ld.shared.u16 	%rs1858, [%r3+324];
	ld.shared.u16 	%rs1857, [%r3+454];
	ld.shared.u16 	%rs1864, [%r4+4160];
	ld.shared.u16 	%rs1863, [%r4+4162];
	ld.shared.u16 	%rs1862, [%r4+4164];
	ld.shared.u16 	%rs1861, [%r4+4166];
	bra.uni 	$L__BB1_100;
$L__BB1_99:
	ld.shared.u16 	%rs1860, [%r2+64];
	ld.shared.u16 	%rs1859, [%r2+194];
	ld.shared.u16 	%rs1858, [%r2+324];
	ld.shared.u16 	%rs1857, [%r2+454];
	shl.b32 	%r1951, %r1016, 3;
	mov.u32 	%r1952, _ZZ13phase2_kernelPtiiE6target;
	add.s32 	%r1953, %r1952, %r1951;
	ld.shared.u16 	%rs1864, [%r1953+4160];
	ld.shared.u16 	%rs1863, [%r1953+4162];
	ld.shared.u16 	%rs1862, [%r1953+4164];
	ld.shared.u16 	%rs1861, [%r1953+4166];
$L__BB1_100:
	cvt.u32.u16 	%r1954, %rs1864;
	cvt.u32.u16 	%r1955, %rs1863;
	cvt.u32.u16 	%r1956, %rs1862;
	cvt.u32.u16 	%r1957, %rs1861;
	cvt.u32.u16 	%r1958, %rs1860;
	cvt.u32.u16 	%r1959, %rs1859;
	cvt.u32.u16 	%r1960, %rs1858;
	cvt.u32.u16 	%r1961, %rs1857;
	add.s32 	%r1962, %r1954, %r1958;
	min.u32 	%r517, %r501, %r1962;
	add.s32 	%r1963, %r1955, %r1958;
	min.u32 	%r518, %r502, %r1963;
	add.s32 	%r1964, %r1956, %r1958;
	min.u32 	%r519, %r503, %r1964;
	add.s32 	%r1965, %r1957, %r1958;
	min.u32 	%r520, %r504, %r1965;
	add.s32 	%r1966, %r1954, %r1959;
	min.u32 	%r521, %r505, %r1966;
	add.s32 	%r1967, %r1955, %r1959;
	min.u32 	%r522, %r506, %r1967;
	add.s32 	%r1968, %r1956, %r1959;
	min.u32 	%r523, %r507, %r1968;
	add.s32 	%r1969, %r1957, %r1959;
	min.u32 	%r524, %r508, %r1969;
	add.s32 	%r1970, %r1954, %r1960;
	min.u32 	%r525, %r509, %r1970;
	add.s32 	%r1971, %r1955, %r1960;
	min.u32 	%r526, %r510, %r1971;
	add.s32 	%r1972, %r1956, %r1960;
	min.u32 	%r527, %r511, %r1972;
	add.s32 	%r1973, %r1957, %r1960;
	min.u32 	%r528, %r512, %r1973;
	add.s32 	%r1974, %r1954, %r1961;
	min.u32 	%r529, %r513, %r1974;
	add.s32 	%r1975, %r1955, %r1961;
	min.u32 	%r530, %r514, %r1975;
	add.s32 	%r1976, %r1956, %r1961;
	min.u32 	%r531, %r515, %r1976;
	add.s32 	%r1977, %r1957, %r1961;
	min.u32 	%r532, %r516, %r1977;
	@%p3 bra 	$L__BB1_102;
	ld.shared.u16 	%rs1868, [%r3+66];
	ld.shared.u16 	%rs1867, [%r3+196];
	ld.shared.u16 	%rs1866, [%r3+326];
	ld.shared.u16 	%rs1865, [%r3+456];
	ld.shared.u16 	%rs1872, [%r4+4290];
	ld.shared.u16 	%rs1871, [%r4+4292];
	ld.shared.u16 	%rs1870, [%r4+4294];
	ld.shared.u16 	%rs1869, [%r4+4296];
	bra.uni 	$L__BB1_103;
$L__BB1_102:
	ld.shared.u16 	%rs1868, [%r2+66];
	ld.shared.u16 	%rs1867, [%r2+196];
	ld.shared.u16 	%rs1866, [%r2+326];
	ld.shared.u16 	%rs1865, [%r2+456];
	shl.b32 	%r1979, %r1016, 3;
	mov.u32 	%r1980, _ZZ13phase2_kernelPtiiE6target;
	add.s32 	%r1981, %r1980, %r1979;
	ld.shared.u16 	%rs1872, [%r1981+4290];
	ld.shared.u16 	%rs1871, [%r1981+4292];
	ld.shared.u16 	%rs1870, [%r1981+4294];
	ld.shared.u16 	%rs1869, [%r1981+4296];
$L__BB1_103:
	cvt.u32.u16 	%r1982, %rs1872;
	cvt.u32.u16 	%r1983, %rs1871;
	cvt.u32.u16 	%r1984, %rs1870;
	cvt.u32.u16 	%r1985, %rs1869;
	cvt.u32.u16 	%r1986, %rs1868;
	cvt.u32.u16 	%r1987, %rs1867;
	cvt.u32.u16 	%r1988, %rs1866;
	cvt.u32.u16 	%r1989, %rs1865;
	add.s32 	%r1990, %r1982, %r1986;
	min.u32 	%r533, %r517, %r1990;
	add.s32 	%r1991, %r1983, %r1986;
	min.u32 	%r534, %r518, %r1991;
	add.s32 	%r1992, %r1984, %r1986;
	min.u32 	%r535, %r519, %r1992;
	add.s32 	%r1993, %r1985, %r1986;
	min.u32 	%r536, %r520, %r1993;
	add.s32 	%r1994, %r1982, %r1987;
	min.u32 	%r537, %r521, %r1994;
	add.s32 	%r1995, %r1983, %r1987;
	min.u32 	%r538, %r522, %r1995;
	add.s32 	%r1996, %r1984, %r1987;
	min.u32 	%r539, %r523, %r1996;
	add.s32 	%r1997, %r1985, %r1987;
	min.u32 	%r540, %r524, %r1997;
	add.s32 	%r1998, %r1982, %r1988;
	min.u32 	%r541, %r525, %r1998;
	add.s32 	%r1999, %r1983, %r1988;
	min.u32 	%r542, %r526, %r1999;
	add.s32 	%r2000, %r1984, %r1988;
	min.u32 	%r543, %r527, %r2000;
	add.s32 	%r2001, %r1985, %r1988;
	min.u32 	%r544, %r528, %r2001;
	add.s32 	%r2002, %r1982, %r1989;
	min.u32 	%r545, %r529, %r2002;
	add.s32 	%r2003, %r1983, %r1989;
	min.u32 	%r546, %r530, %r2003;
	add.s32 	%r2004, %r1984, %r1989;
	min.u32 	%r547, %r531, %r2004;
	add.s32 	%r2005, %r1985, %r1989;
	min.u32 	%r548, %r532, %r2005;
	@%p3 bra 	$L__BB1_105;
	ld.shared.u16 	%rs1876, [%r3+68];
	ld.shared.u16 	%rs1875, [%r3+198];
	ld.shared.u16 	%rs1874, [%r3+328];
	ld.shared.u16 	%rs1873, [%r3+458];
	ld.shared.u16 	%rs1880, [%r4+4420];
	ld.shared.u16 	%rs1879, [%r4+4422];
	ld.shared.u16 	%rs1878, [%r4+4424];
	ld.shared.u16 	%rs1877, [%r4+4426];
	bra.uni 	$L__BB1_106;
$L__BB1_105:
	ld.shared.u16 	%rs1876, [%r2+68];
	ld.shared.u16 	%rs1875, [%r2+198];
	ld.shared.u16 	%rs1874, [%r2+328];
	ld.shared.u16 	%rs1873, [%r2+458];
	shl.b32 	%r2007, %r1016, 3;
	mov.u32 	%r2008, _ZZ13phase2_kernelPtiiE6target;
	add.s32 	%r2009, %r2008, %r2007;
	ld.shared.u16 	%rs1880, [%r2009+4420];
	ld.shared.u16 	%rs1879, [%r2009+4422];
	ld.shared.u16 	%rs1878, [%r2009+4424];
	ld.shared.u16 	%rs1877, [%r2009+4426];
$L__BB1_106:
	cvt.u32.u16 	%r2010, %rs1880;
	cvt.u32.u16 	%r2011, %rs1879;
	cvt.u32.u16 	%r2012, %rs1878;
	cvt.u32.u16 	%r2013, %rs1877;
	cvt.u32.u16 	%r2014, %rs1876;
	cvt.u32.u16 	%r2015, %rs1875;
	cvt.u32.u16 	%r2016, %rs1874;
	cvt.u32.u16 	%r2017, %rs1873;
	add.s32 	%r2018, %r2010, %r2014;
	min.u32 	%r549, %r533, %r2018;
	add.s32 	%r2019, %r2011, %r2014;
	min.u32 	%r550, %r534, %r2019;
	add.s32 	%r2020, %r2012, %r2014;
	min.u32 	%r551, %r535, %r2020;
	add.s32 	%r2021, %r2013, %r2014;
	min.u32 	%r552, %r536, %r2021;
	add.s32 	%r2022, %r2010, %r2015;
	min.u32 	%r553, %r537, %r2022;
	add.s32 	%r2023, %r2011, %r2015;
	min.u32 	%r554, %r538, %r2023;
	add.s32 	%r2024, %r2012, %r2015;
	min.u32 	%r555, %r539, %r2024;
	add.s32 	%r2025, %r2013, %r2015;
	min.u32 	%r556, %r540, %r2025;
	add.s32 	%r2026, %r2010, %r2016;
	min.u32 	%r557, %r541, %r2026;
	add.s32 	%r2027, %r2011, %r2016;
	min.u32 	%r558, %r542, %r2027;
	add.s32 	%r2028, %r2012, %r2016;
	min.u32 	%r559, %r543, %r2028;
	add.s32 	%r2029, %r2013, %r2016;
	min.u32 	%r560, %r544, %r2029;
	add.s32 	%r2030, %r2010, %r2017;
	min.u32 	%r561, %r545, %r2030;
	add.s32 	%r2031, %r2011, %r2017;
	min.u32 	%r562, %r546, %r2031;
	add.s32 	%r2032, %r2012, %r2017;
	min.u32 	%r563, %r547, %r2032;
	add.s32 	%r2033, %r2013, %r2017;
	min.u32 	%r564, %r548, %r2033;
	@%p3 bra 	$L__BB1_108;
	ld.shared.u16 	%rs1884, [%r3+70];
	ld.shared.u16 	%rs1883, [%r3+200];
	ld.shared.u16 	%rs1882, [%r3+330];
	ld.shared.u16 	%rs1881, [%r3+460];
	ld.shared.u16 	%rs1888, [%r4+4550];
	ld.shared.u16 	%rs1887, [%r4+4552];
	ld.shared.u16 	%rs1886, [%r4+4554];
	ld.shared.u16 	%rs1885, [%r4+4556];
	bra.uni 	$L__BB1_109;
$L__BB1_108:
	ld.shared.u16 	%rs1884, [%r2+70];
	ld.shared.u16 	%rs1883, [%r2+200];
	ld.shared.u16 	%rs1882, [%r2+330];
	ld.shared.u16 	%rs1881, [%r2+460];
	shl.b32 	%r2035, %r1016, 3;
	mov.u32 	%r2036, _ZZ13phase2_kernelPtiiE6target;
	add.s32 	%r2037, %r2036, %r2035;
	ld.shared.u16 	%rs1888, [%r2037+4550];
	ld.shared.u16 	%rs1887, [%r2037+4552];
	ld.shared.u16 	%rs1886, [%r2037+4554];
	ld.shared.u16 	%rs1885, [%r2037+4556];
$L__BB1_109:
	cvt.u32.u16 	%r2038, %rs1888;
	cvt.u32.u16 	%r2039, %rs1887;
	cvt.u32.u16 	%r2040, %rs1886;
	cvt.u32.u16 	%r2041, %rs1885;
	cvt.u32.u16 	%r2042, %rs1884;
	cvt.u32.u16 	%r2043, %rs1883;
	cvt.u32.u16 	%r2044, %rs1882;
	cvt.u32.u16 	%r2045, %rs1881;
	add.s32 	%r2046, %r2038, %r2042;
	min.u32 	%r565, %r549, %r2046;
	add.s32 	%r2047, %r2039, %r2042;
	min.u32 	%r566, %r550, %r2047;
	add.s32 	%r2048, %r2040, %r2042;
	min.u32 	%r567, %r551, %r2048;
	add.s32 	%r2049, %r2041, %r2042;
	min.u32 	%r568, %r552, %r2049;
	add.s32 	%r2050, %r2038, %r2043;
	min.u32 	%r569, %r553, %r2050;
	add.s32 	%r2051, %r2039, %r2043;
	min.u32 	%r570, %r554, %r2051;
	add.s32 	%r2052, %r2040, %r2043;
	min.u32 	%r571, %r555, %r2052;
	add.s32 	%r2053, %r2041, %r2043;
	min.u32 	%r572, %r556, %r2053;
	add.s32 	%r2054, %r2038, %r2044;
	min.u32 	%r573, %r557, %r2054;
	add.s32 	%r2055, %r2039, %r2044;
	min.u32 	%r574, %r558, %r2055;
	add.s32 	%r2056, %r2040, %r2044;
	min.u32 	%r575, %r559, %r2056;
	add.s32 	%r2057, %r2041, %r2044;
	min.u32 	%r576, %r560, %r2057;
	add.s32 	%r2058, %r2038, %r2045;
	min.u32 	%r577, %r561, %r2058;
	add.s32 	%r2059, %r2039, %r2045;
	min.u32 	%r578, %r562, %r2059;
	add.s32 	%r2060, %r2040, %r2045;
	min.u32 	%r579, %r563, %r2060;
	add.s32 	%r2061, %r2041, %r2045;
	min.u32 	%r580, %r564, %r2061;
	@%p3 bra 	$L__BB1_111;
	ld.shared.u16 	%rs1892, [%r3+72];
	ld.shared.u16 	%rs1891, [%r3+202];
	ld.shared.u16 	%rs1890, [%r3+332];
	ld.shared.u16 	%rs1889, [%r3+462];
	ld.shared.u16 	%rs1896, [%r4+4680];
	ld.shared.u16 	%rs1895, [%r4+4682];
	ld.shared.u16 	%rs1894, [%r4+4684];
	ld.shared.u16 	%rs1893, [%r4+4686];
	bra.uni 	$L__BB1_112;
$L__BB1_111:
	ld.shared.u16 	%rs1892, [%r2+72];
	ld.shared.u16 	%rs1891, [%r2+202];
	ld.shared.u16 	%rs1890, [%r2+332];
	ld.shared.u16 	%rs1889, [%r2+462];
	shl.b32 	%r2063, %r1016, 3;
	mov.u32 	%r2064, _ZZ13phase2_kernelPtiiE6target;
	add.s32 	%r2065, %r2064, %r2063;
	ld.shared.u16 	%rs1896, [%r2065+4680];
	ld.shared.u16 	%rs1895, [%r2065+4682];
	ld.shared.u16 	%rs1894, [%r2065+4684];
	ld.shared.u16 	%rs1893, [%r2065+4686];
$L__BB1_112:
	cvt.u32.u16 	%r2066, %rs1896;
	cvt.u32.u16 	%r2067, %rs1895;
	cvt.u32.u16 	%r2068, %rs1894;
	cvt.u32.u16 	%r2069, %rs1893;
	cvt.u32.u16 	%r2070, %rs1892;
	cvt.u32.u16 	%r2071, %rs1891;
	cvt.u32.u16 	%r2072, %rs1890;
	cvt.u32.u16 	%r2073, %rs1889;
	add.s32 	%r2074, %r2066, %r2070;
	min.u32 	%r581, %r565, %r2074;
	add.s32 	%r2075, %r2067, %r2070;
	min.u32 	%r582, %r566, %r2075;
	add.s32 	%r2076, %r2068, %r2070;
	min.u32 	%r583, %r567, %r2076;
	add.s32 	%r2077, %r2069, %r2070;
	min.u32 	%r584, %r568, %r2077;
	add.s32 	%r2078, %r2066, %r2071;
	min.u32 	%r585, %r569, %r2078;
	add.s32 	%r2079, %r2067, %r2071;
	min.u32 	%r586, %r570, %r2079;
	add.s32 	%r2080, %r2068, %r2071;
	min.u32 	%r587, %r571, %r2080;
	add.s32 	%r2081, %r2069, %r2071;
	min.u32 	%r588, %r572, %r2081;
	add.s32 	%r2082, %r2066, %r2072;
	min.u32 	%r589, %r573, %r2082;
	add.s32 	%r2083, %r2067, %r2072;
	min.u32 	%r590, %r574, %r2083;
	add.s32 	%r2084, %r2068, %r2072;
	min.u32 	%r591, %r575, %r2084;
	add.s32 	%r2085, %r2069, %r2072;
	min.u32 	%r592, %r576, %r2085;
	add.s32 	%r2086, %r2066, %r2073;
	min.u32 	%r593, %r577, %r2086;
	add.s32 	%r2087, %r2067, %r2073;
	min.u32 	%r594, %r578, %r2087;
	add.s32 	%r2088, %r2068, %r2073;
	min.u32 	%r595, %r579, %r2088;
	add.s32 	%r2089, %r2069, %r2073;
	min.u32 	%r596, %r580, %r2089;
	@%p3 bra 	$L__BB1_114;
	ld.shared.u16 	%rs1900, [%r3+74];
	ld.shared.u16 	%rs1899, [%r3+204];
	ld.shared.u16 	%rs1898, [%r3+334];
	ld.shared.u16 	%rs1897, [%r3+464];
	ld.shared.u16 	%rs1904, [%r4+4810];
	ld.shared.u16 	%rs1903, [%r4+4812];
	ld.shared.u16 	%rs1902, [%r4+4814];
	ld.shared.u16 	%rs1901, [%r4+4816];
	bra.uni 	$L__BB1_115;
$L__BB1_114:
	ld.shared.u16 	%rs1900, [%r2+74];
	ld.shared.u16 	%rs1899, [%r2+204];
	ld.shared.u16 	%rs1898, [%r2+334];
	ld.shared.u16 	%rs1897, [%r2+464];
	shl.b32 	%r2091, %r1016, 3;
	mov.u32 	%r2092, _ZZ13phase2_kernelPtiiE6target;
	add.s32 	%r2093, %r2092, %r2091;
	ld.shared.u16 	%rs1904, [%r2093+4810];
	ld.shared.u16 	%rs1903, [%r2093+4812];
	ld.shared.u16 	%rs1902, [%r2093+4814];
	ld.shared.u16 	%rs1901, [%r2093+4816];
$L__BB1_115:
	cvt.u32.u16 	%r2094, %rs1904;
	cvt.u32.u16 	%r2095, %rs1903;
	cvt.u32.u16 	%r2096, %rs1902;
	cvt.u32.u16 	%r2097, %rs1901;
	cvt.u32.u16 	%r2098, %rs1900;
	cvt.u32.u16 	%r2099, %rs1899;
	cvt.u32.u16 	%r2100, %rs1898;
	cvt.u32.u16 	%r2101, %rs1897;
	add.s32 	%r2102, %r2094, %r2098;
	min.u32 	%r597, %r581, %r2102;
	add.s32 	%r2103, %r2095, %r2098;
	min.u32 	%r598, %r582, %r2103;
	add.s32 	%r2104, %r2096, %r2098;
	min.u32 	%r599, %r583, %r2104;
	add.s32 	%r2105, %r2097, %r2098;
	min.u32 	%r600, %r584, %r2105;
	add.s32 	%r2106, %r2094, %r2099;
	min.u32 	%r601, %r585, %r2106;
	add.s32 	%r2107, %r2095, %r2099;
	min.u32 	%r602, %r586, %r2107;
	add.s32 	%r2108, %r2096, %r2099;
	min.u32 	%r603, %r587, %r2108;
	add.s32 	%r2109, %r2097, %r2099;
	min.u32 	%r604, %r588, %r2109;
	add.s32 	%r2110, %r2094, %r2100;
	min.u32 	%r605, %r589, %r2110;
	add.s32 	%r2111, %r2095, %r2100;
	min.u32 	%r606, %r590, %r2111;
	add.s32 	%r2112, %r2096, %r2100;
	min.u32 	%r607, %r591, %r2112;
	add.s32 	%r2113, %r2097, %r2100;
	min.u32 	%r608, %r592, %r2113;
	add.s32 	%r2114, %r2094, %r2101;
	min.u32 	%r609, %r593, %r2114;
	add.s32 	%r2115, %r2095, %r2101;
	min.u32 	%r610, %r594, %r2115;
	add.s32 	%r2116, %r2096, %r2101;
	min.u32 	%r611, %r595, %r2116;
	add.s32 	%r2117, %r2097, %r2101;
	min.u32 	%r612, %r596, %r2117;
	@%p3 bra 	$L__BB1_117;
	ld.shared.u16 	%rs1908, [%r3+76];
	ld.shared.u16 	%rs1907, [%r3+206];
	ld.shared.u16 	%rs1906, [%r3+336];
	ld.shared.u16 	%rs1905, [%r3+466];
	ld.shared.u16 	%rs1912, [%r4+4940];
	ld.shared.u16 	%rs1911, [%r4+4942];
	ld.shared.u16 	%rs1910, [%r4+4944];
	ld.shared.u16 	%rs1909, [%r4+4946];
	bra.uni 	$L__BB1_118;
$L__BB1_117:
	ld.shared.u16 	%rs1908, [%r2+76];
	ld.shared.u16 	%rs1907, [%r2+206];
	ld.shared.u16 	%rs1906, [%r2+336];
	ld.shared.u16 	%rs1905, [%r2+466];
	shl.b32 	%r2119, %r1016, 3;
	mov.u32 	%r2120, _ZZ13phase2_kernelPtiiE6target;
	add.s32 	%r2121, %r2120, %r2119;
	ld.shared.u16 	%rs1912, [%r2121+4940];
	ld.shared.u16 	%rs1911, [%r2121+4942];
	ld.shared.u16 	%rs1910, [%r2121+4944];
	ld.shared.u16 	%rs1909, [%r2121+4946];
$L__BB1_118:
	cvt.u32.u16 	%r2122, %rs1912;
	cvt.u32.u16 	%r2123, %rs1911;
	cvt.u32.u16 	%r2124, %rs1910;
	cvt.u32.u16 	%r2125, %rs1909;
	cvt.u32.u16 	%r2126, %rs1908;
	cvt.u32.u16 	%r2127, %rs1907;
	cvt.u32.u16 	%r2128, %rs1906;
	cvt.u32.u16 	%r2129, %rs1905;
	add.s32 	%r2130, %r2122, %r2126;
	min.u32 	%r613, %r597, %r2130;
	add.s32 	%r2131, %r2123, %r2126;
	min.u32 	%r614, %r598, %r2131;
	add.s32 	%r2132, %r2124, %r2126;
	min.u32 	%r615, %r599, %r2132;
	add.s32 	%r2133, %r2125, %r2126;
	min.u32 	%r616, %r600, %r2133;
	add.s32 	%r2134, %r2122, %r2127;
	min.u32 	%r617, %r601, %r2134;
	add.s32 	%r2135, %r2123, %r2127;
	min.u32 	%r618, %r602, %r2135;
	add.s32 	%r2136, %r2124, %r2127;
	min.u32 	%r619, %r603, %r2136;
	add.s32 	%r2137, %r2125, %r2127;
	min.u32 	%r620, %r604, %r2137;
	add.s32 	%r2138, %r2122, %r2128;
	min.u32 	%r621, %r605, %r2138;
	add.s32 	%r2139, %r2123, %r2128;
	min.u32 	%r622, %r606, %r2139;
	add.s32 	%r2140, %r2124, %r2128;
	min.u32 	%r623, %r607, %r2140;
	add.s32 	%r2141, %r2125, %r2128;
	min.u32 	%r624, %r608, %r2141;
	add.s32 	%r2142, %r2122, %r2129;
	min.u32 	%r625, %r609, %r2142;
	add.s32 	%r2143, %r2123, %r2129;
	min.u32 	%r626, %r610, %r2143;
	add.s32 	%r2144, %r2124, %r2129;
	min.u32 	%r627, %r611, %r2144;
	add.s32 	%r2145, %r2125, %r2129;
	min.u32 	%r628, %r612, %r2145;
	@%p3 bra 	$L__BB1_120;
	ld.shared.u16 	%rs1916, [%r3+78];
	ld.shared.u16 	%rs1915, [%r3+208];
	ld.shared.u16 	%rs1914, [%r3+338];
	ld.shared.u16 	%rs1913, [%r3+468];
	ld.shared.u16 	%rs1920, [%r4+5070];
	ld.shared.u16 	%rs1919, [%r4+5072];
	ld.shared.u16 	%rs1918, [%r4+5074];
	ld.shared.u16 	%rs1917, [%r4+5076];
	bra.uni 	$L__BB1_121;
$L__BB1_120:
	ld.shared.u16 	%rs1916, [%r2+78];
	ld.shared.u16 	%rs1915, [%r2+208];
	ld.shared.u16 	%rs1914, [%r2+338];
	ld.shared.u16 	%rs1913, [%r2+468];
	shl.b32 	%r2147, %r1016, 3;
	mov.u32 	%r2148, _ZZ13phase2_kernelPtiiE6target;
	add.s32 	%r2149, %r2148, %r2147;
	ld.shared.u16 	%rs1920, [%r2149+5070];
	ld.shared.u16 	%rs1919, [%r2149+5072];
	ld.shared.u16 	%rs1918, [%r2149+5074];
	ld.shared.u16 	%rs1917, [%r2149+5076];
$L__BB1_121:
	cvt.u32.u16 	%r2150, %rs1920;
	cvt.u32.u16 	%r2151, %rs1919;
	cvt.u32.u16 	%r2152, %rs1918;
	cvt.u32.u16 	%r2153, %rs1917;
	cvt.u32.u16 	%r2154, %rs1916;
	cvt.u32.u16 	%r2155, %rs1915;
	cvt.u32.u16 	%r2156, %rs1914;
	cvt.u32.u16 	%r2157, %rs1913;
	add.s32 	%r2158, %r2150, %r2154;
	min.u32 	%r629, %r613, %r2158;
	add.s32 	%r2159, %r2151, %r2154;
	min.u32 	%r630, %r614, %r2159;
	add.s32 	%r2160, %r2152, %r2154;
	min.u32 	%r631, %r615, %r2160;
	add.s32 	%r2161, %r2153, %r2154;
	min.u32 	%r632, %r616, %r2161;
	add.s32 	%r2162, %r2150, %r2155;
	min.u32 	%r633, %r617, %r2162;
	add.s32 	%r2163, %r2151, %r2155;
	min.u32 	%r634, %r618, %r2163;
	add.s32 	%r2164, %r2152, %r2155;
	min.u32 	%r635, %r619, %r2164;
	add.s32 	%r2165, %r2153, %r2155;
	min.u32 	%r636, %r620, %r2165;
	add.s32 	%r2166, %r2150, %r2156;
	min.u32 	%r637, %r621, %r2166;
	add.s32 	%r2167, %r2151, %r2156;
	min.u32 	%r638, %r622, %r2167;
	add.s32 	%r2168, %r2152, %r2156;
	min.u32 	%r639, %r623, %r2168;
	add.s32 	%r2169, %r2153, %r2156;
	min.u32 	%r640, %r624, %r2169;
	add.s32 	%r2170, %r2150, %r2157;
	min.u32 	%r641, %r625, %r2170;
	add.s32 	%r2171, %r2151, %r2157;
	min.u32 	%r642, %r626, %r2171;
	add.s32 	%r2172, %r2152, %r2157;
	min.u32 	%r643, %r627, %r2172;
	add.s32 	%r2173, %r2153, %r2157;
	min.u32 	%r644, %r628, %r2173;
	@%p3 bra 	$L__BB1_123;
	ld.shared.u16 	%rs1924, [%r3+80];
	ld.shared.u16 	%rs1923, [%r3+210];
	ld.shared.u16 	%rs1922, [%r3+340];
	ld.shared.u16 	%rs1921, [%r3+470];
	ld.shared.u16 	%rs1928, [%r4+5200];
	ld.shared.u16 	%rs1927, [%r4+5202];
	ld.shared.u16 	%rs1926, [%r4+5204];
	ld.shared.u16 	%rs1925, [%r4+5206];
	bra.uni 	$L__BB1_124;
$L__BB1_123:
	ld.shared.u16 	%rs1924, [%r2+80];
	ld.shared.u16 	%rs1923, [%r2+210];
	ld.shared.u16 	%rs1922, [%r2+340];
	ld.shared.u16 	%rs1921, [%r2+470];
	shl.b32 	%r2175, %r1016, 3;
	mov.u32 	%r2176, _ZZ13phase2_kernelPtiiE6target;
	add.s32 	%r2177, %r2176, %r2175;
	ld.shared.u16 	%rs1928, [%r2177+5200];
	ld.shared.u16 	%rs1927, [%r2177+5202];
	ld.shared.u16 	%rs1926, [%r2177+5204];
	ld.shared.u16 	%rs1925, [%r2177+5206];
$L__BB1_124:
	cvt.u32.u16 	%r2178, %rs1928;
	cvt.u32.u16 	%r2179, %rs1927;
	cvt.u32.u16 	%r2180, %rs1926;
	cvt.u32.u16 	%r2181, %rs1925;
	cvt.u32.u16 	%r2182, %rs1924;
	cvt.u32.u16 	%r2183, %rs1923;
	cvt.u32.u16 	%r2184, %rs1922;
	cvt.u32.u16 	%r2185, %rs1921;
	add.s32 	%r2186, %r2178, %r2182;
	min.u32 	%r645, %r629, %r2186;
	add.s32 	%r2187, %r2179, %r2182;
	min.u32 	%r646, %r630, %r2187;
	add.s32 	%r2188, %r2180, %r2182;
	min.u32 	%r647, %r631, %r2188;
	add.s32 	%r2189, %r2181, %r2182;
	min.u32 	%r648, %r632, %r2189;
	add.s32 	%r2190, %r2178, %r2183;
	min.u32 	%r649, %r633, %r2190;
	add.s32 	%r2191, %r2179, %r2183;
	min.u32 	%r650, %r634, %r2191;
	add.s32 	%r2192, %r2180, %r2183;
	min.u32 	%r651, %r635, %r2192;
	add.s32 	%r2193, %r2181, %r2183;
	min.u32 	%r652, %r636, %r2193;
	add.s32 	%r2194, %r2178, %r2184;
	min.u32 	%r653, %r637, %r2194;
	add.s32 	%r2195, %r2179, %r2184;
	min.u32 	%r654, %r638, %r2195;
	add.s32 	%r2196, %r2180, %r2184;
	min.u32 	%r655, %r639, %r2196;
	add.s32 	%r2197, %r2181, %r2184;
	min.u32 	%r656, %r640, %r2197;
	add.s32 	%r2198, %r2178, %r2185;
	min.u32 	%r657, %r641, %r2198;
	add.s32 	%r2199, %r2179, %r2185;
	min.u32 	%r658, %r642, %r2199;
	add.s32 	%r2200, %r2180, %r2185;
	min.u32 	%r659, %r643, %r2200;
	add.s32 	%r2201, %r2181, %r2185;
	min.u32 	%r660, %r644, %r2201;
	@%p3 bra 	$L__BB1_126;
	ld.shared.u16 	%rs1932, [%r3+82];
	ld.shared.u16 	%rs1931, [%r3+212];
	ld.shared.u16 	%rs1930, [%r3+342];
	ld.shared.u16 	%rs1929, [%r3+472];
	ld.shared.u16 	%rs1936, [%r4+5330];
	ld.shared.u16 	%rs1935, [%r4+5332];
	ld.shared.u16 	%rs1934, [%r4+5334];
	ld.shared.u16 	%rs1933, [%r4+5336];
	bra.uni 	$L__BB1_127;
$L__BB1_126:
	ld.shared.u16 	%rs1932, [%r2+82];
	ld.shared.u16 	%rs1931, [%r2+212];
	ld.shared.u16 	%rs1930, [%r2+342];
	ld.shared.u16 	%rs1929, [%r2+472];
	shl.b32 	%r2203, %r1016, 3;
	mov.u32 	%r2204, _ZZ13phase2_kernelPtiiE6target;
	add.s32 	%r2205, %r2204, %r2203;
	ld.shared.u16 	%rs1936, [%r2205+5330];
	ld.shared.u16 	%rs1935, [%r2205+5332];
	ld.shared.u16 	%rs1934, [%r2205+5334];
	ld.shared.u16 	%rs1933, [%r2205+5336];
$L__BB1_127:
	cvt.u32.u16 	%r2206, %rs1936;
	cvt.u32.u16 	%r2207, %rs1935;
	cvt.u32.u16 	%r2208, %rs1934;
	cvt.u32.u16 	%r2209, %rs1933;
	cvt.u32.u16 	%r2210, %rs1932;
	cvt.u32.u16 	%r2211, %rs1931;
	cvt.u32.u16 	%r2212, %rs1930;
	cvt.u32.u16 	%r2213, %rs1929;
	add.s32 	%r2214, %r2206, %r2210;
	min.u32 	%r661, %r645, %r2214;
	add.s32 	%r2215, %r2207, %r2210;
	min.u32 	%r662, %r646, %r2215;
	add.s32 	%r2216, %r2208, %r2210;
	min.u32 	%r663, %r647, %r2216;
	add.s32 	%r2217, %r2209, %r2210;
	min.u32 	%r664, %r648, %r2217;
	add.s32 	%r2218, %r2206, %r2211;
	min.u32 	%r665, %r649, %r2218;
	add.s32 	%r2219, %r2207, %r2211;
	min.u32 	%r666, %r650, %r2219;
	add.s32 	%r2220, %r2208, %r2211;
	min.u32 	%r667, %r651, %r2220;
	add.s32 	%r2221, %r2209, %r2211;
	min.u32 	%r668, %r652, %r2221;
	add.s32 	%r2222, %r2206, %r2212;
	min.u32 	%r669, %r653, %r2222;
	add.s32 	%r2223, %r2207, %r2212;
	min.u32 	%r670, %r654, %r2223;
	add.s32 	%r2224, %r2208, %r2212;
	min.u32 	%r671, %r655, %r2224;
	add.s32 	%r2225, %r2209, %r2212;
	min.u32 	%r672, %r656, %r2225;
	add.s32 	%r2226, %r2206, %r2213;
	min.u32 	%r673, %r657, %r2226;
	add.s32 	%r2227, %r2207, %r2213;
	min.u32 	%r674, %r658, %r2227;
	add.s32 	%r2228, %r2208, %r2213;
	min.u32 	%r675, %r659, %r2228;
	add.s32 	%r2229, %r2209, %r2213;
	min.u32 	%r676, %r660, %r2229;
	@%p3 bra 	$L__BB1_129;
	ld.shared.u16 	%rs1940, [%r3+84];
	ld.shared.u16 	%rs1939, [%r3+214];
	ld.shared.u16 	%rs1938, [%r3+344];
	ld.shared.u16 	%rs1937, [%r3+474];
	ld.shared.u16 	%rs1944, [%r4+5460];
	ld.shared.u16 	%rs1943, [%r4+5462];
	ld.shared.u16 	%rs1942, [%r4+5464];
	ld.shared.u16 	%rs1941, [%r4+5466];
	bra.uni 	$L__BB1_130;
$L__BB1_129:
	ld.shared.u16 	%rs1940, [%r2+84];
	ld.shared.u16 	%rs1939, [%r2+214];
	ld.shared.u16 	%rs1938, [%r2+344];
	ld.shared.u16 	%rs1937, [%r2+474];
	shl.b32 	%r2231, %r1016, 3;
	mov.u32 	%r2232, _ZZ13phase2_kernelPtiiE6target;
	add.s32 	%r2233, %r2232, %r2231;
	ld.shared.u16 	%rs1944, [%r2233+5460];
	ld.shared.u16 	%rs1943, [%r2233+5462];
	ld.shared.u16 	%rs1942, [%r2233+5464];
	ld.shared.u16 	%rs1941, [%r2233+5466];
$L__BB1_130:
	cvt.u32.u16 	%r2234, %rs1944;
	cvt.u32.u16 	%r2235, %rs1943;
	cvt.u32.u16 	%r2236, %rs1942;
	cvt.u32.u16 	%r2237, %rs1941;
	cvt.u32.u16 	%r2238, %rs1940;
	cvt.u32.u16 	%r2239, %rs1939;
	cvt.u32.u16 	%r2240, %rs1938;
	cvt.u32.u16 	%r2241, %rs1937;
	add.s32 	%r2242, %r2234, %r2238;
	min.u32 	%r677, %r661, %r2242;
	add.s32 	%r2243, %r2235, %r2238;
	min.u32 	%r678, %r662, %r2243;
	add.s32 	%r2244, %r2236, %r2238;
	min.u32 	%r679, %r663, %r2244;
	add.s32 	%r2245, %r2237, %r2238;
	min.u32 	%r680, %r664, %r2245;
	add.s32 	%r2246, %r2234, %r2239;
	min.u32 	%r681, %r665, %r2246;
	add.s32 	%r2247, %r2235, %r2239;
	min.u32 	%r682, %r666, %r2247;
	add.s32 	%r2248, %r2236, %r2239;
	min.u32 	%r683, %r667, %r2248;
	add.s32 	%r2249, %r2237, %r2239;
	min.u32 	%r684, %r668, %r2249;
	add.s32 	%r2250, %r2234, %r2240;
	min.u32 	%r685, %r669, %r2250;
	add.s32 	%r2251, %r2235, %r2240;
	min.u32 	%r686, %r670, %r2251;
	add.s32 	%r2252, %r2236, %r2240;
	min.u32 	%r687, %r671, %r2252;
	add.s32 	%r2253, %r2237, %r2240;
	min.u32 	%r688, %r672, %r2253;
	add.s32 	%r2254, %r2234, %r2241;
	min.u32 	%r689, %r673, %r2254;
	add.s32 	%r2255, %r2235, %r2241;
	min.u32 	%r690, %r674, %r2255;
	add.s32 	%r2256, %r2236, %r2241;
	min.u32 	%r691, %r675, %r2256;
	add.s32 	%r2257, %r2237, %r2241;
	min.u32 	%r692, %r676, %r2257;
	@%p3 bra 	$L__BB1_132;
	ld.shared.u16 	%rs1948, [%r3+86];
	ld.shared.u16 	%rs1947, [%r3+216];
	ld.shared.u16 	%rs1946, [%r3+346];
	ld.shared.u16 	%rs1945, [%r3+476];
	ld.shared.u16 	%rs1952, [%r4+5590];
	ld.shared.u16 	%rs1951, [%r4+5592];
	ld.shared.u16 	%rs1950, [%r4+5594];
	ld.shared.u16 	%rs1949, [%r4+5596];
	bra.uni 	$L__BB1_133;
$L__BB1_132:
	ld.shared.u16 	%rs1948, [%r2+86];
	ld.shared.u16 	%rs1947, [%r2+216];
	ld.shared.u16 	%rs1946, [%r2+346];
	ld.shared.u16 	%rs1945, [%r2+476];
	shl.b32 	%r2259, %r1016, 3;
	mov.u32 	%r2260, _ZZ13phase2_kernelPtiiE6target;
	add.s32 	%r2261, %r2260, %r2259;
	ld.shared.u16 	%rs1952, [%r2261+5590];
	ld.shared.u16 	%rs1951, [%r2261+5592];
	ld.shared.u16 	%rs1950, [%r2261+5594];
	ld.shared.u16 	%rs1949, [%r2261+5596];
$L__BB1_133:
	cvt.u32.u16 	%r2262, %rs1952;
	cvt.u32.u16 	%r2263, %rs1951;
	cvt.u32.u16 	%r2264, %rs1950;
	cvt.u32.u16 	%r2265, %rs1949;
	cvt.u32.u16 	%r2266, %rs1948;
	cvt.u32.u16 	%r2267, %rs1947;
	cvt.u32.u16 	%r2268, %rs1946;
	cvt.u32.u16 	%r2269, %rs1945;
	add.s32 	%r2270, %r2262, %r2266;
	min.u32 	%r693, %r677, %r2270;
	add.s32 	%r2271, %r2263, %r2266;
	min.u32 	%r694, %r678, %r2271;
	add.s32 	%r2272, %r2264, %r2266;
	min.u32 	%r695, %r679, %r2272;
	add.s32 	%r2273, %r2265, %r2266;
	min.u32 	%r696, %r680, %r2273;
	add.s32 	%r2274, %r2262, %r2267;
	min.u32 	%r697, %r681, %r2274;
	add.s32 	%r2275, %r2263, %r2267;
	min.u32 	%r698, %r682, %r2275;
	add.s32 	%r2276, %r2264, %r2267;
	min.u32 	%r699, %r683, %r2276;
	add.s32 	%r2277, %r2265, %r2267;
	min.u32 	%r700, %r684, %r2277;
	add.s32 	%r2278, %r2262, %r2268;
	min.u32 	%r701, %r685, %r2278;
	add.s32 	%r2279, %r2263, %r2268;
	min.u32 	%r702, %r686, %r2279;
	add.s32 	%r2280, %r2264, %r2268;
	min.u32 	%r703, %r687, %r2280;
	add.s32 	%r2281, %r2265, %r2268;
	min.u32 	%r704, %r688, %r2281;
	add.s32 	%r2282, %r2262, %r2269;
	min.u32 	%r705, %r689, %r2282;
	add.s32 	%r2283, %r2263, %r2269;
	min.u32 	%r706, %r690, %r2283;
	add.s32 	%r2284, %r2264, %r2269;
	min.u32 	%r707, %r691, %r2284;
	add.s32 	%r2285, %r2265, %r2269;
	min.u32 	%r708, %r692, %r2285;
	@%p3 bra 	$L__BB1_135;
	ld.shared.u16 	%rs1956, [%r3+88];
	ld.shared.u16 	%rs1955, [%r3+218];
	ld.shared.u16 	%rs1954, [%r3+348];
	ld.shared.u16 	%rs1953, [%r3+478];
	ld.shared.u16 	%rs1960, [%r4+5720];
	ld.shared.u16 	%rs1959, [%r4+5722];
	ld.shared.u16 	%rs1958, [%r4+5724];
	ld.shared.u16 	%rs1957, [%r4+5726];
	bra.uni 	$L__BB1_136;
$L__BB1_135:
	ld.shared.u16 	%rs1956, [%r2+88];
	ld.shared.u16 	%rs1955, [%r2+218];
	ld.shared.u16 	%rs1954, [%r2+348];
	ld.shared.u16 	%rs1953, [%r2+478];
	shl.b32 	%r2287, %r1016, 3;
	mov.u32 	%r2288, _ZZ13phase2_kernelPtiiE6target;
	add.s32 	%r2289, %r2288, %r2287;
	ld.shared.u16 	%rs1960, [%r2289+5720];
	ld.shared.u16 	%rs1959, [%r2289+5722];
	ld.shared.u16 	%rs1958, [%r2289+5724];
	ld.shared.u16 	%rs1957, [%r2289+5726];
$L__BB1_136:
	cvt.u32.u16 	%r2290, %rs1960;
	cvt.u32.u16 	%r2291, %rs1959;
	cvt.u32.u16 	%r2292, %rs1958;
	cvt.u32.u16 	%r2293, %rs1957;
	cvt.u32.u16 	%r2294, %rs1956;
	cvt.u32.u16 	%r2295, %rs1955;
	cvt.u32.u16 	%r2296, %rs1954;
	cvt.u32.u16 	%r2297, %rs1953;
	add.s32 	%r2298, %r2290, %r2294;
	min.u32 	%r709, %r693, %r2298;
	add.s32 	%r2299, %r2291, %r2294;
	min.u32 	%r710, %r694, %r2299;
	add.s32 	%r2300, %r2292, %r2294;
	min.u32 	%r711, %r695, %r2300;
	add.s32 	%r2301, %r2293, %r2294;
	min.u32 	%r712, %r696, %r2301;
	add.s32 	%r2302, %r2290, %r2295;
	min.u32 	%r713, %r697, %r2302;
	add.s32 	%r2303, %r2291, %r2295;
	min.u32 	%r714, %r698, %r2303;
	add.s32 	%r2304, %r2292, %r2295;
	min.u32 	%r715, %r699, %r2304;
	add.s32 	%r2305, %r2293, %r2295;
	min.u32 	%r716, %r700, %r2305;
	add.s32 	%r2306, %r2290, %r2296;
	min.u32 	%r717, %r701, %r2306;
	add.s32 	%r2307, %r2291, %r2296;
	min.u32 	%r718, %r702, %r2307;
	add.s32 	%r2308, %r2292, %r2296;
	min.u32 	%r719, %r703, %r2308;
	add.s32 	%r2309, %r2293, %r2296;
	min.u32 	%r720, %r704, %r2309;
	add.s32 	%r2310, %r2290, %r2297;
	min.u32 	%r721, %r705, %r2310;
	add.s32 	%r2311, %r2291, %r2297;
	min.u32 	%r722, %r706, %r2311;
	add.s32 	%r2312, %r2292, %r2297;
	min.u32 	%r723, %r707, %r2312;
	add.s32 	%r2313, %r2293, %r2297;
	min.u32 	%r724, %r708, %r2313;
	@%p3 bra 	$L__BB1_138;
	ld.shared.u16 	%rs1964, [%r3+90];
	ld.shared.u16 	%rs1963, [%r3+220];
	ld.shared.u16 	%rs1962, [%r3+350];
	ld.shared.u16 	%rs1961, [%r3+480];
	ld.shared.u16 	%rs1968, [%r4+5850];
	ld.shared.u16 	%rs1967, [%r4+5852];
	ld.shared.u16 	%rs1966, [%r4+5854];
	ld.shared.u16 	%rs1965, [%r4+5856];
	bra.uni 	$L__BB1_139;
$L__BB1_138:
	ld.shared.u16 	%rs1964, [%r2+90];
	ld.shared.u16 	%rs1963, [%r2+220];
	ld.shared.u16 	%rs1962, [%r2+350];
	ld.shared.u16 	%rs1961, [%r2+480];
	shl.b32 	%r2315, %r1016, 3;
	mov.u32 	%r2316, _ZZ13phase2_kernelPtiiE6target;
	add.s32 	%r2317, %r2316, %r2315;
	ld.shared.u16 	%rs1968, [%r2317+5850];
	ld.shared.u16 	%rs1967, [%r2317+5852];
	ld.shared.u16 	%rs1966, [%r2317+5854];
	ld.shared.u16 	%rs1965, [%r2317+5856];
$L__BB1_139:
	cvt.u32.u16 	%r2318, %rs1968;
	cvt.u32.u16 	%r2319, %rs1967;
	cvt.u32.u16 	%r2320, %rs1966;
	cvt.u32.u16 	%r2321, %rs1965;
	cvt.u32.u16 	%r2322, %rs1964;
	cvt.u32.u16 	%r2323, %rs1963;
	cvt.u32.u16 	%r2324, %rs1962;
	cvt.u32.u16 	%r2325, %rs1961;
	add.s32 	%r2326, %r2318, %r2322;
	min.u32 	%r725, %r709, %r2326;
	add.s32 	%r2327, %r2319, %r2322;
	min.u32 	%r726, %r710, %r2327;
	add.s32 	%r2328, %r2320, %r2322;
	min.u32 	%r727, %r711, %r2328;
	add.s32 	%r2329, %r2321, %r2322;
	min.u32 	%r728, %r712, %r2329;
	add.s32 	%r2330, %r2318, %r2323;
	min.u32 	%r729, %r713, %r2330;
	add.s32 	%r2331, %r2319, %r2323;
	min.u32 	%r730, %r714, %r2331;
	add.s32 	%r2332, %r2320, %r2323;
	min.u32 	%r731, %r715, %r2332;
	add.s32 	%r2333, %r2321, %r2323;
	min.u32 	%r732, %r716, %r2333;
	add.s32 	%r2334, %r2318, %r2324;
	min.u32 	%r733, %r717, %r2334;
	add.s32 	%r2335, %r2319, %r2324;
	min.u32 	%r734, %r718, %r2335;
	add.s32 	%r2336, %r2320, %r2324;
	min.u32 	%r735, %r719, %r2336;
	add.s32 	%r2337, %r2321, %r2324;
	min.u32 	%r736, %r720, %r2337;
	add.s32 	%r2338, %r2318, %r2325;
	min.u32 	%r737, %r721, %r2338;
	add.s32 	%r2339, %r2319, %r2325;
	min.u32 	%r738, %r722, %r2339;
	add.s32 	%r2340, %r2320, %r2325;
	min.u32 	%r739, %r723, %r2340;
	add.s32 	%r2341, %r2321, %r2325;
	min.u32 	%r740, %r724, %r2341;
	@%p3 bra 	$L__BB1_141;
	ld.shared.u16 	%rs1972, [%r3+92];
	ld.shared.u16 	%rs1971, [%r3+222];
	ld.shared.u16 	%rs1970, [%r3+352];
	ld.shared.u16 	%rs1969, [%r3+482];
	ld.shared.u16 	%rs1976, [%r4+5980];
	ld.shared.u16 	%rs1975, [%r4+5982];
	ld.shared.u16 	%rs1974, [%r4+5984];
	ld.shared.u16 	%rs1973, [%r4+5986];
	bra.uni 	$L__BB1_142;
$L__BB1_141:
	ld.shared.u16 	%rs1972, [%r2+92];
	ld.shared.u16 	%rs1971, [%r2+222];
	ld.shared.u16 	%rs1970, [%r2+352];
	ld.shared.u16 	%rs1969, [%r2+482];
	shl.b32 	%r2343, %r1016, 3;
	mov.u32 	%r2344, _ZZ13phase2_kernelPtiiE6target;
	add.s32 	%r2345, %r2344, %r2343;
	ld.shared.u16 	%rs1976, [%r2345+5980];
	ld.shared.u16 	%rs1975, [%r2345+5982];
	ld.shared.u16 	%rs1974, [%r2345+5984];
	ld.shared.u16 	%rs1973, [%r2345+5986];
$L__BB1_142:
	cvt.u32.u16 	%r2346, %rs1976;
	cvt.u32.u16 	%r2347, %rs1975;
	cvt.u32.u16 	%r2348, %rs1974;
	cvt.u32.u16 	%r2349, %rs1973;
	cvt.u32.u16 	%r2350, %rs1972;
	cvt.u32.u16 	%r2351, %rs1971;
	cvt.u32.u16 	%r2352, %rs1970;
	cvt.u32.u16 	%r2353, %rs1969;
	add.s32 	%r2354, %r2346, %r2350;
	min.u32 	%r741, %r725, %r2354;
	add.s32 	%r2355, %r2347, %r2350;
	min.u32 	%r742, %r726, %r2355;
	add.s32 	%r2356, %r2348, %r2350;
	min.u32 	%r743, %r727, %r2356;
	add.s32 	%r2357, %r2349, %r2350;
	min.u32 	%r744, %r728, %r2357;
	add.s32 	%r2358, %r2346, %r2351;
	min.u32 	%r745, %r729, %r2358;
	add.s32 	%r2359, %r2347, %r2351;
	min.u32 	%r746, %r730, %r2359;
	add.s32 	%r2360, %r2348, %r2351;
	min.u32 	%r747, %r731, %r2360;
	add.s32 	%r2361, %r2349, %r2351;
	min.u32 	%r748, %r732, %r2361;
	add.s32 	%r2362, %r2346, %r2352;
	min.u32 	%r749, %r733, %r2362;
	add.s32 	%r2363, %r2347, %r2352;
	min.u32 	%r750, %r734, %r2363;
	add.s32 	%r2364, %r2348, %r2352;
	min.u32 	%r751, %r735, %r2364;
	add.s32 	%r2365, %r2349, %r2352;
	min.u32 	%r752, %r736, %r2365;
	add.s32 	%r2366, %r2346, %r2353;
	min.u32 	%r753, %r737, %r2366;
	add.s32 	%r2367, %r2347, %r2353;
	min.u32 	%r754, %r738, %r2367;
	add.s32 	%r2368, %r2348, %r2353;
	min.u32 	%r755, %r739, %r2368;
	add.s32 	%r2369, %r2349, %r2353;
	min.u32 	%r756, %r740, %r2369;
	@%p3 bra 	$L__BB1_144;
	ld.shared.u16 	%rs1980, [%r3+94];
	ld.shared.u16 	%rs1979, [%r3+224];
	ld.shared.u16 	%rs1978, [%r3+354];
	ld.shared.u16 	%rs1977, [%r3+484];
	ld.shared.u16 	%rs1984, [%r4+6110];
	ld.shared.u16 	%rs1983, [%r4+6112];
	ld.shared.u16 	%rs1982, [%r4+6114];
	ld.shared.u16 	%rs1981, [%r4+6116];
	bra.uni 	$L__BB1_145;
$L__BB1_144:
	ld.shared.u16 	%rs1980, [%r2+94];
	ld.shared.u16 	%rs1979, [%r2+224];
	ld.shared.u16 	%rs1978, [%r2+354];
	ld.shared.u16 	%rs1977, [%r2+484];
	shl.b32 	%r2371, %r1016, 3;
	mov.u32 	%r2372, _ZZ13phase2_kernelPtiiE6target;
	add.s32 	%r2373, %r2372, %r2371;
	ld.shared.u16 	%rs1984, [%r2373+6110];
	ld.shared.u16 	%rs1983, [%r2373+6112];
	ld.shared.u16 	%rs1982, [%r2373+6114];
	ld.shared.u16 	%rs1981, [%r2373+6116];
$L__BB1_145:
	cvt.u32.u16 	%r2374, %rs1984;
	cvt.u32.u16 	%r2375, %rs1983;
	cvt.u32.u16 	%r2376, %rs1982;
	cvt.u32.u16 	%r2377, %rs1981;
	cvt.u32.u16 	%r2378, %rs1980;
	cvt.u32.u16 	%r2379, %rs1979;
	cvt.u32.u16 	%r2380, %rs1978;
	cvt.u32.u16 	%r2381, %rs1977;
	add.s32 	%r2382, %r2374, %r2378;
	min.u32 	%r757, %r741, %r2382;
	add.s32 	%r2383, %r2375, %r2378;
	min.u32 	%r758, %r742, %r2383;
	add.s32 	%r2384, %r2376, %r2378;
	min.u32 	%r759, %r743, %r2384;
	add.s32 	%r2385, %r2377, %r2378;
	min.u32 	%r760, %r744, %r2385;
	add.s32 	%r2386, %r2374, %r2379;
	min.u32 	%r761, %r745, %r2386;
	add.s32 	%r2387, %r2375, %r2379;
	min.u32 	%r762, %r746, %r2387;
	add.s32 	%r2388, %r2376, %r2379;
	min.u32 	%r763, %r747, %r2388;
	add.s32 	%r2389, %r2377, %r2379;
	min.u32 	%r764, %r748, %r2389;
	add.s32 	%r2390, %r2374, %r2380;
	min.u32 	%r765, %r749, %r2390;
	add.s32 	%r2391, %r2375, %r2380;
	min.u32 	%r766, %r750, %r2391;
	add.s32 	%r2392, %r2376, %r2380;
	min.u32 	%r767, %r751, %r2392;
	add.s32 	%r2393, %r2377, %r2380;
	min.u32 	%r768, %r752, %r2393;
	add.s32 	%r2394, %r2374, %r2381;
	min.u32 	%r769, %r753, %r2394;
	add.s32 	%r2395, %r2375, %r2381;
	min.u32 	%r770, %r754, %r2395;
	add.s32 	%r2396, %r2376, %r2381;
	min.u32 	%r771, %r755, %r2396;
	add.s32 	%r2397, %r2377, %r2381;
	min.u32 	%r772, %r756, %r2397;
	@%p3 bra 	$L__BB1_147;
	ld.shared.u16 	%rs1988, [%r3+96];
	ld.shared.u16 	%rs1987, [%r3+226];
	ld.shared.u16 	%rs1986, [%r3+356];
	ld.shared.u16 	%rs1985, [%r3+486];
	ld.shared.u16 	%rs1992, [%r4+6240];
	ld.shared.u16 	%rs1991, [%r4+6242];
	ld.shared.u16 	%rs1990, [%r4+6244];
	ld.shared.u16 	%rs1989, [%r4+6246];
	bra.uni 	$L__BB1_148;
$L__BB1_147:
	ld.shared.u16 	%rs1988, [%r2+96];
	ld.shared.u16 	%rs1987, [%r2+226];
	ld.shared.u16 	%rs1986, [%r2+356];
	ld.shared.u16 	%rs1985, [%r2+486];
	shl.b32 	%r2399, %r1016, 3;
	mov.u32 	%r2400, _ZZ13phase2_kernelPtiiE6target;
	add.s32 	%r2401, %r2400, %r2399;
	ld.shared.u16 	%rs1992, [%r2401+6240];
	ld.shared.u16 	%rs1991, [%r2401+6242];
	ld.shared.u16 	%rs1990, [%r2401+6244];
	ld.shared.u16 	%rs1989, [%r2401+6246];
$L__BB1_148:
	cvt.u32.u16 	%r2402, %rs1992;
	cvt.u32.u16 	%r2403, %rs1991;
	cvt.u32.u16 	%r2404, %rs1990;
	cvt.u32.u16 	%r2405, %rs1989;
	cvt.u32.u16 	%r2406, %rs1988;
	cvt.u32.u16 	%r2407, %rs1987;
	cvt.u32.u16 	%r2408, %rs1986;
	cvt.u32.u16 	%r2409, %rs1985;
	add.s32 	%r2410, %r2402, %r2406;
	min.u32 	%r773, %r757, %r2410;
	add.s32 	%r2411, %r2403, %r2406;
	min.u32 	%r774, %r758, %r2411;
	add.s32 	%r2412, %r2404, %r2406;
	min.u32 	%r775, %r759, %r2412;
	add.s32 	%r2413, %r2405, %r2406;
	min.u32 	%r776, %r760, %r2413;
	add.s32 	%r2414, %r2402, %r2407;
	min.u32 	%r777, %r761, %r2414;
	add.s32 	%r2415, %r2403, %r2407;
	min.u32 	%r778, %r762, %r2415;
	add.s32 	%r2416, %r2404, %r2407;
	min.u32 	%r779, %r763, %r2416;
	add.s32 	%r2417, %r2405, %r2407;
	min.u32 	%r780, %r764, %r2417;
	add.s32 	%r2418, %r2402, %r2408;
	min.u32 	%r781, %r765, %r2418;
	add.s32 	%r2419, %r2403, %r2408;
	min.u32 	%r782, %r766, %r2419;
	add.s32 	%r2420, %r2404, %r2408;
	min.u32 	%r783, %r767, %r2420;
	add.s32 	%r2421, %r2405, %r2408;
	min.u32 	%r784, %r768, %r2421;
	add.s32 	%r2422, %r2402, %r2409;
	min.u32 	%r785, %r769, %r2422;
	add.s32 	%r2423, %r2403, %r2409;
	min.u32 	%r786, %r770, %r2423;
	add.s32 	%r2424, %r2404, %r2409;
	min.u32 	%r787, %r771, %r2424;
	add.s32 	%r2425, %r2405, %r2409;
	min.u32 	%r788, %r772, %r2425;
	@%p3 bra 	$L__BB1_150;
	ld.shared.u16 	%rs1996, [%r3+98];
	ld.shared.u16 	%rs1995, [%r3+228];
	ld.shared.u16 	%rs1994, [%r3+358];
	ld.shared.u16 	%rs1993, [%r3+488];
	ld.shared.u16 	%rs2000, [%r4+6370];
	ld.shared.u16 	%rs1999, [%r4+6372];
	ld.shared.u16 	%rs1998, [%r4+6374];
	ld.shared.u16 	%rs1997, [%r4+6376];
	bra.uni 	$L__BB1_151;
$L__BB1_150:
	ld.shared.u16 	%rs1996, [%r2+98];
	ld.shared.u16 	%rs1995, [%r2+228];
	ld.shared.u16 	%rs1994, [%r2+358];
	ld.shared.u16 	%rs1993, [%r2+488];
	shl.b32 	%r2427, %r1016, 3;
	mov.u32 	%r2428, _ZZ13phase2_kernelPtiiE6target;
	add.s32 	%r2429, %r2428, %r2427;
	ld.shared.u16 	%rs2000, [%r2429+6370];
	ld.shared.u16 	%rs1999, [%r2429+6372];
	ld.shared.u16 	%rs1998, [%r2429+6374];
	ld.shared.u16 	%rs1997, [%r2429+6376];
$L__BB1_151:
	cvt.u32.u16 	%r2430, %rs2000;
	cvt.u32.u16 	%r2431, %rs1999;
	cvt.u32.u16 	%r2432, %rs1998;
	cvt.u32.u16 	%r2433, %rs1997;
	cvt.u32.u16 	%r2434, %rs1996;
	cvt.u32.u16 	%r2435, %rs1995;
	cvt.u32.u16 	%r2436, %rs1994;
	cvt.u32.u16 	%r2437, %rs1993;
	add.s32 	%r2438, %r2430, %r2434;
	min.u32 	%r789, %r773, %r2438;
	add.s32 	%r2439, %r2431, %r2434;
	min.u32 	%r790, %r774, %r2439;
	add.s32 	%r2440, %r2432, %r2434;
	min.u32 	%r791, %r775, %r2440;
	add.s32 	%r2441, %r2433, %r2434;
	min.u32 	%r792, %r776, %r2441;
	add.s32 	%r2442, %r2430, %r2435;
	min.u32 	%r793, %r777, %r2442;
	add.s32 	%r2443, %r2431, %r2435;
	min.u32 	%r794, %r778, %r2443;
	add.s32 	%r2444, %r2432, %r2435;
	min.u32 	%r795, %r779, %r2444;
	add.s32 	%r2445, %r2433, %r2435;
	min.u32 	%r796, %r780, %r2445;
	add.s32 	%r2446, %r2430, %r2436;
	min.u32 	%r797, %r781, %r2446;
	add.s32 	%r2447, %r2431, %r2436;
	min.u32 	%r798, %r782, %r2447;
	add.s32 	%r2448, %r2432, %r2436;
	min.u32 	%r799, %r783, %r2448;
	add.s32 	%r2449, %r2433, %r2436;
	min.u32 	%r800, %r784, %r2449;
	add.s32 	%r2450, %r2430, %r2437;
	min.u32 	%r801, %r785, %r2450;
	add.s32 	%r2451, %r2431, %r2437;
	min.u32 	%r802, %r786, %r2451;
	add.s32 	%r2452, %r2432, %r2437;
	min.u32 	%r803, %r787, %r2452;
	add.s32 	%r2453, %r2433, %r2437;
	min.u32 	%r804, %r788, %r2453;
	@%p3 bra 	$L__BB1_153;
	ld.shared.u16 	%rs2004, [%r3+100];
	ld.shared.u16 	%rs2003, [%r3+230];
	ld.shared.u16 	%rs2002, [%r3+360];
	ld.shared.u16 	%rs2001, [%r3+490];
	ld.shared.u16 	%rs2008, [%r4+6500];
	ld.shared.u16 	%rs2007, [%r4+6502];
	ld.shared.u16 	%rs2006, [%r4+6504];
	ld.shared.u16 	%rs2005, [%r4+6506];
	bra.uni 	$L__BB1_154;
$L__BB1_153:
	ld.shared.u16 	%rs2004, [%r2+100];
	ld.shared.u16 	%rs2003, [%r2+230];
	ld.shared.u16 	%rs2002, [%r2+360];
	ld.shared.u16 	%rs2001, [%r2+490];
	shl.b32 	%r2455, %r1016, 3;
	mov.u32 	%r2456, _ZZ13phase2_kernelPtiiE6target;
	add.s32 	%r2457, %r2456, %r2455;
	ld.shared.u16 	%rs2008, [%r2457+6500];
	ld.shared.u16 	%rs2007, [%r2457+6502];
	ld.shared.u16 	%rs2006, [%r2457+6504];
	ld.shared.u16 	%rs2005, [%r2457+6506];
$L__BB1_154:
	cvt.u32.u16 	%r2458, %rs2008;
	cvt.u32.u16 	%r2459, %rs2007;
	cvt.u32.u16 	%r2460, %rs2006;
	cvt.u32.u16 	%r2461, %rs2005;
	cvt.u32.u16 	%r2462, %rs2004;
	cvt.u32.u16 	%r2463, %rs2003;
	cvt.u32.u16 	%r2464, %rs2002;
	cvt.u32.u16 	%r2465, %rs2001;
	add.s32 	%r2466, %r2458, %r2462;
	min.u32 	%r805, %r789, %r2466;
	add.s32 	%r2467, %r2459, %r2462;
	min.u32 	%r806, %r790, %r2467;
	add.s32 	%r2468, %r2460, %r2462;
	min.u32 	%r807, %r791, %r2468;
	add.s32 	%r2469, %r2461, %r2462;
	min.u32 	%r808, %r792, %r2469;
	add.s32 	%r2470, %r2458, %r2463;
	min.u32 	%r809, %r793, %r2470;
	add.s32 	%r2471, %r2459, %r2463;
	min.u32 	%r810, %r794, %r2471;
	add.s32 	%r2472, %r2460, %r2463;
	min.u32 	%r811, %r795, %r2472;
	add.s32 	%r2473, %r2461, %r2463;
	min.u32 	%r812, %r796, %r2473;
	add.s32 	%r2474, %r2458, %r2464;
	min.u32 	%r813, %r797, %r2474;
	add.s32 	%r2475, %r2459, %r2464;
	min.u32 	%r814, %r798, %r2475;
	add.s32 	%r2476, %r2460, %r2464;
	min.u32 	%r815, %r799, %r2476;
	add.s32 	%r2477, %r2461, %r2464;
	min.u32 	%r816, %r800, %r2477;
	add.s32 	%r2478, %r2458, %r2465;
	min.u32 	%r817, %r801, %r2478;
	add.s32 	%r2479, %r2459, %r2465;
	min.u32 	%r818, %r802, %r2479;
	add.s32 	%r2480, %r2460, %r2465;
	min.u32 	%r819, %r803, %r2480;
	add.s32 	%r2481, %r2461, %r2465;
	min.u32 	%r820, %r804, %r2481;
	@%p3 bra 	$L__BB1_156;
	ld.shared.u16 	%rs2012, [%r3+102];
	ld.shared.u16 	%rs2011, [%r3+232];
	ld.shared.u16 	%rs2010, [%r3+362];
	ld.shared.u16 	%rs2009, [%r3+492];
	ld.shared.u16 	%rs2016, [%r4+6630];
	ld.shared.u16 	%rs2015, [%r4+6632];
	ld.shared.u16 	%rs2014, [%r4+6634];
	ld.shared.u16 	%rs2013, [%r4+6636];
	bra.uni 	$L__BB1_157;
$L__BB1_156:
	ld.shared.u16 	%rs2012, [%r2+102];
	ld.shared.u16 	%rs2011, [%r2+232];
	ld.shared.u16 	%rs2010, [%r2+362];
	ld.shared.u16 	%rs2009, [%r2+492];
	shl.b32 	%r2483, %r1016, 3;
	mov.u32 	%r2484, _ZZ13phase2_kernelPtiiE6target;
	add.s32 	%r2485, %r2484, %r2483;
	ld.shared.u16 	%rs2016, [%r2485+6630];
	ld.shared.u16 	%rs2015, [%r2485+6632];
	ld.shared.u16 	%rs2014, [%r2485+6634];
	ld.shared.u16 	%rs2013, [%r2485+6636];
$L__BB1_157:
	cvt.u32.u16 	%r2486, %rs2016;
	cvt.u32.u16 	%r2487, %rs2015;
	cvt.u32.u16 	%r2488, %rs2014;
	cvt.u32.u16 	%r2489, %rs2013;
	cvt.u32.u16 	%r2490, %rs2012;
	cvt.u32.u16 	%r2491, %rs2011;
	cvt.u32.u16 	%r2492, %rs2010;
	cvt.u32.u16 	%r2493, %rs2009;
	add.s32 	%r2494, %r2486, %r2490;
	min.u32 	%r821, %r805, %r2494;
	add.s32 	%r2495, %r2487, %r2490;
	min.u32 	%r822, %r806, %r2495;
	add.s32 	%r2496, %r2488, %r2490;
	min.u32 	%r823, %r807, %r2496;
	add.s32 	%r2497, %r2489, %r2490;
	min.u32 	%r824, %r808, %r2497;
	add.s32 	%r2498, %r2486, %r2491;
	min.u32 	%r825, %r809, %r2498;
	add.s32 	%r2499, %r2487, %r2491;
	min.u32 	%r826, %r810, %r2499;
	add.s32 	%r2500, %r2488, %r2491;
	min.u32 	%r827, %r811, %r2500;
	add.s32 	%r2501, %r2489, %r2491;
	min.u32 	%r828, %r812, %r2501;
	add.s32 	%r2502, %r2486, %r2492;
	min.u32 	%r829, %r813, %r2502;
	add.s32 	%r2503, %r2487, %r2492;
	min.u32 	%r830, %r814, %r2503;
	add.s32 	%r2504, %r2488, %r2492;
	min.u32 	%r831, %r815, %r2504;
	add.s32 	%r2505, %r2489, %r2492;
	min.u32 	%r832, %r816, %r2505;
	add.s32 	%r2506, %r2486, %r2493;
	min.u32 	%r833, %r817, %r2506;
	add.s32 	%r2507, %r2487, %r2493;
	min.u32 	%r834, %r818, %r2507;
	add.s32 	%r2508, %r2488, %r2493;
	min.u32 	%r835, %r819, %r2508;
	add.s32 	%r2509, %r2489, %r2493;
	min.u32 	%r836, %r820, %r2509;
	@%p3 bra 	$L__BB1_159;
	ld.shared.u16 	%rs2020, [%r3+104];
	ld.shared.u16 	%rs2019, [%r3+234];
	ld.shared.u16 	%rs2018, [%r3+364];
	ld.shared.u16 	%rs2017, [%r3+494];
	ld.shared.u16 	%rs2024, [%r4+6760];
	ld.shared.u16 	%rs2023, [%r4+6762];
	ld.shared.u16 	%rs2022, [%r4+6764];
	ld.shared.u16 	%rs2021, [%r4+6766];
	bra.uni 	$L__BB1_160;
$L__BB1_159:
	ld.shared.u16 	%rs2020, [%r2+104];
	ld.shared.u16 	%rs2019, [%r2+234];
	ld.shared.u16 	%rs2018, [%r2+364];
	ld.shared.u16 	%rs2017, [%r2+494];
	shl.b32 	%r2511, %r1016, 3;
	mov.u32 	%r2512, _ZZ13phase2_kernelPtiiE6target;
	add.s32 	%r2513, %r2512, %r2511;
	ld.shared.u16 	%rs2024, [%r2513+6760];
	ld.shared.u16 	%rs2023, [%r2513+6762];
	ld.shared.u16 	%rs2022, [%r2513+6764];
	ld.shared.u16 	%rs2021, [%r2513+6766];
$L__BB1_160:
	cvt.u32.u16 	%r2514, %rs2024;
	cvt.u32.u16 	%r2515, %rs2023;
	cvt.u32.u16 	%r2516, %rs2022;
	cvt.u32.u16 	%r2517, %rs2021;
	cvt.u32.u16 	%r2518, %rs2020;
	cvt.u32.u16 	%r2519, %rs2019;
	cvt.u32.u16 	%r2520, %rs2018;
	cvt.u32.u16 	%r2521, %rs2017;
	add.s32 	%r2522, %r2514, %r2518;
	min.u32 	%r837, %r821, %r2522;
	add.s32 	%r2523, %r2515, %r2518;
	min.u32 	%r838, %r822, %r2523;
	add.s32 	%r2524, %r2516, %r2518;
	min.u32 	%r839, %r823, %r2524;
	add.s32 	%r2525, %r2517, %r2518;
	min.u32 	%r840, %r824, %r2525;
	add.s32 	%r2526, %r2514, %r2519;
	min.u32 	%r841, %r825, %r2526;
	add.s32 	%r2527, %r2515, %r2519;
	min.u32 	%r842, %r826, %r2527;
	add.s32 	%r2528, %r2516, %r2519;
	min.u32 	%r843, %r827, %r2528;
	add.s32 	%r2529, %r2517, %r2519;
	min.u32 	%r844, %r828, %r2529;
	add.s32 	%r2530, %r2514, %r2520;
	min.u32 	%r845, %r829, %r2530;
	add.s32 	%r2531, %r2515, %r2520;
	min.u32 	%r846, %r830, %r2531;
	add.s32 	%r2532, %r2516, %r2520;
	min.u32 	%r847, %r831, %r2532;
	add.s32 	%r2533, %r2517, %r2520;
	min.u32 	%r848, %r832, %r2533;
	add.s32 	%r2534, %r2514, %r2521;
	min.u32 	%r849, %r833, %r2534;
	add.s32 	%r2535, %r2515, %r2521;
	min.u32 	%r850, %r834, %r2535;
	add.s32 	%r2536, %r2516, %r2521;
	min.u32 	%r851, %r835, %r2536;
	add.s32 	%r2537, %r2517, %r2521;
	min.u32 	%r852, %r836, %r2537;
	@%p3 bra 	$L__BB1_162;
	ld.shared.u16 	%rs2028, [%r3+106];
	ld.shared.u16 	%rs2027, [%r3+236];
	ld.shared.u16 	%rs2026, [%r3+366];
	ld.shared.u16 	%rs2025, [%r3+496];
	ld.shared.u16 	%rs2032, [%r4+6890];
	ld.shared.u16 	%rs2031, [%r4+6892];
	ld.shared.u16 	%rs2030, [%r4+6894];
	ld.shared.u16 	%rs2029, [%r4+6896];
	bra.uni 	$L__BB1_163;
$L__BB1_162:
	ld.shared.u16 	%rs2028, [%r2+106];
	ld.shared.u16 	%rs2027, [%r2+236];
	ld.shared.u16 	%rs2026, [%r2+366];
	ld.shared.u16 	%rs2025, [%r2+496];
	shl.b32 	%r2539, %r1016, 3;
	mov.u32 	%r2540, _ZZ13phase2_kernelPtiiE6target;
	add.s32 	%r2541, %r2540, %r2539;
	ld.shared.u16 	%rs2032, [%r2541+6890];
	ld.shared.u16 	%rs2031, [%r2541+6892];
	ld.shared.u16 	%rs2030, [%r2541+6894];
	ld.shared.u16 	%rs2029, [%r2541+6896];
$L__BB1_163:
	cvt.u32.u16 	%r2542, %rs2032;
	cvt.u32.u16 	%r2543, %rs2031;
	cvt.u32.u16 	%r2544, %rs2030;
	cvt.u32.u16 	%r2545, %rs2029;
	cvt.u32.u16 	%r2546, %rs2028;
	cvt.u32.u16 	%r2547, %rs2027;
	cvt.u32.u16 	%r2548, %rs2026;
	cvt.u32.u16 	%r2549, %rs2025;
	add.s32 	%r2550, %r2542, %r2546;
	min.u32 	%r853, %r837, %r2550;
	add.s32 	%r2551, %r2543, %r2546;
	min.u32 	%r854, %r838, %r2551;
	add.s32 	%r2552, %r2544, %r2546;
	min.u32 	%r855, %r839, %r2552;
	add.s32 	%r2553, %r2545, %r2546;
	min.u32 	%r856, %r840, %r2553;
	add.s32 	%r2554, %r2542, %r2547;
	min.u32 	%r857, %r841, %r2554;
	add.s32 	%r2555, %r2543, %r2547;
	min.u32 	%r858, %r842, %r2555;
	add.s32 	%r2556, %r2544, %r2547;
	min.u32 	%r859, %r843, %r2556;
	add.s32 	%r2557, %r2545, %r2547;
	min.u32 	%r860, %r844, %r2557;
	add.s32 	%r2558, %r2542, %r2548;
	min.u32 	%r861, %r845, %r2558;
	add.s32 	%r2559, %r2543, %r2548;
	min.u32 	%r862, %r846, %r2559;
	add.s32 	%r2560, %r2544, %r2548;
	min.u32 	%r863, %r847, %r2560;
	add.s32 	%r2561, %r2545, %r2548;
	min.u32 	%r864, %r848, %r2561;
	add.s32 	%r2562, %r2542, %r2549;
	min.u32 	%r865, %r849, %r2562;
	add.s32 	%r2563, %r2543, %r2549;
	min.u32 	%r866, %r850, %r2563;
	add.s32 	%r2564, %r2544, %r2549;
	min.u32 	%r867, %r851, %r2564;
	add.s32 	%r2565, %r2545, %r2549;
	min.u32 	%r868, %r852, %r2565;
	@%p3 bra 	$L__BB1_165;
	ld.shared.u16 	%rs2036, [%r3+108];
	ld.shared.u16 	%rs2035, [%r3+238];
	ld.shared.u16 	%rs2034, [%r3+368];
	ld.shared.u16 	%rs2033, [%r3+498];
	ld.shared.u16 	%rs2040, [%r4+7020];
	ld.shared.u16 	%rs2039, [%r4+7022];
	ld.shared.u16 	%rs2038, [%r4+7024];
	ld.shared.u16 	%rs2037, [%r4+7026];
	bra.uni 	$L__BB1_166;
$L__BB1_165:
	ld.shared.u16 	%rs2036, [%r2+108];
	ld.shared.u16 	%rs2035, [%r2+238];
	ld.shared.u16 	%rs2034, [%r2+368];
	ld.shared.u16 	%rs2033, [%r2+498];
	shl.b32 	%r2567, %r1016, 3;
	mov.u32 	%r2568, _ZZ13phase2_kernelPtiiE6target;
	add.s32 	%r2569, %r2568, %r2567;
	ld.shared.u16 	%rs2040, [%r2569+7020];
	ld.shared.u16 	%rs2039, [%r2569+7022];
	ld.shared.u16 	%rs2038, [%r2569+7024];
	ld.shared.u16 	%rs2037, [%r2569+7026];
$L__BB1_166:
	cvt.u32.u16 	%r2570, %rs2040;
	cvt.u32.u16 	%r2571, %rs2039;
	cvt.u32.u16 	%r2572, %rs2038;
	cvt.u32.u16 	%r2573, %rs2037;
	cvt.u32.u16 	%r2574, %rs2036;
	cvt.u32.u16 	%r2575, %rs2035;
	cvt.u32.u16 	%r2576, %rs2034;
	cvt.u32.u16 	%r2577, %rs2033;
	add.s32 	%r2578, %r2570, %r2574;
	min.u32 	%r869, %r853, %r2578;
	add.s32 	%r2579, %r2571, %r2574;
	min.u32 	%r870, %r854, %r2579;
	add.s32 	%r2580, %r2572, %r2574;
	min.u32 	%r871, %r855, %r2580;
	add.s32 	%r2581, %r2573, %r2574;
	min.u32 	%r872, %r856, %r2581;
	add.s32 	%r2582, %r2570, %r2575;
	min.u32 	%r873, %r857, %r2582;
	add.s32 	%r2583, %r2571, %r2575;
	min.u32 	%r874, %r858, %r2583;
	add.s32 	%r2584, %r2572, %r2575;
	min.u32 	%r875, %r859, %r2584;
	add.s32 	%r2585, %r2573, %r2575;
	min.u32 	%r876, %r860, %r2585;
	add.s32 	%r2586, %r2570, %r2576;
	min.u32 	%r877, %r861, %r2586;
	add.s32 	%r2587, %r2571, %r2576;
	min.u32 	%r878, %r862, %r2587;
	add.s32 	%r2588, %r2572, %r2576;
	min.u32 	%r879, %r863, %r2588;
	add.s32 	%r2589, %r2573, %r2576;
	min.u32 	%r880, %r864, %r2589;
	add.s32 	%r2590, %r2570, %r2577;
	min.u32 	%r881, %r865, %r2590;
	add.s32 	%r2591, %r2571, %r2577;
	min.u32 	%r882, %r866, %r2591;
	add.s32 	%r2592, %r2572, %r2577;
	min.u32 	%r883, %r867, %r2592;
	add.s32 	%r2593, %r2573, %r2577;
	min.u32 	%r884, %r868, %r2593;
	@%p3 bra 	$L__BB1_168;
	ld.shared.u16 	%rs2044, [%r3+110];
	ld.shared.u16 	%rs2043, [%r3+240];
	ld.shared.u16 	%rs2042, [%r3+370];
	ld.shared.u16 	%rs2041, [%r3+500];
	ld.shared.u16 	%rs2048, [%r4+7150];
	ld.shared.u16 	%rs2047, [%r4+7152];
	ld.shared.u16 	%rs2046, [%r4+7154];
	ld.shared.u16 	%rs2045, [%r4+7156];
	bra.uni 	$L__BB1_169;
$L__BB1_168:
	ld.shared.u16 	%rs2044, [%r2+110];
	ld.shared.u16 	%rs2043, [%r2+240];
	ld.shared.u16 	%rs2042, [%r2+370];
	ld.shared.u16 	%rs2041, [%r2+500];
	shl.b32 	%r2595, %r1016, 3;
	mov.u32 	%r2596, _ZZ13phase2_kernelPtiiE6target;
	add.s32 	%r2597, %r2596, %r2595;
	ld.shared.u16 	%rs2048, [%r2597+7150];
	ld.shared.u16 	%rs2047, [%r2597+7152];
	ld.shared.u16 	%rs2046, [%r2597+7154];
	ld.shared.u16 	%rs2045, [%r2597+7156];
$L__BB1_169:
	cvt.u32.u16 	%r2598, %rs2048;
	cvt.u32.u16 	%r2599, %rs2047;
	cvt.u32.u16 	%r2600, %rs2046;
	cvt.u32.u16 	%r2601, %rs2045;
	cvt.u32.u16 	%r2602, %rs2044;
	cvt.u32.u16 	%r2603, %rs2043;
	cvt.u32.u16 	%r2604, %rs2042;
	cvt.u32.u16 	%r2605, %rs2041;
	add.s32 	%r2606, %r2598, %r2602;
	min.u32 	%r885, %r869, %r2606;
	add.s32 	%r2607, %r2599, %r2602;
	min.u32 	%r886, %r870, %r2607;
	add.s32 	%r2608, %r2600, %r2602;
	min.u32 	%r887, %r871, %r2608;
	add.s32 	%r2609, %r2601, %r2602;
	min.u32 	%r888, %r872, %r2609;
	add.s32 	%r2610, %r2598, %r2603;
	min.u32 	%r889, %r873, %r2610;
	add.s32 	%r2611, %r2599, %r2603;
	min.u32 	%r890, %r874, %r2611;
	add.s32 	%r2612, %r2600, %r2603;
	min.u32 	%r891, %r875, %r2612;
	add.s32 	%r2613, %r2601, %r2603;
	min.u32 	%r892, %r876, %r2613;
	add.s32 	%r2614, %r2598, %r2604;
	min.u32 	%r893, %r877, %r2614;
	add.s32 	%r2615, %r2599, %r2604;
	min.u32 	%r894, %r878, %r2615;
	add.s32 	%r2616, %r2600, %r2604;
	min.u32 	%r895, %r879, %r2616;
	add.s32 	%r2617, %r2601, %r2604;
	min.u32 	%r896, %r880, %r2617;
	add.s32 	%r2618, %r2598, %r2605;
	min.u32 	%r897, %r881, %r2618;
	add.s32 	%r2619, %r2599, %r2605;
	min.u32 	%r898, %r882, %r2619;
	add.s32 	%r2620, %r2600, %r2605;
	min.u32 	%r899, %r883, %r2620;
	add.s32 	%r2621, %r2601, %r2605;
	min.u32 	%r900, %r884, %r2621;
	@%p3 bra 	$L__BB1_171;
	ld.shared.u16 	%rs2052, [%r3+112];
	ld.shared.u16 	%rs2051, [%r3+242];
	ld.shared.u16 	%rs2050, [%r3+372];
	ld.shared.u16 	%rs2049, [%r3+502];
	ld.shared.u16 	%rs2056, [%r4+7280];
	ld.shared.u16 	%rs2055, [%r4+7282];
	ld.shared.u16 	%rs2054, [%r4+7284];
	ld.shared.u16 	%rs2053, [%r4+7286];
	bra.uni 	$L__BB1_172;
$L__BB1_171:
	ld.shared.u16 	%rs2052, [%r2+112];
	ld.shared.u16 	%rs2051, [%r2+242];
	ld.shared.u16 	%rs2050, [%r2+372];
	ld.shared.u16 	%rs2049, [%r2+502];
	shl.b32 	%r2623, %r1016, 3;
	mov.u32 	%r2624, _ZZ13phase2_kernelPtiiE6target;
	add.s32 	%r2625, %r2624, %r2623;
	ld.shared.u16 	%rs2056, [%r2625+7280];
	ld.shared.u16 	%rs2055, [%r2625+7282];
	ld.shared.u16 	%rs2054, [%r2625+7284];
	ld.shared.u16 	%rs2053, [%r2625+7286];
$L__BB1_172:
	cvt.u32.u16 	%r2626, %rs2056;
	cvt.u32.u16 	%r2627, %rs2055;
	cvt.u32.u16 	%r2628, %rs2054;
	cvt.u32.u16 	%r2629, %rs2053;
	cvt.u32.u16 	%r2630, %rs2052;
	cvt.u32.u16 	%r2631, %rs2051;
	cvt.u32.u16 	%r2632, %rs2050;
	cvt.u32.u16 	%r2633, %rs2049;
	add.s32 	%r2634, %r2626, %r2630;
	min.u32 	%r901, %r885, %r2634;
	add.s32 	%r2635, %r2627, %r2630;
	min.u32 	%r902, %r886, %r2635;
	add.s32 	%r2636, %r2628, %r2630;
	min.u32 	%r903, %r887, %r2636;
	add.s32 	%r2637, %r2629, %r2630;
	min.u32 	%r904, %r888, %r2637;
	add.s32 	%r2638, %r2626, %r2631;
	min.u32 	%r905, %r889, %r2638;
	add.s32 	%r2639, %r2627, %r2631;
	min.u32 	%r906, %r890, %r2639;
	add.s32 	%r2640, %r2628, %r2631;
	min.u32 	%r907, %r891, %r2640;
	add.s32 	%r2641, %r2629, %r2631;
	min.u32 	%r908, %r892, %r2641;
	add.s32 	%r2642, %r2626, %r2632;
	min.u32 	%r909, %r893, %r2642;
	add.s32 	%r2643, %r2627, %r2632;
	min.u32 	%r910, %r894, %r2643;
	add.s32 	%r2644, %r2628, %r2632;
	min.u32 	%r911, %r895, %r2644;
	add.s32 	%r2645, %r2629, %r2632;
	min.u32 	%r912, %r896, %r2645;
	add.s32 	%r2646, %r2626, %r2633;
	min.u32 	%r913, %r897, %r2646;
	add.s32 	%r2647, %r2627, %r2633;
	min.u32 	%r914, %r898, %r2647;
	add.s32 	%r2648, %r2628, %r2633;
	min.u32 	%r915, %r899, %r2648;
	add.s32 	%r2649, %r2629, %r2633;
	min.u32 	%r916, %r900, %r2649;
	@%p3 bra 	$L__BB1_174;
	ld.shared.u16 	%rs2060, [%r3+114];
	ld.shared.u16 	%rs2059, [%r3+244];
	ld.shared.u16 	%rs2058, [%r3+374];
	ld.shared.u16 	%rs2057, [%r3+504];
	ld.shared.u16 	%rs2064, [%r4+7410];
	ld.shared.u16 	%rs2063, [%r4+7412];
	ld.shared.u16 	%rs2062, [%r4+7414];
	ld.shared.u16 	%rs2061, [%r4+7416];
	bra.uni 	$L__BB1_175;
$L__BB1_174:
	ld.shared.u16 	%rs2060, [%r2+114];
	ld.shared.u16 	%rs2059, [%r2+244];
	ld.shared.u16 	%rs2058, [%r2+374];
	ld.shared.u16 	%rs2057, [%r2+504];
	shl.b32 	%r2651, %r1016, 3;
	mov.u32 	%r2652, _ZZ13phase2_kernelPtiiE6target;
	add.s32 	%r2653, %r2652, %r2651;
	ld.shared.u16 	%rs2064, [%r2653+7410];
	ld.shared.u16 	%rs2063, [%r2653+7412];
	ld.shared.u16 	%rs2062, [%r2653+7414];
	ld.shared.u16 	%rs2061, [%r2653+7416];
$L__BB1_175:
	cvt.u32.u16 	%r2654, %rs2064;
	cvt.u32.u16 	%r2655, %rs2063;
	cvt.u32.u16 	%r2656, %rs2062;
	cvt.u32.u16 	%r2657, %rs2061;
	cvt.u32.u16 	%r2658, %rs2060;
	cvt.u32.u16 	%r2659, %rs2059;
	cvt.u32.u16 	%r2660, %rs2058;
	cvt.u32.u16 	%r2661, %rs2057;
	add.s32 	%r2662, %r2654, %r2658;
	min.u32 	%r917, %r901, %r2662;
	add.s32 	%r2663, %r2655, %r2658;
	min.u32 	%r918, %r902, %r2663;
	add.s32 	%r2664, %r2656, %r2658;
	min.u32 	%r919, %r903, %r2664;
	add.s32 	%r2665, %r2657, %r2658;
	min.u32 	%r920, %r904, %r2665;
	add.s32 	%r2666, %r2654, %r2659;
	min.u32 	%r921, %r905, %r2666;
	add.s32 	%r2667, %r2655, %r2659;
	min.u32 	%r922, %r906, %r2667;
	add.s32 	%r2668, %r2656, %r2659;
	min.u32 	%r923, %r907, %r2668;
	add.s32 	%r2669, %r2657, %r2659;
	min.u32 	%r924, %r908, %r2669;
	add.s32 	%r2670, %r2654, %r2660;
	min.u32 	%r925, %r909, %r2670;
	add.s32 	%r2671, %r2655, %r2660;
	min.u32 	%r926, %r910, %r2671;
	add.s32 	%r2672, %r2656, %r2660;
	min.u32 	%r927, %r911, %r2672;
	add.s32 	%r2673, %r2657, %r2660;
	min.u32 	%r928, %r912, %r2673;
	add.s32 	%r2674, %r2654, %r2661;
	min.u32 	%r929, %r913, %r2674;
	add.s32 	%r2675, %r2655, %r2661;
	min.u32 	%r930, %r914, %r2675;
	add.s32 	%r2676, %r2656, %r2661;
	min.u32 	%r931, %r915, %r2676;
	add.s32 	%r2677, %r2657, %r2661;
	min.u32 	%r932, %r916, %r2677;
	@%p3 bra 	$L__BB1_177;
	ld.shared.u16 	%rs2068, [%r3+116];
	ld.shared.u16 	%rs2067, [%r3+246];
	ld.shared.u16 	%rs2066, [%r3+376];
	ld.shared.u16 	%rs2065, [%r3+506];
	ld.shared.u16 	%rs2072, [%r4+7540];
	ld.shared.u16 	%rs2071, [%r4+7542];
	ld.shared.u16 	%rs2070, [%r4+7544];
	ld.shared.u16 	%rs2069, [%r4+7546];
	bra.uni 	$L__BB1_178;
$L__BB1_177:
	ld.shared.u16 	%rs2068, [%r2+116];
	ld.shared.u16 	%rs2067, [%r2+246];
	ld.shared.u16 	%rs2066, [%r2+376];
	ld.shared.u16 	%rs2065, [%r2+506];
	shl.b32 	%r2679, %r1016, 3;
	mov.u32 	%r2680, _ZZ13phase2_kernelPtiiE6target;
	add.s32 	%r2681, %r2680, %r2679;
	ld.shared.u16 	%rs2072, [%r2681+7540];
	ld.shared.u16 	%rs2071, [%r2681+7542];
	ld.shared.u16 	%rs2070, [%r2681+7544];
	ld.shared.u16 	%rs2069, [%r2681+7546];
$L__BB1_178:
	cvt.u32.u16 	%r2682, %rs2072;
	cvt.u32.u16 	%r2683, %rs2071;
	cvt.u32.u16 	%r2684, %rs2070;
	cvt.u32.u16 	%r2685, %rs2069;
	cvt.u32.u16 	%r2686, %rs2068;
	cvt.u32.u16 	%r2687, %rs2067;
	cvt.u32.u16 	%r2688, %rs2066;
	cvt.u32.u16 	%r2689, %rs2065;
	add.s32 	%r2690, %r2682, %r2686;
	min.u32 	%r933, %r917, %r2690;
	add.s32 	%r2691, %r2683, %r2686;
	min.u32 	%r934, %r918, %r2691;
	add.s32 	%r2692, %r2684, %r2686;
	min.u32 	%r935, %r919, %r2692;
	add.s32 	%r2693, %r2685, %r2686;
	min.u32 	%r936, %r920, %r2693;
	add.s32 	%r2694, %r2682, %r2687;
	min.u32 	%r937, %r921, %r2694;
	add.s32 	%r2695, %r2683, %r2687;
	min.u32 	%r938, %r922, %r2695;
	add.s32 	%r2696, %r2684, %r2687;
	min.u32 	%r939, %r923, %r2696;
	add.s32 	%r2697, %r2685, %r2687;
	min.u32 	%r940, %r924, %r2697;
	add.s32 	%r2698, %r2682, %r2688;
	min.u32 	%r941, %r925, %r2698;
	add.s32 	%r2699, %r2683, %r2688;
	min.u32 	%r942, %r926, %r2699;
	add.s32 	%r2700, %r2684, %r2688;
	min.u32 	%r943, %r927, %r2700;
	add.s32 	%r2701, %r2685, %r2688;
	min.u32 	%r944, %r928, %r2701;
	add.s32 	%r2702, %r2682, %r2689;
	min.u32 	%r945, %r929, %r2702;
	add.s32 	%r2703, %r2683, %r2689;
	min.u32 	%r946, %r930, %r2703;
	add.s32 	%r2704, %r2684, %r2689;
	min.u32 	%r947, %r931, %r2704;
	add.s32 	%r2705, %r2685, %r2689;
	min.u32 	%r948, %r932, %r2705;
	@%p3 bra 	$L__BB1_180;
	ld.shared.u16 	%rs2076, [%r3+118];
	ld.shared.u16 	%rs2075, [%r3+248];
	ld.shared.u16 	%rs2074, [%r3+378];
	ld.shared.u16 	%rs2073, [%r3+508];
	ld.shared.u16 	%rs2080, [%r4+7670];
	ld.shared.u16 	%rs2079, [%r4+7672];
	ld.shared.u16 	%rs2078, [%r4+7674];
	ld.shared.u16 	%rs2077, [%r4+7676];
	bra.uni 	$L__BB1_181;
$L__BB1_180:
	ld.shared.u16 	%rs2076, [%r2+118];
	ld.shared.u16 	%rs2075, [%r2+248];
	ld.shared.u16 	%rs2074, [%r2+378];
	ld.shared.u16 	%rs2073, [%r2+508];
	shl.b32 	%r2707, %r1016, 3;
	mov.u32 	%r2708, _ZZ13phase2_kernelPtiiE6target;
	add.s32 	%r2709, %r2708, %r2707;
	ld.shared.u16 	%rs2080, [%r2709+7670];
	ld.shared.u16 	%rs2079, [%r2709+7672];
	ld.shared.u16 	%rs2078, [%r2709+7674];
	ld.shared.u16 	%rs2077, [%r2709+7676];
$L__BB1_181:
	cvt.u32.u16 	%r2710, %rs2080;
	cvt.u32.u16 	%r2711, %rs2079;
	cvt.u32.u16 	%r2712, %rs2078;
	cvt.u32.u16 	%r2713, %rs2077;
	cvt.u32.u16 	%r2714, %rs2076;
	cvt.u32.u16 	%r2715, %rs2075;
	cvt.u32.u16 	%r2716, %rs2074;
	cvt.u32.u16 	%r2717, %rs2073;
	add.s32 	%r2718, %r2710, %r2714;
	min.u32 	%r949, %r933, %r2718;
	add.s32 	%r2719, %r2711, %r2714;
	min.u32 	%r950, %r934, %r2719;
	add.s32 	%r2720, %r2712, %r2714;
	min.u32 	%r951, %r935, %r2720;
	add.s32 	%r2721, %r2713, %r2714;
	min.u32 	%r952, %r936, %r2721;
	add.s32 	%r2722, %r2710, %r2715;
	min.u32 	%r953, %r937, %r2722;
	add.s32 	%r2723, %r2711, %r2715;
	min.u32 	%r954, %r938, %r2723;
	add.s32 	%r2724, %r2712, %r2715;
	min.u32 	%r955, %r939, %r2724;
	add.s32 	%r2725, %r2713, %r2715;
	min.u32 	%r956, %r940, %r2725;
	add.s32 	%r2726, %r2710, %r2716;
	min.u32 	%r957, %r941, %r2726;
	add.s32 	%r2727, %r2711, %r2716;
	min.u32 	%r958, %r942, %r2727;
	add.s32 	%r2728, %r2712, %r2716;
	min.u32 	%r959, %r943, %r2728;
	add.s32 	%r2729, %r2713, %r2716;
	min.u32 	%r960, %r944, %r2729;
	add.s32 	%r2730, %r2710, %r2717;
	min.u32 	%r961, %r945, %r2730;
	add.s32 	%r2731, %r2711, %r2717;
	min.u32 	%r962, %r946, %r2731;
	add.s32 	%r2732, %r2712, %r2717;
	min.u32 	%r963, %r947, %r2732;
	add.s32 	%r2733, %r2713, %r2717;
	min.u32 	%r964, %r948, %r2733;
	@%p3 bra 	$L__BB1_183;
	ld.shared.u16 	%rs2084, [%r3+120];
	ld.shared.u16 	%rs2083, [%r3+250];
	ld.shared.u16 	%rs2082, [%r3+380];
	ld.shared.u16 	%rs2081, [%r3+510];
	ld.shared.u16 	%rs2088, [%r4+7800];
	ld.shared.u16 	%rs2087, [%r4+7802];
	ld.shared.u16 	%rs2086, [%r4+7804];
	ld.shared.u16 	%rs2085, [%r4+7806];
	bra.uni 	$L__BB1_184;
$L__BB1_183:
	ld.shared.u16 	%rs2084, [%r2+120];
	ld.shared.u16 	%rs2083, [%r2+250];
	ld.shared.u16 	%rs2082, [%r2+380];
	ld.shared.u16 	%rs2081, [%r2+510];
	shl.b32 	%r2735, %r1016, 3;
	mov.u32 	%r2736, _ZZ13phase2_kernelPtiiE6target;
	add.s32 	%r2737, %r2736, %r2735;
	ld.shared.u16 	%rs2088, [%r2737+7800];
	ld.shared.u16 	%rs2087, [%r2737+7802];
	ld.shared.u16 	%rs2086, [%r2737+7804];
	ld.shared.u16 	%rs2085, [%r2737+7806];
$L__BB1_184:
	cvt.u32.u16 	%r2738, %rs2088;
	cvt.u32.u16 	%r2739, %rs2087;
	cvt.u32.u16 	%r2740, %rs2086;
	cvt.u32.u16 	%r2741, %rs2085;
	cvt.u32.u16 	%r2742, %rs2084;
	cvt.u32.u16 	%r2743, %rs2083;
	cvt.u32.u16 	%r2744, %rs2082;
	cvt.u32.u16 	%r2745, %rs2081;
	add.s32 	%r2746, %r2738, %r2742;
	min.u32 	%r965, %r949, %r2746;
	add.s32 	%r2747, %r2739, %r2742;
	min.u32 	%r966, %r950, %r2747;
	add.s32 	%r2748, %r2740, %r2742;
	min.u32 	%r967, %r951, %r2748;
	add.s32 	%r2749, %r2741, %r2742;
	min.u32 	%r968, %r952, %r2749;
	add.s32 	%r2750, %r2738, %r2743;
	min.u32 	%r969, %r953, %r2750;
	add.s32 	%r2751, %r2739, %r2743;
	min.u32 	%r970, %r954, %r2751;
	add.s32 	%r2752, %r2740, %r2743;
	min.u32 	%r971, %r955, %r2752;
	add.s32 	%r2753, %r2741, %r2743;
	min.u32 	%r972, %r956, %r2753;
	add.s32 	%r2754, %r2738, %r2744;
	min.u32 	%r973, %r957, %r2754;
	add.s32 	%r2755, %r2739, %r2744;
	min.u32 	%r974, %r958, %r2755;
	add.s32 	%r2756, %r2740, %r2744;
	min.u32 	%r975, %r959, %r2756;
	add.s32 	%r2757, %r2741, %r2744;
	min.u32 	%r976, %r960, %r2757;
	add.s32 	%r2758, %r2738, %r2745;
	min.u32 	%r977, %r961, %r2758;
	add.s32 	%r2759, %r2739, %r2745;
	min.u32 	%r978, %r962, %r2759;
	add.s32 	%r2760, %r2740, %r2745;
	min.u32 	%r979, %r963, %r2760;
	add.s32 	%r2761, %r2741, %r2745;
	min.u32 	%r980, %r964, %r2761;
	@%p3 bra 	$L__BB1_186;
	ld.shared.u16 	%rs2092, [%r3+122];
	ld.shared.u16 	%rs2091, [%r3+252];
	ld.shared.u16 	%rs2090, [%r3+382];
	ld.shared.u16 	%rs2089, [%r3+512];
	ld.shared.u16 	%rs2096, [%r4+7930];
	ld.shared.u16 	%rs2095, [%r4+7932];
	ld.shared.u16 	%rs2094, [%r4+7934];
	ld.shared.u16 	%rs2093, [%r4+7936];
	bra.uni 	$L__BB1_187;
$L__BB1_186:
	ld.shared.u16 	%rs2092, [%r2+122];
	ld.shared.u16 	%rs2091, [%r2+252];
	ld.shared.u16 	%rs2090, [%r2+382];
	ld.shared.u16 	%rs2089, [%r2+512];
	shl.b32 	%r2763, %r1016, 3;
	mov.u32 	%r2764, _ZZ13phase2_kernelPtiiE6target;
	add.s32 	%r2765, %r2764, %r2763;
	ld.shared.u16 	%rs2096, [%r2765+7930];
	ld.shared.u16 	%rs2095, [%r2765+7932];
	ld.shared.u16 	%rs2094, [%r2765+7934];
	ld.shared.u16 	%rs2093, [%r2765+7936];
$L__BB1_187:
	cvt.u32.u16 	%r2766, %rs2096;
	cvt.u32.u16 	%r2767, %rs2095;
	cvt.u32.u16 	%r2768, %rs2094;
	cvt.u32.u16 	%r2769, %rs2093;
	cvt.u32.u16 	%r2770, %rs2092;
	cvt.u32.u16 	%r2771, %rs2091;
	cvt.u32.u16 	%r2772, %rs2090;
	cvt.u32.u16 	%r2773, %rs2089;
	add.s32 	%r2774, %r2766, %r2770;
	min.u32 	%r981, %r965, %r2774;
	add.s32 	%r2775, %r2767, %r2770;
	min.u32 	%r982, %r966, %r2775;
	add.s32 	%r2776, %r2768, %r2770;
	min.u32 	%r983, %r967, %r2776;
	add.s32 	%r2777, %r2769, %r2770;
	min.u32 	%r984, %r968, %r2777;
	add.s32 	%r2778, %r2766, %r2771;
	min.u32 	%r985, %r969, %r2778;
	add.s32 	%r2779, %r2767, %r2771;
	min.u32 	%r986, %r970, %r2779;
	add.s32 	%r2780, %r2768, %r2771;
	min.u32 	%r987, %r971, %r2780;
	add.s32 	%r2781, %r2769, %r2771;
	min.u32 	%r988, %r972, %r2781;
	add.s32 	%r2782, %r2766, %r2772;
	min.u32 	%r989, %r973, %r2782;
	add.s32 	%r2783, %r2767, %r2772;
	min.u32 	%r990, %r974, %r2783;
	add.s32 	%r2784, %r2768, %r2772;
	min.u32 	%r991, %r975, %r2784;
	add.s32 	%r2785, %r2769, %r2772;
	min.u32 	%r992, %r976, %r2785;
	add.s32 	%r2786, %r2766, %r2773;
	min.u32 	%r993, %r977, %r2786;
	add.s32 	%r2787, %r2767, %r2773;
	min.u32 	%r994, %r978, %r2787;
	add.s32 	%r2788, %r2768, %r2773;
	min.u32 	%r995, %r979, %r2788;
	add.s32 	%r2789, %r2769, %r2773;
	min.u32 	%r996, %r980, %r2789;
	@%p3 bra 	$L__BB1_189;
	ld.shared.u16 	%rs2100, [%r3+124];
	ld.shared.u16 	%rs2099, [%r3+254];
	ld.shared.u16 	%rs2098, [%r3+384];
	ld.shared.u16 	%rs2097, [%r3+514];
	ld.shared.u16 	%rs2104, [%r4+8060];
	ld.shared.u16 	%rs2103, [%r4+8062];
	ld.shared.u16 	%rs2102, [%r4+8064];
	ld.shared.u16 	%rs2101, [%r4+8066];
	bra.uni 	$L__BB1_190;
$L__BB1_189:
	ld.shared.u16 	%rs2100, [%r2+124];
	ld.shared.u16 	%rs2099, [%r2+254];
	ld.shared.u16 	%rs2098, [%r2+384];
	ld.shared.u16 	%rs2097, [%r2+514];
	shl.b32 	%r2791, %r1016, 3;
	mov.u32 	%r2792, _ZZ13phase2_kernelPtiiE6target;
	add.s32 	%r2793, %r2792, %r2791;
	ld.shared.u16 	%rs2104, [%r2793+8060];
	ld.shared.u16 	%rs2103, [%r2793+8062];
	ld.shared.u16 	%rs2102, [%r2793+8064];
	ld.shared.u16 	%rs2101, [%r2793+8066];
$L__BB1_190:
	cvt.u32.u16 	%r2794, %rs2104;
	cvt.u32.u16 	%r2795, %rs2103;
	cvt.u32.u16 	%r2796, %rs2102;
	cvt.u32.u16 	%r2797, %rs2101;
	cvt.u32.u16 	%r2798, %rs2100;
	cvt.u32.u16 	%r2799, %rs2099;
	cvt.u32.u16 	%r2800, %rs2098;
	cvt.u32.u16 	%r2801, %rs2097;
	add.s32 	%r2802, %r2794, %r2798;
	min.u32 	%r997, %r981, %r2802;
	add.s32 	%r2803, %r2795, %r2798;
	min.u32 	%r998, %r982, %r2803;
	add.s32 	%r2804, %r2796, %r2798;
	min.u32 	%r999, %r983, %r2804;
	add.s32 	%r2805, %r2797, %r2798;
	min.u32 	%r1000, %r984, %r2805;
	add.s32 	%r2806, %r2794, %r2799;
	min.u32 	%r1001, %r985, %r2806;
	add.s32 	%r2807, %r2795, %r2799;
	min.u32 	%r1002, %r986, %r2807;
	add.s32 	%r2808, %r2796, %r2799;
	min.u32 	%r1003, %r987, %r2808;
	add.s32 	%r2809, %r2797, %r2799;
	min.u32 	%r1004, %r988, %r2809;
	add.s32 	%r2810, %r2794, %r2800;
	min.u32 	%r1005, %r989, %r2810;
	add.s32 	%r2811, %r2795, %r2800;
	min.u32 	%r1006, %r990, %r2811;
	add.s32 	%r2812, %r2796, %r2800;
	min.u32 	%r1007, %r991, %r2812;
	add.s32 	%r2813, %r2797, %r2800;
	min.u32 	%r1008, %r992, %r2813;
	add.s32 	%r2814, %r2794, %r2801;
	min.u32 	%r1009, %r993, %r2814;
	add.s32 	%r2815, %r2795, %r2801;
	min.u32 	%r1010, %r994, %r2815;
	add.s32 	%r2816, %r2796, %r2801;
	min.u32 	%r1011, %r995, %r2816;
	add.s32 	%r2817, %r2797, %r2801;
	min.u32 	%r1012, %r996, %r2817;
	@%p3 bra 	$L__BB1_192;
	ld.shared.u16 	%rs2108, [%r3+126];
	ld.shared.u16 	%rs2107, [%r3+256];
	ld.shared.u16 	%rs2106, [%r3+386];
	ld.shared.u16 	%rs2105, [%r3+516];
	ld.shared.u16 	%rs2112, [%r4+8190];
	ld.shared.u16 	%rs2111, [%r4+8192];
	ld.shared.u16 	%rs2110, [%r4+8194];
	ld.shared.u16 	%rs2109, [%r4+8196];
	bra.uni 	$L__BB1_193;
$L__BB1_192:
	ld.shared.u16 	%rs2108, [%r2+126];
	ld.shared.u16 	%rs2107, [%r2+256];
	ld.shared.u16 	%rs2106, [%r2+386];
	ld.shared.u16 	%rs2105, [%r2+516];
	shl.b32 	%r2819, %r1016, 3;
	mov.u32 	%r2820, _ZZ13phase2_kernelPtiiE6target;
	add.s32 	%r2821, %r2820, %r2819;
	ld.shared.u16 	%rs2112, [%r2821+8190];
	ld.shared.u16 	%rs2111, [%r2821+8192];
	ld.shared.u16 	%rs2110, [%r2821+8194];
	ld.shared.u16 	%rs2109, [%r2821+8196];
$L__BB1_193:
	ld.param.u32 	%r2863, [_Z13phase2_kernelPtii_param_1];
	cvt.u32.u16 	%r2822, %rs2112;
	cvt.u32.u16 	%r2823, %rs2111;
	cvt.u32.u16 	%r2824, %rs2110;
	cvt.u32.u16 	%r2825, %rs2109;
	cvt.u32.u16 	%r2826, %rs2108;
	cvt.u32.u16 	%r2827, %rs2107;
	cvt.u32.u16 	%r2828, %rs2106;
	cvt.u32.u16 	%r2829, %rs2105;
	add.s32 	%r2830, %r2822, %r2826;
	min.u32 	%r2831, %r997, %r2830;
	add.s32 	%r2832, %r2823, %r2826;
	min.u32 	%r2833, %r998, %r2832;
	add.s32 	%r2834, %r2824, %r2826;
	min.u32 	%r2835, %r999, %r2834;
	add.s32 	%r2836, %r2825, %r2826;
	min.u32 	%r2837, %r1000, %r2836;
	add.s32 	%r2838, %r2822, %r2827;
	min.u32 	%r2839, %r1001, %r2838;
	add.s32 	%r2840, %r2823, %r2827;
	min.u32 	%r2841, %r1002, %r2840;
	add.s32 	%r2842, %r2824, %r2827;
	min.u32 	%r2843, %r1003, %r2842;
	add.s32 	%r2844, %r2825, %r2827;
	min.u32 	%r2845, %r1004, %r2844;
	add.s32 	%r2846, %r2822, %r2828;
	min.u32 	%r2847, %r1005, %r2846;
	add.s32 	%r2848, %r2823, %r2828;
	min.u32 	%r2849, %r1006, %r2848;
	add.s32 	%r2850, %r2824, %r2828;
	min.u32 	%r2851, %r1007, %r2850;
	add.s32 	%r2852, %r2825, %r2828;
	min.u32 	%r2853, %r1008, %r2852;
	add.s32 	%r2854, %r2822, %r2829;
	min.u32 	%r2855, %r1009, %r2854;
	add.s32 	%r2856, %r2823, %r2829;
	min.u32 	%r2857, %r1010, %r2856;
	add.s32 	%r2858, %r2824, %r2829;
	min.u32 	%r2859, %r1011, %r2858;
	add.s32 	%r2860, %r2825, %r2829;
	min.u32 	%r2861, %r1012, %r2860;
	cvt.u16.u32 	%rs1585, %r2831;
	cvt.u16.u32 	%rs1586, %r2833;
	cvt.u16.u32 	%rs1587, %r2835;
	cvt.u16.u32 	%rs1588, %r2837;
	st.global.v4.u16 	[%rd1], {%rs1585, %rs1586, %rs1587, %rs1588};
	cvt.u16.u32 	%rs1589, %r2839;
	cvt.u16.u32 	%rs1590, %r2841;
	cvt.u16.u32 	%rs1591, %r2843;
	cvt.u16.u32 	%rs1592, %r2845;
	mul.wide.s32 	%rd14, %r2863, 2;
	add.s64 	%rd15, %rd1, %rd14;
	st.global.v4.u16 	[%rd15], {%rs1589, %rs1590, %rs1591, %rs1592};
	cvt.u16.u32 	%rs1593, %r2847;
	cvt.u16.u32 	%rs1594, %r2849;
	cvt.u16.u32 	%rs1595, %r2851;
	cvt.u16.u32 	%rs1596, %r2853;
	add.s64 	%rd16, %rd15, %rd14;
	st.global.v4.u16 	[%rd16], {%rs1593, %rs1594, %rs1595, %rs1596};
	cvt.u16.u32 	%rs1597, %r2855;
	cvt.u16.u32 	%rs1598, %r2857;
	cvt.u16.u32 	%rs1599, %r2859;
	cvt.u16.u32 	%rs1600, %r2861;
	add.s64 	%rd17, %rd16, %rd14;
	st.global.v4.u16 	[%rd17], {%rs1597, %rs1598, %rs1599, %rs1600};
$L__BB1_194:
	ret;

}
	// .globl	_Z13phase3_kernelPtii
.visible .entry _Z13phase3_kernelPtii(
	.param .u64 .ptr .align 1 _Z13phase3_kernelPtii_param_0,
	.param .u32 _Z13phase3_kernelPtii_param_1,
	.param .u32 _Z13phase3_kernelPtii_param_2
)
{
	.reg .pred 	%p<4>;
	.reg .b16 	%rs<65>;
	.reg .b32 	%r<2608>;
	.reg .b64 	%rd<20>;
	// demoted variable
	.shared .align 2 .b8 _ZZ13phase3_kernelPtiiE8row_tile[8320];
	// demoted variable
	.shared .align 2 .b8 _ZZ13phase3_kernelPtiiE8col_tile[8320];
	ld.param.u32 	%r2, [_Z13phase3_kernelPtii_param_2];
	mov.u32 	%r3, %ctaid.x;
	mov.u32 	%r4, %ctaid.y;
	setp.eq.s32 	%p1, %r3, %r2;
	setp.eq.s32 	%p2, %r4, %r2;
	or.pred  	%p3, %p1, %p2;
	@%p3 bra 	$L__BB2_2;
	ld.param.u32 	%r2607, [_Z13phase3_kernelPtii_param_2];
	ld.param.u32 	%r2606, [_Z13phase3_kernelPtii_param_1];
	ld.param.u64 	%rd19, [_Z13phase3_kernelPtii_param_0];
	cvta.to.global.u64 	%rd2, %rd19;
	mov.u32 	%r5, %tid.x;
	mov.u32 	%r6, %tid.y;
	shl.b32 	%r7, %r6, 2;
	shl.b32 	%r8, %r5, 2;
	mov.u32 	%r9, %ctaid.y;
	shl.b32 	%r10, %r9, 6;
	add.s32 	%r11, %r10, %r7;
	shl.b32 	%r12, %r2607, 6;
	add.s32 	%r13, %r12, %r8;
	mul.lo.s32 	%r14, %r11, %r2606;
	add.s32 	%r15, %r13, %r14;
	mul.wide.s32 	%rd3, %r15, 2;
	add.s64 	%rd4, %rd2, %rd3;
	ld.global.v4.u16 	{%rs1, %rs2, %rs3, %rs4}, [%rd4];
	mul.lo.s32 	%r16, %r6, 520;
	mov.u32 	%r17, _ZZ13phase3_kernelPtiiE8row_tile;
	add.s32 	%r18, %r17, %r16;
	shl.b32 	%r19, %r5, 3;
	add.s32 	%r20, %r18, %r19;
	st.shared.u16 	[%r20], %rs1;
	st.shared.u16 	[%r20+2], %rs2;
	st.shared.u16 	[%r20+4], %rs3;
	st.shared.u16 	[%r20+6], %rs4;
	mul.wide.s32 	%rd5, %r2606, 2;
	add.s64 	%rd6, %rd4, %rd5;
	ld.global.v4.u16 	{%rs5, %rs6, %rs7, %rs8}, [%rd6];
	st.shared.u16 	[%r20+130], %rs5;
	st.shared.u16 	[%r20+132], %rs6;
	st.shared.u16 	[%r20+134], %rs7;
	st.shared.u16 	[%r20+136], %rs8;
	add.s64 	%rd7, %rd6, %rd5;
	ld.global.v4.u16 	{%rs9, %rs10, %rs11, %rs12}, [%rd7];
	st.shared.u16 	[%r20+260], %rs9;
	st.shared.u16 	[%r20+262], %rs10;
	st.shared.u16 	[%r20+264], %rs11;
	st.shared.u16 	[%r20+266], %rs12;
	add.s64 	%rd8, %rd7, %rd5;
	ld.global.v4.u16 	{%rs13, %rs14, %rs15, %rs16}, [%rd8];
	st.shared.u16 	[%r20+390], %rs13;
	st.shared.u16 	[%r20+392], %rs14;
	st.shared.u16 	[%r20+394], %rs15;
	st.shared.u16 	[%r20+396], %rs16;
	add.s32 	%r21, %r12, %r7;
	mov.u32 	%r22, %ctaid.x;
	shl.b32 	%r23, %r22, 6;
	add.s32 	%r24, %r23, %r8;
	mad.lo.s32 	%r25, %r21, %r2606, %r24;
	mul.wide.s32 	%rd9, %r25, 2;
	add.s64 	%rd10, %rd2, %rd9;
	ld.global.v4.u16 	{%rs17, %rs18, %rs19, %rs20}, [%rd10];
	mov.u32 	%r26, _ZZ13phase3_kernelPtiiE8col_tile;
	add.s32 	%r27, %r26, %r19;
	add.s32 	%r28, %r27, %r16;
	st.shared.u16 	[%r28], %rs17;
	st.shared.u16 	[%r28+2], %rs18;
	st.shared.u16 	[%r28+4], %rs19;
	st.shared.u16 	[%r28+6], %rs20;
	add.s64 	%rd11, %rd10, %rd5;
	ld.global.v4.u16 	{%rs21, %rs22, %rs23, %rs24}, [%rd11];
	st.shared.u16 	[%r28+130], %rs21;
	st.shared.u16 	[%r28+132], %rs22;
	st.shared.u16 	[%r28+134], %rs23;
	st.shared.u16 	[%r28+136], %rs24;
	add.s64 	%rd12, %rd11, %rd5;
	ld.global.v4.u16 	{%rs25, %rs26, %rs27, %rs28}, [%rd12];
	st.shared.u16 	[%r28+260], %rs25;
	st.shared.u16 	[%r28+262], %rs26;
	st.shared.u16 	[%r28+264], %rs27;
	st.shared.u16 	[%r28+266], %rs28;
	add.s64 	%rd13, %rd12, %rd5;
	ld.global.v4.u16 	{%rs29, %rs30, %rs31, %rs32}, [%rd13];
	st.shared.u16 	[%r28+390], %rs29;
	st.shared.u16 	[%r28+392], %rs30;
	st.shared.u16 	[%r28+394], %rs31;
	st.shared.u16 	[%r28+396], %rs32;
	bar.sync 	0;
	add.s32 	%r29, %r14, %r24;
	mul.wide.s32 	%rd14, %r29, 2;
	add.s64 	%rd15, %rd2, %rd14;
	ld.global.v4.u16 	{%rs33, %rs34, %rs35, %rs36}, [%rd15];
	cvt.u32.u16 	%r30, %rs33;
	cvt.u32.u16 	%r31, %rs34;
	cvt.u32.u16 	%r32, %rs35;
	cvt.u32.u16 	%r33, %rs36;
	add.s64 	%rd16, %rd15, %rd5;
	ld.global.v4.u16 	{%rs37, %rs38, %rs39, %rs40}, [%rd16];
	cvt.u32.u16 	%r34, %rs37;
	cvt.u32.u16 	%r35, %rs38;
	cvt.u32.u16 	%r36, %rs39;
	cvt.u32.u16 	%r37, %rs40;
	add.s64 	%rd17, %rd16, %rd5;
	ld.global.v4.u16 	{%rs41, %rs42, %rs43, %rs44}, [%rd17];
	cvt.u32.u16 	%r38, %rs41;
	cvt.u32.u16 	%r39, %rs42;
	cvt.u32.u16 	%r40, %rs43;
	cvt.u32.u16 	%r41, %rs44;
	add.s64 	%rd18, %rd17, %rd5;
	ld.global.v4.u16 	{%rs45, %rs46, %rs47, %rs48}, [%rd18];
	cvt.u32.u16 	%r42, %rs45;
	cvt.u32.u16 	%r43, %rs46;
	cvt.u32.u16 	%r44, %rs47;
	cvt.u32.u16 	%r45, %rs48;
	ld.shared.u16 	%r46, [%r18];
	ld.shared.u16 	%r47, [%r18+130];
	ld.shared.u16 	%r48, [%r18+260];
	ld.shared.u16 	%r49, [%r18+390];
	ld.shared.u16 	%r50, [%r27];
	ld.shared.u16 	%r51, [%r27+2];
	ld.shared.u16 	%r52, [%r27+4];
	ld.shared.u16 	%r53, [%r27+6];
	add.s32 	%r54, %r50, %r46;
	min.u32 	%r55, %r30, %r54;
	add.s32 	%r56, %r51, %r46;
	min.u32 	%r57, %r31, %r56;
	add.s32 	%r58, %r52, %r46;
	min.u32 	%r59, %r32, %r58;
	add.s32 	%r60, %r53, %r46;
	min.u32 	%r61, %r33, %r60;
	add.s32 	%r62, %r50, %r47;
	min.u32 	%r63, %r34, %r62;
	add.s32 	%r64, %r51, %r47;
	min.u32 	%r65, %r35, %r64;
	add.s32 	%r66, %r52, %r47;
	min.u32 	%r67, %r36, %r66;
	add.s32 	%r68, %r53, %r47;
	min.u32 	%r69, %r37, %r68;
	add.s32 	%r70, %r50, %r48;
	min.u32 	%r71, %r38, %r70;
	add.s32 	%r72, %r51, %r48;
	min.u32 	%r73, %r39, %r72;
	add.s32 	%r74, %r52, %r48;
	min.u32 	%r75, %r40, %r74;
	add.s32 	%r76, %r53, %r48;
	min.u32 	%r77, %r41, %r76;
	add.s32 	%r78, %r50, %r49;
	min.u32 	%r79, %r42, %r78;
	add.s32 	%r80, %r51, %r49;
	min.u32 	%r81, %r43, %r80;
	add.s32 	%r82, %r52, %r49;
	min.u32 	%r83, %r44, %r82;
	add.s32 	%r84, %r53, %r49;
	min.u32 	%r85, %r45, %r84;
	ld.shared.u16 	%r86, [%r18+2];
	ld.shared.u16 	%r87, [%r18+132];
	ld.shared.u16 	%r88, [%r18+262];
	ld.shared.u16 	%r89, [%r18+392];
	ld.shared.u16 	%r90, [%r27+130];
	ld.shared.u16 	%r91, [%r27+132];
	ld.shared.u16 	%r92, [%r27+134];
	ld.shared.u16 	%r93, [%r27+136];
	add.s32 	%r94, %r90, %r86;
	min.u32 	%r95, %r55, %r94;
	add.s32 	%r96, %r91, %r86;
	min.u32 	%r97, %r57, %r96;
	add.s32 	%r98, %r92, %r86;
	min.u32 	%r99, %r59, %r98;
	add.s32 	%r100, %r93, %r86;
	min.u32 	%r101, %r61, %r100;
	add.s32 	%r102, %r90, %r87;
	min.u32 	%r103, %r63, %r102;
	add.s32 	%r104, %r91, %r87;
	min.u32 	%r105, %r65, %r104;
	add.s32 	%r106, %r92, %r87;
	min.u32 	%r107, %r67, %r106;
	add.s32 	%r108, %r93, %r87;
	min.u32 	%r109, %r69, %r108;
	add.s32 	%r110, %r90, %r88;
	min.u32 	%r111, %r71, %r110;
	add.s32 	%r112, %r91, %r88;
	min.u32 	%r113, %r73, %r112;
	add.s32 	%r114, %r92, %r88;
	min.u32 	%r115, %r75, %r114;
	add.s32 	%r116, %r93, %r88;
	min.u32 	%r117, %r77, %r116;
	add.s32 	%r118, %r90, %r89;
	min.u32 	%r119, %r79, %r118;
	add.s32 	%r120, %r91, %r89;
	min.u32 	%r121, %r81, %r120;
	add.s32 	%r122, %r92, %r89;
	min.u32 	%r123, %r83, %r122;
	add.s32 	%r124, %r93, %r89;
	min.u32 	%r125, %r85, %r124;
	ld.shared.u16 	%r126, [%r18+4];
	ld.shared.u16 	%r127, [%r18+134];
	ld.shared.u16 	%r128, [%r18+264];
	ld.shared.u16 	%r129, [%r18+394];
	ld.shared.u16 	%r130, [%r27+260];
	ld.shared.u16 	%r131, [%r27+262];
	ld.shared.u16 	%r132, [%r27+264];
	ld.shared.u16 	%r133, [%r27+266];
	add.s32 	%r134, %r130, %r126;
	min.u32 	%r135, %r95, %r134;
	add.s32 	%r136, %r131, %r126;
	min.u32 	%r137, %r97, %r136;
	add.s32 	%r138, %r132, %r126;
	min.u32 	%r139, %r99, %r138;
	add.s32 	%r140, %r133, %r126;
	min.u32 	%r141, %r101, %r140;
	add.s32 	%r142, %r130, %r127;
	min.u32 	%r143, %r103, %r142;
	add.s32 	%r144, %r131, %r127;
	min.u32 	%r145, %r105, %r144;
	add.s32 	%r146, %r132, %r127;
	min.u32 	%r147, %r107, %r146;
	add.s32 	%r148, %r133, %r127;
	min.u32 	%r149, %r109, %r148;
	add.s32 	%r150, %r130, %r128;
	min.u32 	%r151, %r111, %r150;
	add.s32 	%r152, %r131, %r128;
	min.u32 	%r153, %r113, %r152;
	add.s32 	%r154, %r132, %r128;
	min.u32 	%r155, %r115, %r154;
	add.s32 	%r156, %r133, %r128;
	min.u32 	%r157, %r117, %r156;
	add.s32 	%r158, %r130, %r129;
	min.u32 	%r159, %r119, %r158;
	add.s32 	%r160, %r131, %r129;
	min.u32 	%r161, %r121, %r160;
	add.s32 	%r162, %r132, %r129;
	min.u32 	%r163, %r123, %r162;
	add.s32 	%r164, %r133, %r129;
	min.u32 	%r165, %r125, %r164;
	ld.shared.u16 	%r166, [%r18+6];
	ld.shared.u16 	%r167, [%r18+136];
	ld.shared.u16 	%r168, [%r18+266];
	ld.shared.u16 	%r169, [%r18+396];
	ld.shared.u16 	%r170, [%r27+390];
	ld.shared.u16 	%r171, [%r27+392];
	ld.shared.u16 	%r172, [%r27+394];
	ld.shared.u16 	%r173, [%r27+396];
	add.s32 	%r174, %r170, %r166;
	min.u32 	%r175, %r135, %r174;
	add.s32 	%r176, %r171, %r166;
	min.u32 	%r177, %r137, %r176;
	add.s32 	%r178, %r172, %r166;
	min.u32 	%r179, %r139, %r178;
	add.s32 	%r180, %r173, %r166;
	min.u32 	%r181, %r141, %r180;
	add.s32 	%r182, %r170, %r167;
	min.u32 	%r183, %r143, %r182;
	add.s32 	%r184, %r171, %r167;
	min.u32 	%r185, %r145, %r184;
	add.s32 	%r186, %r172, %r167;
	min.u32 	%r187, %r147, %r186;
	add.s32 	%r188, %r173, %r167;
	min.u32 	%r189, %r149, %r188;
	add.s32 	%r190, %r170, %r168;
	min.u32 	%r191, %r151, %r190;
	add.s32 	%r192, %r171, %r168;
	min.u32 	%r193, %r153, %r192;
	add.s32 	%r194, %r172, %r168;
	min.u32 	%r195, %r155, %r194;
	add.s32 	%r196, %r173, %r168;
	min.u32 	%r197, %r157, %r196;
	add.s32 	%r198, %r170, %r169;
	min.u32 	%r199, %r159, %r198;
	add.s32 	%r200, %r171, %r169;
	min.u32 	%r201, %r161, %r200;
	add.s32 	%r202, %r172, %r169;
	min.u32 	%r203, %r163, %r202;
	add.s32 	%r204, %r173, %r169;
	min.u32 	%r205, %r165, %r204;
	ld.shared.u16 	%r206, [%r18+8];
	ld.shared.u16 	%r207, [%r18+138];
	ld.shared.u16 	%r208, [%r18+268];
	ld.shared.u16 	%r209, [%r18+398];
	ld.shared.u16 	%r210, [%r27+520];
	ld.shared.u16 	%r211, [%r27+522];
	ld.shared.u16 	%r212, [%r27+524];
	ld.shared.u16 	%r213, [%r27+526];
	add.s32 	%r214, %r210, %r206;
	min.u32 	%r215, %r175, %r214;
	add.s32 	%r216, %r211, %r206;
	min.u32 	%r217, %r177, %r216;
	add.s32 	%r218, %r212, %r206;
	min.u32 	%r219, %r179, %r218;
	add.s32 	%r220, %r213, %r206;
	min.u32 	%r221, %r181, %r220;
	add.s32 	%r222, %r210, %r207;
	min.u32 	%r223, %r183, %r222;
	add.s32 	%r224, %r211, %r207;
	min.u32 	%r225, %r185, %r224;
	add.s32 	%r226, %r212, %r207;
	min.u32 	%r227, %r187, %r226;
	add.s32 	%r228, %r213, %r207;
	min.u32 	%r229, %r189, %r228;
	add.s32 	%r230, %r210, %r208;
	min.u32 	%r231, %r191, %r230;
	add.s32 	%r232, %r211, %r208;
	min.u32 	%r233, %r193, %r232;
	add.s32 	%r234, %r212, %r208;
	min.u32 	%r235, %r195, %r234;
	add.s32 	%r236, %r213, %r208;
	min.u32 	%r237, %r197, %r236;
	add.s32 	%r238, %r210, %r209;
	min.u32 	%r239, %r199, %r238;
	add.s32 	%r240, %r211, %r209;
	min.u32 	%r241, %r201, %r240;
	add.s32 	%r242, %r212, %r209;
	min.u32 	%r243, %r203, %r242;
	add.s32 	%r244, %r213, %r209;
	min.u32 	%r245, %r205, %r244;
	ld.shared.u16 	%r246, [%r18+10];
	ld.shared.u16 	%r247, [%r18+140];
	ld.shared.u16 	%r248, [%r18+270];
	ld.shared.u16 	%r249, [%r18+400];
	ld.shared.u16 	%r250, [%r27+650];
	ld.shared.u16 	%r251, [%r27+652];
	ld.shared.u16 	%r252, [%r27+654];
	ld.shared.u16 	%r253, [%r27+656];
	add.s32 	%r254, %r250, %r246;
	min.u32 	%r255, %r215, %r254;
	add.s32 	%r256, %r251, %r246;
	min.u32 	%r257, %r217, %r256;
	add.s32 	%r258, %r252, %r246;
	min.u32 	%r259, %r219, %r258;
	add.s32 	%r260, %r253, %r246;
	min.u32 	%r261, %r221, %r260;
	add.s32 	%r262, %r250, %r247;
	min.u32 	%r263, %r223, %r262;
	add.s32 	%r264, %r251, %r247;
	min.u32 	%r265, %r225, %r264;
	add.s32 	%r266, %r252, %r247;
	min.u32 	%r267, %r227, %r266;
	add.s32 	%r268, %r253, %r247;
	min.u32 	%r269, %r229, %r268;
	add.s32 	%r270, %r250, %r248;
	min.u32 	%r271, %r231, %r270;
	add.s32 	%r272, %r251, %r248;
	min.u32 	%r273, %r233, %r272;
	add.s32 	%r274, %r252, %r248;
	min.u32 	%r275, %r235, %r274;
	add.s32 	%r276, %r253, %r248;
	min.u32 	%r277, %r237, %r276;
	add.s32 	%r278, %r250, %r249;
	min.u32 	%r279, %r239, %r278;
	add.s32 	%r280, %r251, %r249;
	min.u32 	%r281, %r241, %r280;
	add.s32 	%r282, %r252, %r249;
	min.u32 	%r283, %r243, %r282;
	add.s32 	%r284, %r253, %r249;
	min.u32 	%r285, %r245, %r284;
	ld.shared.u16 	%r286, [%r18+12];
	ld.shared.u16 	%r287, [%r18+142];
	ld.shared.u16 	%r288, [%r18+272];
	ld.shared.u16 	%r289, [%r18+402];
	ld.shared.u16 	%r290, [%r27+780];
	ld.shared.u16 	%r291, [%r27+782];
	ld.shared.u16 	%r292, [%r27+784];
	ld.shared.u16 	%r293, [%r27+786];
	add.s32 	%r294, %r290, %r286;
	min.u32 	%r295, %r255, %r294;
	add.s32 	%r296, %r291, %r286;
	min.u32 	%r297, %r257, %r296;
	add.s32 	%r298, %r292, %r286;
	min.u32 	%r299, %r259, %r298;
	add.s32 	%r300, %r293, %r286;
	min.u32 	%r301, %r261, %r300;
	add.s32 	%r302, %r290, %r287;
	min.u32 	%r303, %r263, %r302;
	add.s32 	%r304, %r291, %r287;
	min.u32 	%r305, %r265, %r304;
	add.s32 	%r306, %r292, %r287;
	min.u32 	%r307, %r267, %r306;
	add.s32 	%r308, %r293, %r287;
	min.u32 	%r309, %r269, %r308;
	add.s32 	%r310, %r290, %r288;
	min.u32 	%r311, %r271, %r310;
	add.s32 	%r312, %r291, %r288;
	min.u32 	%r313, %r273, %r312;
	add.s32 	%r314, %r292, %r288;
	min.u32 	%r315, %r275, %r314;
	add.s32 	%r316, %r293, %r288;
	min.u32 	%r317, %r277, %r316;
	add.s32 	%r318, %r290, %r289;
	min.u32 	%r319, %r279, %r318;
	add.s32 	%r320, %r291, %r289;
	min.u32 	%r321, %r281, %r320;
	add.s32 	%r322, %r292, %r289;
	min.u32 	%r323, %r283, %r322;
	add.s32 	%r324, %r293, %r289;
	min.u32 	%r325, %r285, %r324;
	ld.shared.u16 	%r326, [%r18+14];
	ld.shared.u16 	%r327, [%r18+144];
	ld.shared.u16 	%r328, [%r18+274];
	ld.shared.u16 	%r329, [%r18+404];
	ld.shared.u16 	%r330, [%r27+910];
	ld.shared.u16 	%r331, [%r27+912];
	ld.shared.u16 	%r332, [%r27+914];
	ld.shared.u16 	%r333, [%r27+916];
	add.s32 	%r334, %r330, %r326;
	min.u32 	%r335, %r295, %r334;
	add.s32 	%r336, %r331, %r326;
	min.u32 	%r337, %r297, %r336;
	add.s32 	%r338, %r332, %r326;
	min.u32 	%r339, %r299, %r338;
	add.s32 	%r340, %r333, %r326;
	min.u32 	%r341, %r301, %r340;
	add.s32 	%r342, %r330, %r327;
	min.u32 	%r343, %r303, %r342;
	add.s32 	%r344, %r331, %r327;
	min.u32 	%r345, %r305, %r344;
	add.s32 	%r346, %r332, %r327;
	min.u32 	%r347, %r307, %r346;
	add.s32 	%r348, %r333, %r327;
	min.u32 	%r349, %r309, %r348;
	add.s32 	%r350, %r330, %r328;
	min.u32 	%r351, %r311, %r350;
	add.s32 	%r352, %r331, %r328;
	min.u32 	%r353, %r313, %r352;
	add.s32 	%r354, %r332, %r328;
	min.u32 	%r355, %r315, %r354;
	add.s32 	%r356, %r333, %r328;
	min.u32 	%r357, %r317, %r356;
	add.s32 	%r358, %r330, %r329;
	min.u32 	%r359, %r319, %r358;
	add.s32 	%r360, %r331, %r329;
	min.u32 	%r361, %r321, %r360;
	add.s32 	%r362, %r332, %r329;
	min.u32 	%r363, %r323, %r362;
	add.s32 	%r364, %r333, %r329;
	min.u32 	%r365, %r325, %r364;
	ld.shared.u16 	%r366, [%r18+16];
	ld.shared.u16 	%r367, [%r18+146];
	ld.shared.u16 	%r368, [%r18+276];
	ld.shared.u16 	%r369, [%r18+406];
	ld.shared.u16 	%r370, [%r27+1040];
	ld.shared.u16 	%r371, [%r27+1042];
	ld.shared.u16 	%r372, [%r27+1044];
	ld.shared.u16 	%r373, [%r27+1046];
	add.s32 	%r374, %r370, %r366;
	min.u32 	%r375, %r335, %r374;
	add.s32 	%r376, %r371, %r366;
	min.u32 	%r377, %r337, %r376;
	add.s32 	%r378, %r372, %r366;
	min.u32 	%r379, %r339, %r378;
	add.s32 	%r380, %r373, %r366;
	min.u32 	%r381, %r341, %r380;
	add.s32 	%r382, %r370, %r367;
	min.u32 	%r383, %r343, %r382;
	add.s32 	%r384, %r371, %r367;
	min.u32 	%r385, %r345, %r384;
	add.s32 	%r386, %r372, %r367;
	min.u32 	%r387, %r347, %r386;
	add.s32 	%r388, %r373, %r367;
	min.u32 	%r389, %r349, %r388;
	add.s32 	%r390, %r370, %r368;
	min.u32 	%r391, %r351, %r390;
	add.s32 	%r392, %r371, %r368;
	min.u32 	%r393, %r353, %r392;
	add.s32 	%r394, %r372, %r368;
	min.u32 	%r395, %r355, %r394;
	add.s32 	%r396, %r373, %r368;
	min.u32 	%r397, %r357, %r396;
	add.s32 	%r398, %r370, %r369;
	min.u32 	%r399, %r359, %r398;
	add.s32 	%r400, %r371, %r369;
	min.u32 	%r401, %r361, %r400;
	add.s32 	%r402, %r372, %r369;
	min.u32 	%r403, %r363, %r402;
	add.s32 	%r404, %r373, %r369;
	min.u32 	%r405, %r365, %r404;
	ld.shared.u16 	%r406, [%r18+18];
	ld.shared.u16 	%r407, [%r18+148];
	ld.shared.u16 	%r408, [%r18+278];
	ld.shared.u16 	%r409, [%r18+408];
	ld.shared.u16 	%r410, [%r27+1170];
	ld.shared.u16 	%r411, [%r27+1172];
	ld.shared.u16 	%r412, [%r27+1174];
	ld.shared.u16 	%r413, [%r27+1176];
	add.s32 	%r414, %r410, %r406;
	min.u32 	%r415, %r375, %r414;
	add.s32 	%r416, %r411, %r406;
	min.u32 	%r417, %r377, %r416;
	add.s32 	%r418, %r412, %r406;
	min.u32 	%r419, %r379, %r418;
	add.s32 	%r420, %r413, %r406;
	min.u32 	%r421, %r381, %r420;
	add.s32 	%r422, %r410, %r407;
	min.u32 	%r423, %r383, %r422;
	add.s32 	%r424, %r411, %r407;
	min.u32 	%r425, %r385, %r424;
	add.s32 	%r426, %r412, %r407;
	min.u32 	%r427, %r387, %r426;
	add.s32 	%r428, %r413, %r407;
	min.u32 	%r429, %r389, %r428;
	add.s32 	%r430, %r410, %r408;
	min.u32 	%r431, %r391, %r430;
	add.s32 	%r432, %r411, %r408;
	min.u32 	%r433, %r393, %r432;
	add.s32 	%r434, %r412, %r408;
	min.u32 	%r435, %r395, %r434;
	add.s32 	%r436, %r413, %r408;
	min.u32 	%r437, %r397, %r436;
	add.s32 	%r438, %r410, %r409;
	min.u32 	%r439, %r399, %r438;
	add.s32 	%r440, %r411, %r409;
	min.u32 	%r441, %r401, %r440;
	add.s32 	%r442, %r412, %r409;
	min.u32 	%r443, %r403, %r442;
	add.s32 	%r444, %r413, %r409;
	min.u32 	%r445, %r405, %r444;
	ld.shared.u16 	%r446, [%r18+20];
	ld.shared.u16 	%r447, [%r18+150];
	ld.shared.u16 	%r448, [%r18+280];
	ld.shared.u16 	%r449, [%r18+410];
	ld.shared.u16 	%r450, [%r27+1300];
	ld.shared.u16 	%r451, [%r27+1302];
	ld.shared.u16 	%r452, [%r27+1304];
	ld.shared.u16 	%r453, [%r27+1306];
	add.s32 	%r454, %r450, %r446;
	min.u32 	%r455, %r415, %r454;
	add.s32 	%r456, %r451, %r446;
	min.u32 	%r457, %r417, %r456;
	add.s32 	%r458, %r452, %r446;
	min.u32 	%r459, %r419, %r458;
	add.s32 	%r460, %r453, %r446;
	min.u32 	%r461, %r421, %r460;
	add.s32 	%r462, %r450, %r447;
	min.u32 	%r463, %r423, %r462;
	add.s32 	%r464, %r451, %r447;
	min.u32 	%r465, %r425, %r464;
	add.s32 	%r466, %r452, %r447;
	min.u32 	%r467, %r427, %r466;
	add.s32 	%r468, %r453, %r447;
	min.u32 	%r469, %r429, %r468;
	add.s32 	%r470, %r450, %r448;
	min.u32 	%r471, %r431, %r470;
	add.s32 	%r472, %r451, %r448;
	min.u32 	%r473, %r433, %r472;
	add.s32 	%r474, %r452, %r448;
	min.u32 	%r475, %r435, %r474;
	add.s32 	%r476, %r453, %r448;
	min.u32 	%r477, %r437, %r476;
	add.s32 	%r478, %r450, %r449;
	min.u32 	%r479, %r439, %r478;
	add.s32 	%r480, %r451, %r449;
	min.u32 	%r481, %r441, %r480;
	add.s32 	%r482, %r452, %r449;
	min.u32 	%r483, %r443, %r482;
	add.s32 	%r484, %r453, %r449;
	min.u32 	%r485, %r445, %r484;
	ld.shared.u16 	%r486, [%r18+22];
	ld.shared.u16 	%r487, [%r18+152];
	ld.shared.u16 	%r488, [%r18+282];
	ld.shared.u16 	%r489, [%r18+412];
	ld.shared.u16 	%r490, [%r27+1430];
	ld.shared.u16 	%r491, [%r27+1432];
	ld.shared.u16 	%r492, [%r27+1434];
	ld.shared.u16 	%r493, [%r27+1436];
	add.s32 	%r494, %r490, %r486;
	min.u32 	%r495, %r455, %r494;
	add.s32 	%r496, %r491, %r486;
	min.u32 	%r497, %r457, %r496;
	add.s32 	%r498, %r492, %r486;
	min.u32 	%r499, %r459, %r498;
	add.s32 	%r500, %r493, %r486;
	min.u32 	%r501, %r461, %r500;
	add.s32 	%r502, %r490, %r487;
	min.u32 	%r503, %r463, %r502;
	add.s32 	%r504, %r491, %r487;
	min.u32 	%r505, %r465, %r504;
	add.s32 	%r506, %r492, %r487;
	min.u32 	%r507, %r467, %r506;
	add.s32 	%r508, %r493, %r487;
	min.u32 	%r509, %r469, %r508;
	add.s32 	%r510, %r490, %r488;
	min.u32 	%r511, %r471, %r510;
	add.s32 	%r512, %r491, %r488;
	min.u32 	%r513, %r473, %r512;
	add.s32 	%r514, %r492, %r488;
	min.u32 	%r515, %r475, %r514;
	add.s32 	%r516, %r493, %r488;
	min.u32 	%r517, %r477, %r516;
	add.s32 	%r518, %r490, %r489;
	min.u32 	%r519, %r479, %r518;
	add.s32 	%r520, %r491, %r489;
	min.u32 	%r521, %r481, %r520;
	add.s32 	%r522, %r492, %r489;
	min.u32 	%r523, %r483, %r522;
	add.s32 	%r524, %r493, %r489;
	min.u32 	%r525, %r485, %r524;
	ld.shared.u16 	%r526, [%r18+24];
	ld.shared.u16 	%r527, [%r18+154];
	ld.shared.u16 	%r528, [%r18+284];
	ld.shared.u16 	%r529, [%r18+414];
	ld.shared.u16 	%r530, [%r27+1560];
	ld.shared.u16 	%r531, [%r27+1562];
	ld.shared.u16 	%r532, [%r27+1564];
	ld.shared.u16 	%r533, [%r27+1566];
	add.s32 	%r534, %r530, %r526;
	min.u32 	%r535, %r495, %r534;
	add.s32 	%r536, %r531, %r526;
	min.u32 	%r537, %r497, %r536;
	add.s32 	%r538, %r532, %r526;
	min.u32 	%r539, %r499, %r538;
	add.s32 	%r540, %r533, %r526;
	min.u32 	%r541, %r501, %r540;
	add.s32 	%r542, %r530, %r527;
	min.u32 	%r543, %r503, %r542;
	add.s32 	%r544, %r531, %r527;
	min.u32 	%r545, %r505, %r544;
	add.s32 	%r546, %r532, %r527;
	min.u32 	%r547, %r507, %r546;
	add.s32 	%r548, %r533, %r527;
	min.u32 	%r549, %r509, %r548;
	add.s32 	%r550, %r530, %r528;
	min.u32 	%r551, %r511, %r550;
	add.s32 	%r552, %r531, %r528;
	min.u32 	%r553, %r513, %r552;
	add.s32 	%r554, %r532, %r528;
	min.u32 	%r555, %r515, %r554;
	add.s32 	%r556, %r533, %r528;
	min.u32 	%r557, %r517, %r556;
	add.s32 	%r558, %r530, %r529;
	min.u32 	%r559, %r519, %r558;
	add.s32 	%r560, %r531, %r529;
	min.u32 	%r561, %r521, %r560;
	add.s32 	%r562, %r532, %r529;
	min.u32 	%r563, %r523, %r562;
	add.s32 	%r564, %r533, %r529;
	min.u32 	%r565, %r525, %r564;
	ld.shared.u16 	%r566, [%r18+26];
	ld.shared.u16 	%r567, [%r18+156];
	ld.shared.u16 	%r568, [%r18+286];
	ld.shared.u16 	%r569, [%r18+416];
	ld.shared.u16 	%r570, [%r27+1690];
	ld.shared.u16 	%r571, [%r27+1692];
	ld.shared.u16 	%r572, [%r27+1694];
	ld.shared.u16 	%r573, [%r27+1696];
	add.s32 	%r574, %r570, %r566;
	min.u32 	%r575, %r535, %r574;
	add.s32 	%r576, %r571, %r566;
	min.u32 	%r577, %r537, %r576;
	add.s32 	%r578, %r572, %r566;
	min.u32 	%r579, %r539, %r578;
	add.s32 	%r580, %r573, %r566;
	min.u32 	%r581, %r541, %r580;
	add.s32 	%r582, %r570, %r567;
	min.u32 	%r583, %r543, %r582;
	add.s32 	%r584, %r571, %r567;
	min.u32 	%r585, %r545, %r584;
	add.s32 	%r586, %r572, %r567;
	min.u32 	%r587, %r547, %r586;
	add.s32 	%r588, %r573, %r567;
	min.u32 	%r589, %r549, %r588;
	add.s32 	%r590, %r570, %r568;
	min.u32 	%r591, %r551, %r590;
	add.s32 	%r592, %r571, %r568;
	min.u32 	%r593, %r553, %r592;
	add.s32 	%r594, %r572, %r568;
	min.u32 	%r595, %r555, %r594;
	add.s32 	%r596, %r573, %r568;
	min.u32 	%r597, %r557, %r596;
	add.s32 	%r598, %r570, %r569;
	min.u32 	%r599, %r559, %r598;
	add.s32 	%r600, %r571, %r569;
	min.u32 	%r601, %r561, %r600;
	add.s32 	%r602, %r572, %r569;
	min.u32 	%r603, %r563, %r602;
	add.s32 	%r604, %r573, %r569;
	min.u32 	%r605, %r565, %r604;
	ld.shared.u16 	%r606, [%r18+28];
	ld.shared.u16 	%r607, [%r18+158];
	ld.shared.u16 	%r608, [%r18+288];
	ld.shared.u16 	%r609, [%r18+418];
	ld.shared.u16 	%r610, [%r27+1820];
	ld.shared.u16 	%r611, [%r27+1822];
	ld.shared.u16 	%r612, [%r27+1824];
	ld.shared.u16 	%r613, [%r27+1826];
	add.s32 	%r614, %r610, %r606;
	min.u32 	%r615, %r575, %r614;
	add.s32 	%r616, %r611, %r606;
	min.u32 	%r617, %r577, %r616;
	add.s32 	%r618, %r612, %r606;
	min.u32 	%r619, %r579, %r618;
	add.s32 	%r620, %r613, %r606;
	min.u32 	%r621, %r581, %r620;
	add.s32 	%r622, %r610, %r607;
	min.u32 	%r623, %r583, %r622;
	add.s32 	%r624, %r611, %r607;
	min.u32 	%r625, %r585, %r624;
	add.s32 	%r626, %r612, %r607;
	min.u32 	%r627, %r587, %r626;
	add.s32 	%r628, %r613, %r607;
	min.u32 	%r629, %r589, %r628;
	add.s32 	%r630, %r610, %r608;
	min.u32 	%r631, %r591, %r630;
	add.s32 	%r632, %r611, %r608;
	min.u32 	%r633, %r593, %r632;
	add.s32 	%r634, %r612, %r608;
	min.u32 	%r635, %r595, %r634;
	add.s32 	%r636, %r613, %r608;
	min.u32 	%r637, %r597, %r636;
	add.s32 	%r638, %r610, %r609;
	min.u32 	%r639, %r599, %r638;
	add.s32 	%r640, %r611, %r609;
	min.u32 	%r641, %r601, %r640;
	add.s32 	%r642, %r612, %r609;
	min.u32 	%r643, %r603, %r642;
	add.s32 	%r644, %r613, %r609;
	min.u32 	%r645, %r605, %r644;
	ld.shared.u16 	%r646, [%r18+30];
	ld.shared.u16 	%r647, [%r18+160];
	ld.shared.u16 	%r648, [%r18+290];
	ld.shared.u16 	%r649, [%r18+420];
	ld.shared.u16 	%r650, [%r27+1950];
	ld.shared.u16 	%r651, [%r27+1952];
	ld.shared.u16 	%r652, [%r27+1954];
	ld.shared.u16 	%r653, [%r27+1956];
	add.s32 	%r654, %r650, %r646;
	min.u32 	%r655, %r615, %r654;
	add.s32 	%r656, %r651, %r646;
	min.u32 	%r657, %r617, %r656;
	add.s32 	%r658, %r652, %r646;
	min.u32 	%r659, %r619, %r658;
	add.s32 	%r660, %r653, %r646;
	min.u32 	%r661, %r621, %r660;
	add.s32 	%r662, %r650, %r647;
	min.u32 	%r663, %r623, %r662;
	add.s32 	%r664, %r651, %r647;
	min.u32 	%r665, %r625, %r664;
	add.s32 	%r666, %r652, %r647;
	min.u32 	%r667, %r627, %r666;
	add.s32 	%r668, %r653, %r647;
	min.u32 	%r669, %r629, %r668;
	add.s32 	%r670, %r650, %r648;
	min.u32 	%r671, %r631, %r670;
	add.s32 	%r672, %r651, %r648;
	min.u32 	%r673, %r633, %r672;
	add.s32 	%r674, %r652, %r648;
	min.u32 	%r675, %r635, %r674;
	add.s32 	%r676, %r653, %r648;
	min.u32 	%r677, %r637, %r676;
	add.s32 	%r678, %r650, %r649;
	min.u32 	%r679, %r639, %r678;
	add.s32 	%r680, %r651, %r649;
	min.u32 	%r681, %r641, %r680;
	add.s32 	%r682, %r652, %r649;
	min.u32 	%r683, %r643, %r682;
	add.s32 	%r684, %r653, %r649;
	min.u32 	%r685, %r645, %r684;
	ld.shared.u16 	%r686, [%r18+32];
	ld.shared.u16 	%r687, [%r18+162];
	ld.shared.u16 	%r688, [%r18+292];
	ld.shared.u16 	%r689, [%r18+422];
	ld.shared.u16 	%r690, [%r27+2080];
	ld.shared.u16 	%r691, [%r27+2082];
	ld.shared.u16 	%r692, [%r27+2084];
	ld.shared.u16 	%r693, [%r27+2086];
	add.s32 	%r694, %r690, %r686;
	min.u32 	%r695, %r655, %r694;
	add.s32 	%r696, %r691, %r686;
	min.u32 	%r697, %r657, %r696;
	add.s32 	%r698, %r692, %r686;
	min.u32 	%r699, %r659, %r698;
	add.s32 	%r700, %r693, %r686;
	min.u32 	%r701, %r661, %r700;
	add.s32 	%r702, %r690, %r687;
	min.u32 	%r703, %r663, %r702;
	add.s32 	%r704, %r691, %r687;
	min.u32 	%r705, %r665, %r704;
	add.s32 	%r706, %r692, %r687;
	min.u32 	%r707, %r667, %r706;
	add.s32 	%r708, %r693, %r687;
	min.u32 	%r709, %r669, %r708;
	add.s32 	%r710, %r690, %r688;
	min.u32 	%r711, %r671, %r710;
	add.s32 	%r712, %r691, %r688;
	min.u32 	%r713, %r673, %r712;
	add.s32 	%r714, %r692, %r688;
	min.u32 	%r715, %r675, %r714;
	add.s32 	%r716, %r693, %r688;
	min.u32 	%r717, %r677, %r716;
	add.s32 	%r718, %r690, %r689;
	min.u32 	%r719, %r679, %r718;
	add.s32 	%r720, %r691, %r689;
	min.u32 	%r721, %r681, %r720;
	add.s32 	%r722, %r692, %r689;
	min.u32 	%r723, %r683, %r722;
	add.s32 	%r724, %r693, %r689;
	min.u32 	%r725, %r685, %r724;
	ld.shared.u16 	%r726, [%r18+34];
	ld.shared.u16 	%r727, [%r18+164];
	ld.shared.u16 	%r728, [%r18+294];
	ld.shared.u16 	%r729, [%r18+424];
	ld.shared.u16 	%r730, [%r27+2210];
	ld.shared.u16 	%r731, [%r27+2212];
	ld.shared.u16 	%r732, [%r27+2214];
	ld.shared.u16 	%r733, [%r27+2216];
	add.s32 	%r734, %r730, %r726;
	min.u32 	%r735, %r695, %r734;
	add.s32 	%r736, %r731, %r726;
	min.u32 	%r737, %r697, %r736;
	add.s32 	%r738, %r732, %r726;
	min.u32 	%r739, %r699, %r738;
	add.s32 	%r740, %r733, %r726;
	min.u32 	%r741, %r701, %r740;
	add.s32 	%r742, %r730, %r727;
	min.u32 	%r743, %r703, %r742;
	add.s32 	%r744, %r731, %r727;
	min.u32 	%r745, %r705, %r744;
	add.s32 	%r746, %r732, %r727;
	min.u32 	%r747, %r707, %r746;
	add.s32 	%r748, %r733, %r727;
	min.u32 	%r749, %r709, %r748;
	add.s32 	%r750, %r730, %r728;
	min.u32 	%r751, %r711, %r750;
	add.s32 	%r752, %r731, %r728;
	min.u32 	%r753, %r713, %r752;
	add.s32 	%r754, %r732, %r728;
	min.u32 	%r755, %r715, %r754;
	add.s32 	%r756, %r733, %r728;
	min.u32 	%r757, %r717, %r756;
	add.s32 	%r758, %r730, %r729;
	min.u32 	%r759, %r719, %r758;
	add.s32 	%r760, %r731, %r729;
	min.u32 	%r761, %r721, %r760;
	add.s32 	%r762, %r732, %r729;
	min.u32 	%r763, %r723, %r762;
	add.s32 	%r764, %r733, %r729;
	min.u32 	%r765, %r725, %r764;
	ld.shared.u16 	%r766, [%r18+36];
	ld.shared.u16 	%r767, [%r18+166];
	ld.shared.u16 	%r768, [%r18+296];
	ld.shared.u16 	%r769, [%r18+426];
	ld.shared.u16 	%r770, [%r27+2340];
	ld.shared.u16 	%r771, [%r27+2342];
	ld.shared.u16 	%r772, [%r27+2344];
	ld.shared.u16 	%r773, [%r27+2346];
	add.s32 	%r774, %r770, %r766;
	min.u32 	%r775, %r735, %r774;
	add.s32 	%r776, %r771, %r766;
	min.u32 	%r777, %r737, %r776;
	add.s32 	%r778, %r772, %r766;
	min.u32 	%r779, %r739, %r778;
	add.s32 	%r780, %r773, %r766;
	min.u32 	%r781, %r741, %r780;
	add.s32 	%r782, %r770, %r767;
	min.u32 	%r783, %r743, %r782;
	add.s32 	%r784, %r771, %r767;
	min.u32 	%r785, %r745, %r784;
	add.s32 	%r786, %r772, %r767;
	min.u32 	%r787, %r747, %r786;
	add.s32 	%r788, %r773, %r767;
	min.u32 	%r789, %r749, %r788;
	add.s32 	%r790, %r770, %r768;
	min.u32 	%r791, %r751, %r790;
	add.s32 	%r792, %r771, %r768;
	min.u32 	%r793, %r753, %r792;
	add.s32 	%r794, %r772, %r768;
	min.u32 	%r795, %r755, %r794;
	add.s32 	%r796, %r773, %r768;
	min.u32 	%r797, %r757, %r796;
	add.s32 	%r798, %r770, %r769;
	min.u32 	%r799, %r759, %r798;
	add.s32 	%r800, %r771, %r769;
	min.u32 	%r801, %r761, %r800;
	add.s32 	%r802, %r772, %r769;
	min.u32 	%r803, %r763, %r802;
	add.s32 	%r804, %r773, %r769;
	min.u32 	%r805, %r765, %r804;
	ld.shared.u16 	%r806, [%r18+38];
	ld.shared.u16 	%r807, [%r18+168];
	ld.shared.u16 	%r808, [%r18+298];
	ld.shared.u16 	%r809, [%r18+428];
	ld.shared.u16 	%r810, [%r27+2470];
	ld.shared.u16 	%r811, [%r27+2472];
	ld.shared.u16 	%r812, [%r27+2474];
	ld.shared.u16 	%r813, [%r27+2476];
	add.s32 	%r814, %r810, %r806;
	min.u32 	%r815, %r775, %r814;
	add.s32 	%r816, %r811, %r806;
	min.u32 	%r817, %r777, %r816;
	add.s32 	%r818, %r812, %r806;
	min.u32 	%r819, %r779, %r818;
	add.s32 	%r820, %r813, %r806;
	min.u32 	%r821, %r781, %r820;
	add.s32 	%r822, %r810, %r807;
	min.u32 	%r823, %r783, %r822;
	add.s32 	%r824, %r811, %r807;
	min.u32 	%r825, %r785, %r824;
	add.s32 	%r826, %r812, %r807;
	min.u32 	%r827, %r787, %r826;
	add.s32 	%r828, %r813, %r807;
	min.u32 	%r829, %r789, %r828;
	add.s32 	%r830, %r810, %r808;
	min.u32 	%r831, %r791, %r830;
	add.s32 	%r832, %r811, %r808;
	min.u32 	%r833, %r793, %r832;
	add.s32 	%r834, %r812, %r808;
	min.u32 	%r835, %r795, %r834;
	add.s32 	%r836, %r813, %r808;
	min.u32 	%r837, %r797, %r836;
	add.s32 	%r838, %r810, %r809;
	min.u32 	%r839, %r799, %r838;
	add.s32 	%r840, %r811, %r809;
	min.u32 	%r841, %r801, %r840;
	add.s32 	%r842, %r812, %r809;
	min.u32 	%r843, %r803, %r842;
	add.s32 	%r844, %r813, %r809;
	min.u32 	%r845, %r805, %r844;
	ld.shared.u16 	%r846, [%r18+40];
	ld.shared.u16 	%r847, [%r18+170];
	ld.shared.u16 	%r848, [%r18+300];
	ld.shared.u16 	%r849, [%r18+430];
	ld.shared.u16 	%r850, [%r27+2600];
	ld.shared.u16 	%r851, [%r27+2602];
	ld.shared.u16 	%r852, [%r27+2604];
	ld.shared.u16 	%r853, [%r27+2606];
	add.s32 	%r854, %r850, %r846;
	min.u32 	%r855, %r815, %r854;
	add.s32 	%r856, %r851, %r846;
	min.u32 	%r857, %r817, %r856;
	add.s32 	%r858, %r852, %r846;
	min.u32 	%r859, %r819, %r858;
	add.s32 	%r860, %r853, %r846;
	min.u32 	%r861, %r821, %r860;
	add.s32 	%r862, %r850, %r847;
	min.u32 	%r863, %r823, %r862;
	add.s32 	%r864, %r851, %r847;
	min.u32 	%r865, %r825, %r864;
	add.s32 	%r866, %r852, %r847;
	min.u32 	%r867, %r827, %r866;
	add.s32 	%r868, %r853, %r847;
	min.u32 	%r869, %r829, %r868;
	add.s32 	%r870, %r850, %r848;
	min.u32 	%r871, %r831, %r870;
	add.s32 	%r872, %r851, %r848;
	min.u32 	%r873, %r833, %r872;
	add.s32 	%r874, %r852, %r848;
	min.u32 	%r875, %r835, %r874;
	add.s32 	%r876, %r853, %r848;
	min.u32 	%r877, %r837, %r876;
	add.s32 	%r878, %r850, %r849;
	min.u32 	%r879, %r839, %r878;
	add.s32 	%r880, %r851, %r849;
	min.u32 	%r881, %r841, %r880;
	add.s32 	%r882, %r852, %r849;
	min.u32 	%r883, %r843, %r882;
	add.s32 	%r884, %r853, %r849;
	min.u32 	%r885, %r845, %r884;
	ld.shared.u16 	%r886, [%r18+42];
	ld.shared.u16 	%r887, [%r18+172];
	ld.shared.u16 	%r888, [%r18+302];
	ld.shared.u16 	%r889, [%r18+432];
	ld.shared.u16 	%r890, [%r27+2730];
	ld.shared.u16 	%r891, [%r27+2732];
	ld.shared.u16 	%r892, [%r27+2734];
	ld.shared.u16 	%r893, [%r27+2736];
	add.s32 	%r894, %r890, %r886;
	min.u32 	%r895, %r855, %r894;
	add.s32 	%r896, %r891, %r886;
	min.u32 	%r897, %r857, %r896;
	add.s32 	%r898, %r892, %r886;
	min.u32 	%r899, %r859, %r898;
	add.s32 	%r900, %r893, %r886;
	min.u32 	%r901, %r861, %r900;
	add.s32 	%r902, %r890, %r887;
	min.u32 	%r903, %r863, %r902;
	add.s32 	%r904, %r891, %r887;
	min.u32 	%r905, %r865, %r904;
	add.s32 	%r906, %r892, %r887;
	min.u32 	%r907, %r867, %r906;
	add.s32 	%r908, %r893, %r887;
	min.u32 	%r909, %r869, %r908;
	add.s32 	%r910, %r890, %r888;
	min.u32 	%r911, %r871, %r910;
	add.s32 	%r912, %r891, %r888;
	min.u32 	%r913, %r873, %r912;
	add.s32 	%r914, %r892, %r888;
	min.u32 	%r915, %r875, %r914;
	add.s32 	%r916, %r893, %r888;
	min.u32 	%r917, %r877, %r916;
	add.s32 	%r918, %r890, %r889;
	min.u32 	%r919, %r879, %r918;
	add.s32 	%r920, %r891, %r889;
	min.u32 	%r921, %r881, %r920;
	add.s32 	%r922, %r892, %r889;
	min.u32 	%r923, %r883, %r922;
	add.s32 	%r924, %r893, %r889;
	min.u32 	%r925, %r885, %r924;
	ld.shared.u16 	%r926, [%r18+44];
	ld.shared.u16 	%r927, [%r18+174];
	ld.shared.u16 	%r928, [%r18+304];
	ld.shared.u16 	%r929, [%r18+434];
	ld.shared.u16 	%r930, [%r27+2860];
	ld.shared.u16 	%r931, [%r27+2862];
	ld.shared.u16 	%r932, [%r27+2864];
	ld.shared.u16 	%r933, [%r27+2866];
	add.s32 	%r934, %r930, %r926;
	min.u32 	%r935, %r895, %r934;
	add.s32 	%r936, %r931, %r926;
	min.u32 	%r937, %r897, %r936;
	add.s32 	%r938, %r932, %r926;
	min.u32 	%r939, %r899, %r938;
	add.s32 	%r940, %r933, %r926;
	min.u32 	%r941, %r901, %r940;
	add.s32 	%r942, %r930, %r927;
	min.u32 	%r943, %r903, %r942;
	add.s32 	%r944, %r931, %r927;
	min.u32 	%r945, %r905, %r944;
	add.s32 	%r946, %r932, %r927;
	min.u32 	%r947, %r907, %r946;
	add.s32 	%r948, %r933, %r927;
	min.u32 	%r949, %r909, %r948;
	add.s32 	%r950, %r930, %r928;
	min.u32 	%r951, %r911, %r950;
	add.s32 	%r952, %r931, %r928;
	min.u32 	%r953, %r913, %r952;
	add.s32 	%r954, %r932, %r928;
	min.u32 	%r955, %r915, %r954;
	add.s32 	%r956, %r933, %r928;
	min.u32 	%r957, %r917, %r956;
	add.s32 	%r958, %r930, %r929;
	min.u32 	%r959, %r919, %r958;
	add.s32 	%r960, %r931, %r929;
	min.u32 	%r961, %r921, %r960;
	add.s32 	%r962, %r932, %r929;
	min.u32 	%r963, %r923, %r962;
	add.s32 	%r964, %r933, %r929;
	min.u32 	%r965, %r925, %r964;
	ld.shared.u16 	%r966, [%r18+46];
	ld.shared.u16 	%r967, [%r18+176];
	ld.shared.u16 	%r968, [%r18+306];
	ld.shared.u16 	%r969, [%r18+436];
	ld.shared.u16 	%r970, [%r27+2990];
	ld.shared.u16 	%r971, [%r27+2992];
	ld.shared.u16 	%r972, [%r27+2994];
	ld.shared.u16 	%r973, [%r27+2996];
	add.s32 	%r974, %r970, %r966;
	min.u32 	%r975, %r935, %r974;
	add.s32 	%r976, %r971, %r966;
	min.u32 	%r977, %r937, %r976;
	add.s32 	%r978, %r972, %r966;
	min.u32 	%r979, %r939, %r978;
	add.s32 	%r980, %r973, %r966;
	min.u32 	%r981, %r941, %r980;
	add.s32 	%r982, %r970, %r967;
	min.u32 	%r983, %r943, %r982;
	add.s32 	%r984, %r971, %r967;
	min.u32 	%r985, %r945, %r984;
	add.s32 	%r986, %r972, %r967;
	min.u32 	%r987, %r947, %r986;
	add.s32 	%r988, %r973, %r967;
	min.u32 	%r989, %r949, %r988;
	add.s32 	%r990, %r970, %r968;
	min.u32 	%r991, %r951, %r990;
	add.s32 	%r992, %r971, %r968;
	min.u32 	%r993, %r953, %r992;
	add.s32 	%r994, %r972, %r968;
	min.u32 	%r995, %r955, %r994;
	add.s32 	%r996, %r973, %r968;
	min.u32 	%r997, %r957, %r996;
	add.s32 	%r998, %r970, %r969;
	min.u32 	%r999, %r959, %r998;
	add.s32 	%r1000, %r971, %r969;
	min.u32 	%r1001, %r961, %r1000;
	add.s32 	%r1002, %r972, %r969;
	min.u32 	%r1003, %r963, %r1002;
	add.s32 	%r1004, %r973, %r969;
	min.u32 	%r1005, %r965, %r1004;
	ld.shared.u16 	%r1006, [%r18+48];
	ld.shared.u16 	%r1007, [%r18+178];
	ld.shared.u16 	%r1008, [%r18+308];
	ld.shared.u16 	%r1009, [%r18+438];
	ld.shared.u16 	%r1010, [%r27+3120];
	ld.shared.u16 	%r1011, [%r27+3122];
	ld.shared.u16 	%r1012, [%r27+3124];
	ld.shared.u16 	%r1013, [%r27+3126];
	add.s32 	%r1014, %r1010, %r1006;
	min.u32 	%r1015, %r975, %r1014;
	add.s32 	%r1016, %r1011, %r1006;
	min.u32 	%r1017, %r977, %r1016;
	add.s32 	%r1018, %r1012, %r1006;
	min.u32 	%r1019, %r979, %r1018;
	add.s32 	%r1020, %r1013, %r1006;
	min.u32 	%r1021, %r981, %r1020;
	add.s32 	%r1022, %r1010, %r1007;
	min.u32 	%r1023, %r983, %r1022;
	add.s32 	%r1024, %r1011, %r1007;
	min.u32 	%r1025, %r985, %r1024;
	add.s32 	%r1026, %r1012, %r1007;
	min.u32 	%r1027, %r987, %r1026;
	add.s32 	%r1028, %r1013, %r1007;
	min.u32 	%r1029, %r989, %r1028;
	add.s32 	%r1030, %r1010, %r1008;
	min.u32 	%r1031, %r991, %r1030;
	add.s32 	%r1032, %r1011, %r1008;
	min.u32 	%r1033, %r993, %r1032;
	add.s32 	%r1034, %r1012, %r1008;
	min.u32 	%r1035, %r995, %r1034;
	add.s32 	%r1036, %r1013, %r1008;
	min.u32 	%r1037, %r997, %r1036;
	add.s32 	%r1038, %r1010, %r1009;
	min.u32 	%r1039, %r999, %r1038;
	add.s32 	%r1040, %r1011, %r1009;
	min.u32 	%r1041, %r1001, %r1040;
	add.s32 	%r1042, %r1012, %r1009;
	min.u32 	%r1043, %r1003, %r1042;
	add.s32 	%r1044, %r1013, %r1009;
	min.u32 	%r1045, %r1005, %r1044;
	ld.shared.u16 	%r1046, [%r18+50];
	ld.shared.u16 	%r1047, [%r18+180];
	ld.shared.u16 	%r1048, [%r18+310];
	ld.shared.u16 	%r1049, [%r18+440];
	ld.shared.u16 	%r1050, [%r27+3250];
	ld.shared.u16 	%r1051, [%r27+3252];
	ld.shared.u16 	%r1052, [%r27+3254];
	ld.shared.u16 	%r1053, [%r27+3256];
	add.s32 	%r1054, %r1050, %r1046;
	min.u32 	%r1055, %r1015, %r1054;
	add.s32 	%r1056, %r1051, %r1046;
	min.u32 	%r1057, %r1017, %r1056;
	add.s32 	%r1058, %r1052, %r1046;
	min.u32 	%r1059, %r1019, %r1058;
	add.s32 	%r1060, %r1053, %r1046;
	min.u32 	%r1061, %r1021, %r1060;
	add.s32 	%r1062, %r1050, %r1047;
	min.u32 	%r1063, %r1023, %r1062;
	add.s32 	%r1064, %r1051, %r1047;
	min.u32 	%r1065, %r1025, %r1064;
	add.s32 	%r1066, %r1052, %r1047;
	min.u32 	%r1067, %r1027, %r1066;
	add.s32 	%r1068, %r1053, %r1047;
	min.u32 	%r1069, %r1029, %r1068;
	add.s32 	%r1070, %r1050, %r1048;
	min.u32 	%r1071, %r1031, %r1070;
	add.s32 	%r1072, %r1051, %r1048;
	min.u32 	%r1073, %r1033, %r1072;
	add.s32 	%r1074, %r1052, %r1048;
	min.u32 	%r1075, %r1035, %r1074;
	add.s32 	%r1076, %r1053, %r1048;
	min.u32 	%r1077, %r1037, %r1076;
	add.s32 	%r1078, %r1050, %r1049;
	min.u32 	%r1079, %r1039, %r1078;
	add.s32 	%r1080, %r1051, %r1049;
	min.u32 	%r1081, %r1041, %r1080;
	add.s32 	%r1082, %r1052, %r1049;
	min.u32 	%r1083, %r1043, %r1082;
	add.s32 	%r1084, %r1053, %r1049;
	min.u32 	%r1085, %r1045, %r1084;
	ld.shared.u16 	%r1086, [%r18+52];
	ld.shared.u16 	%r1087, [%r18+182];
	ld.shared.u16 	%r1088, [%r18+312];
	ld.shared.u16 	%r1089, [%r18+442];
	ld.shared.u16 	%r1090, [%r27+3380];
	ld.shared.u16 	%r1091, [%r27+3382];
	ld.shared.u16 	%r1092, [%r27+3384];
	ld.shared.u16 	%r1093, [%r27+3386];
	add.s32 	%r1094, %r1090, %r1086;
	min.u32 	%r1095, %r1055, %r1094;
	add.s32 	%r1096, %r1091, %r1086;
	min.u32 	%r1097, %r1057, %r1096;
	add.s32 	%r1098, %r1092, %r1086;
	min.u32 	%r1099, %r1059, %r1098;
	add.s32 	%r1100, %r1093, %r1086;
	min.u32 	%r1101, %r1061, %r1100;
	add.s32 	%r1102, %r1090, %r1087;
	min.u32 	%r1103, %r1063, %r1102;
	add.s32 	%r1104, %r1091, %r1087;
	min.u32 	%r1105, %r1065, %r1104;
	add.s32 	%r1106, %r1092, %r1087;
	min.u32 	%r1107, %r1067, %r1106;
	add.s32 	%r1108, %r1093, %r1087;
	min.u32 	%r1109, %r1069, %r1108;
	add.s32 	%r1110, %r1090, %r1088;
	min.u32 	%r1111, %r1071, %r1110;
	add.s32 	%r1112, %r1091, %r1088;
	min.u32 	%r1113, %r1073, %r1112;
	add.s32 	%r1114, %r1092, %r1088;
	min.u32 	%r1115, %r1075, %r1114;
	add.s32 	%r1116, %r1093, %r1088;
	min.u32 	%r1117, %r1077, %r1116;
	add.s32 	%r1118, %r1090, %r1089;
	min.u32 	%r1119, %r1079, %r1118;
	add.s32 	%r1120, %r1091, %r1089;
	min.u32 	%r1121, %r1081, %r1120;
	add.s32 	%r1122, %r1092, %r1089;
	min.u32 	%r1123, %r1083, %r1122;
	add.s32 	%r1124, %r1093, %r1089;
	min.u32 	%r1125, %r1085, %r1124;
	ld.shared.u16 	%r1126, [%r18+54];
	ld.shared.u16 	%r1127, [%r18+184];
	ld.shared.u16 	%r1128, [%r18+314];
	ld.shared.u16 	%r1129, [%r18+444];
	ld.shared.u16 	%r1130, [%r27+3510];
	ld.shared.u16 	%r1131, [%r27+3512];
	ld.shared.u16 	%r1132, [%r27+3514];
	ld.shared.u16 	%r1133, [%r27+3516];
	add.s32 	%r1134, %r1130, %r1126;
	min.u32 	%r1135, %r1095, %r1134;
	add.s32 	%r1136, %r1131, %r1126;
	min.u32 	%r1137, %r1097, %r1136;
	add.s32 	%r1138, %r1132, %r1126;
	min.u32 	%r1139, %r1099, %r1138;
	add.s32 	%r1140, %r1133, %r1126;
	min.u32 	%r1141, %r1101, %r1140;
	add.s32 	%r1142, %r1130, %r1127;
	min.u32 	%r1143, %r1103, %r1142;
	add.s32 	%r1144, %r1131, %r1127;
	min.u32 	%r1145, %r1105, %r1144;
	add.s32 	%r1146, %r1132, %r1127;
	min.u32 	%r1147, %r1107, %r1146;
	add.s32 	%r1148, %r1133, %r1127;
	min.u32 	%r1149, %r1109, %r1148;
	add.s32 	%r1150, %r1130, %r1128;
	min.u32 	%r1151, %r1111, %r1150;
	add.s32 	%r1152, %r1131, %r1128;
	min.u32 	%r1153, %r1113, %r1152;
	add.s32 	%r1154, %r1132, %r1128;
	min.u32 	%r1155, %r1115, %r1154;
	add.s32 	%r1156, %r1133, %r1128;
	min.u32 	%r1157, %r1117, %r1156;
	add.s32 	%r1158, %r1130, %r1129;
	min.u32 	%r1159, %r1119, %r1158;
	add.s32 	%r1160, %r1131, %r1129;
	min.u32 	%r1161, %r1121, %r1160;
	add.s32 	%r1162, %r1132, %r1129;
	min.u32 	%r1163, %r1123, %r1162;
	add.s32 	%r1164, %r1133, %r1129;
	min.u32 	%r1165, %r1125, %r1164;
	ld.shared.u16 	%r1166, [%r18+56];
	ld.shared.u16 	%r1167, [%r18+186];
	ld.shared.u16 	%r1168, [%r18+316];
	ld.shared.u16 	%r1169, [%r18+446];
	ld.shared.u16 	%r1170, [%r27+3640];
	ld.shared.u16 	%r1171, [%r27+3642];
	ld.shared.u16 	%r1172, [%r27+3644];
	ld.shared.u16 	%r1173, [%r27+3646];
	add.s32 	%r1174, %r1170, %r1166;
	min.u32 	%r1175, %r1135, %r1174;
	add.s32 	%r1176, %r1171, %r1166;
	min.u32 	%r1177, %r1137, %r1176;
	add.s32 	%r1178, %r1172, %r1166;
	min.u32 	%r1179, %r1139, %r1178;
	add.s32 	%r1180, %r1173, %r1166;
	min.u32 	%r1181, %r1141, %r1180;
	add.s32 	%r1182, %r1170, %r1167;
	min.u32 	%r1183, %r1143, %r1182;
	add.s32 	%r1184, %r1171, %r1167;
	min.u32 	%r1185, %r1145, %r1184;
	add.s32 	%r1186, %r1172, %r1167;
	min.u32 	%r1187, %r1147, %r1186;
	add.s32 	%r1188, %r1173, %r1167;
	min.u32 	%r1189, %r1149, %r1188;
	add.s32 	%r1190, %r1170, %r1168;
	min.u32 	%r1191, %r1151, %r1190;
	add.s32 	%r1192, %r1171, %r1168;
	min.u32 	%r1193, %r1153, %r1192;
	add.s32 	%r1194, %r1172, %r1168;
	min.u32 	%r1195, %r1155, %r1194;
	add.s32 	%r1196, %r1173, %r1168;
	min.u32 	%r1197, %r1157, %r1196;
	add.s32 	%r1198, %r1170, %r1169;
	min.u32 	%r1199, %r1159, %r1198;
	add.s32 	%r1200, %r1171, %r1169;
	min.u32 	%r1201, %r1161, %r1200;
	add.s32 	%r1202, %r1172, %r1169;
	min.u32 	%r1203, %r1163, %r1202;
	add.s32 	%r1204, %r1173, %r1169;
	min.u32 	%r1205, %r1165, %r1204;
	ld.shared.u16 	%r1206, [%r18+58];
	ld.shared.u16 	%r1207, [%r18+188];
	ld.shared.u16 	%r1208, [%r18+318];
	ld.shared.u16 	%r1209, [%r18+448];
	ld.shared.u16 	%r1210, [%r27+3770];
	ld.shared.u16 	%r1211, [%r27+3772];
	ld.shared.u16 	%r1212, [%r27+3774];
	ld.shared.u16 	%r1213, [%r27+3776];
	add.s32 	%r1214, %r1210, %r1206;
	min.u32 	%r1215, %r1175, %r1214;
	add.s32 	%r1216, %r1211, %r1206;
	min.u32 	%r1217, %r1177, %r1216;
	add.s32 	%r1218, %r1212, %r1206;
	min.u32 	%r1219, %r1179, %r1218;
	add.s32 	%r1220, %r1213, %r1206;
	min.u32 	%r1221, %r1181, %r1220;
	add.s32 	%r1222, %r1210, %r1207;
	min.u32 	%r1223, %r1183, %r1222;
	add.s32 	%r1224, %r1211, %r1207;
	min.u32 	%r1225, %r1185, %r1224;
	add.s32 	%r1226, %r1212, %r1207;
	min.u32 	%r1227, %r1187, %r1226;
	add.s32 	%r1228, %r1213, %r1207;
	min.u32 	%r1229, %r1189, %r1228;
	add.s32 	%r1230, %r1210, %r1208;
	min.u32 	%r1231, %r1191, %r1230;
	add.s32 	%r1232, %r1211, %r1208;
	min.u32 	%r1233, %r1193, %r1232;
	add.s32 	%r1234, %r1212, %r1208;
	min.u32 	%r1235, %r1195, %r1234;
	add.s32 	%r1236, %r1213, %r1208;
	min.u32 	%r1237, %r1197, %r1236;
	add.s32 	%r1238, %r1210, %r1209;
	min.u32 	%r1239, %r1199, %r1238;
	add.s32 	%r1240, %r1211, %r1209;
	min.u32 	%r1241, %r1201, %r1240;
	add.s32 	%r1242, %r1212, %r1209;
	min.u32 	%r1243, %r1203, %r1242;
	add.s32 	%r1244, %r1213, %r1209;
	min.u32 	%r1245, %r1205, %r1244;
	ld.shared.u16 	%r1246, [%r18+60];
	ld.shared.u16 	%r1247, [%r18+190];
	ld.shared.u16 	%r1248, [%r18+320];
	ld.shared.u16 	%r1249, [%r18+450];
	ld.shared.u16 	%r1250, [%r27+3900];
	ld.shared.u16 	%r1251, [%r27+3902];
	ld.shared.u16 	%r1252, [%r27+3904];
	ld.shared.u16 	%r1253, [%r27+3906];
	add.s32 	%r1254, %r1250, %r1246;
	min.u32 	%r1255, %r1215, %r1254;
	add.s32 	%r1256, %r1251, %r1246;
	min.u32 	%r1257, %r1217, %r1256;
	add.s32 	%r1258, %r1252, %r1246;
	min.u32 	%r1259, %r1219, %r1258;
	add.s32 	%r1260, %r1253, %r1246;
	min.u32 	%r1261, %r1221, %r1260;
	add.s32 	%r1262, %r1250, %r1247;
	min.u32 	%r1263, %r1223, %r1262;
	add.s32 	%r1264, %r1251, %r1247;
	min.u32 	%r1265, %r1225, %r1264;
	add.s32 	%r1266, %r1252, %r1247;
	min.u32 	%r1267, %r1227, %r1266;
	add.s32 	%r1268, %r1253, %r1247;
	min.u32 	%r1269, %r1229, %r1268;
	add.s32 	%r1270, %r1250, %r1248;
	min.u32 	%r1271, %r1231, %r1270;
	add.s32 	%r1272, %r1251, %r1248;
	min.u32 	%r1273, %r1233, %r1272;
	add.s32 	%r1274, %r1252, %r1248;
	min.u32 	%r1275, %r1235, %r1274;
	add.s32 	%r1276, %r1253, %r1248;
	min.u32 	%r1277, %r1237, %r1276;
	add.s32 	%r1278, %r1250, %r1249;
	min.u32 	%r1279, %r1239, %r1278;
	add.s32 	%r1280, %r1251, %r1249;
	min.u32 	%r1281, %r1241, %r1280;
	add.s32 	%r1282, %r1252, %r1249;
	min.u32 	%r1283, %r1243, %r1282;
	add.s32 	%r1284, %r1253, %r1249;
	min.u32 	%r1285, %r1245, %r1284;
	ld.shared.u16 	%r1286, [%r18+62];
	ld.shared.u16 	%r1287, [%r18+192];
	ld.shared.u16 	%r1288, [%r18+322];
	ld.shared.u16 	%r1289, [%r18+452];
	ld.shared.u16 	%r1290, [%r27+4030];
	ld.shared.u16 	%r1291, [%r27+4032];
	ld.shared.u16 	%r1292, [%r27+4034];
	ld.shared.u16 	%r1293, [%r27+4036];
	add.s32 	%r1294, %r1290, %r1286;
	min.u32 	%r1295, %r1255, %r1294;
	add.s32 	%r1296, %r1291, %r1286;
	min.u32 	%r1297, %r1257, %r1296;
	add.s32 	%r1298, %r1292, %r1286;
	min.u32 	%r1299, %r1259, %r1298;
	add.s32 	%r1300, %r1293, %r1286;
	min.u32 	%r1301, %r1261, %r1300;
	add.s32 	%r1302, %r1290, %r1287;
	min.u32 	%r1303, %r1263, %r1302;
	add.s32 	%r1304, %r1291, %r1287;
	min.u32 	%r1305, %r1265, %r1304;
	add.s32 	%r1306, %r1292, %r1287;
	min.u32 	%r1307, %r1267, %r1306;
	add.s32 	%r1308, %r1293, %r1287;
	min.u32 	%r1309, %r1269, %r1308;
	add.s32 	%r1310, %r1290, %r1288;
	min.u32 	%r1311, %r1271, %r1310;
	add.s32 	%r1312, %r1291, %r1288;
	min.u32 	%r1313, %r1273, %r1312;
	add.s32 	%r1314, %r1292, %r1288;
	min.u32 	%r1315, %r1275, %r1314;
	add.s32 	%r1316, %r1293, %r1288;
	min.u32 	%r1317, %r1277, %r1316;
	add.s32 	%r1318, %r1290, %r1289;
	min.u32 	%r1319, %r1279, %r1318;
	add.s32 	%r1320, %r1291, %r1289;
	min.u32 	%r1321, %r1281, %r1320;
	add.s32 	%r1322, %r1292, %r1289;
	min.u32 	%r1323, %r1283, %r1322;
	add.s32 	%r1324, %r1293, %r1289;
	min.u32 	%r1325, %r1285, %r1324;
	ld.shared.u16 	%r1326, [%r18+64];
	ld.shared.u16 	%r1327, [%r18+194];
	ld.shared.u16 	%r1328, [%r18+324];
	ld.shared.u16 	%r1329, [%r18+454];
	ld.shared.u16 	%r1330, [%r27+4160];
	ld.shared.u16 	%r1331, [%r27+4162];
	ld.shared.u16 	%r1332, [%r27+4164];
	ld.shared.u16 	%r1333, [%r27+4166];
	add.s32 	%r1334, %r1330, %r1326;
	min.u32 	%r1335, %r1295, %r1334;
	add.s32 	%r1336, %r1331, %r1326;
	min.u32 	%r1337, %r1297, %r1336;
	add.s32 	%r1338, %r1332, %r1326;
	min.u32 	%r1339, %r1299, %r1338;
	add.s32 	%r1340, %r1333, %r1326;
	min.u32 	%r1341, %r1301, %r1340;
	add.s32 	%r1342, %r1330, %r1327;
	min.u32 	%r1343, %r1303, %r1342;
	add.s32 	%r1344, %r1331, %r1327;
	min.u32 	%r1345, %r1305, %r1344;
	add.s32 	%r1346, %r1332, %r1327;
	min.u32 	%r1347, %r1307, %r1346;
	add.s32 	%r1348, %r1333, %r1327;
	min.u32 	%r1349, %r1309, %r1348;
	add.s32 	%r1350, %r1330, %r1328;
	min.u32 	%r1351, %r1311, %r1350;
	add.s32 	%r1352, %r1331, %r1328;
	min.u32 	%r1353, %r1313, %r1352;
	add.s32 	%r1354, %r1332, %r1328;
	min.u32 	%r1355, %r1315, %r1354;
	add.s32 	%r1356, %r1333, %r1328;
	min.u32 	%r1357, %r1317, %r1356;
	add.s32 	%r1358, %r1330, %r1329;
	min.u32 	%r1359, %r1319, %r1358;
	add.s32 	%r1360, %r1331, %r1329;
	min.u32 	%r1361, %r1321, %r1360;
	add.s32 	%r1362, %r1332, %r1329;
	min.u32 	%r1363, %r1323, %r1362;
	add.s32 	%r1364, %r1333, %r1329;
	min.u32 	%r1365, %r1325, %r1364;
	ld.shared.u16 	%r1366, [%r18+66];
	ld.shared.u16 	%r1367, [%r18+196];
	ld.shared.u16 	%r1368, [%r18+326];
	ld.shared.u16 	%r1369, [%r18+456];
	ld.shared.u16 	%r1370, [%r27+4290];
	ld.shared.u16 	%r1371, [%r27+4292];
	ld.shared.u16 	%r1372, [%r27+4294];
	ld.shared.u16 	%r1373, [%r27+4296];
	add.s32 	%r1374, %r1370, %r1366;
	min.u32 	%r1375, %r1335, %r1374;
	add.s32 	%r1376, %r1371, %r1366;
	min.u32 	%r1377, %r1337, %r1376;
	add.s32 	%r1378, %r1372, %r1366;
	min.u32 	%r1379, %r1339, %r1378;
	add.s32 	%r1380, %r1373, %r1366;
	min.u32 	%r1381, %r1341, %r1380;
	add.s32 	%r1382, %r1370, %r1367;
	min.u32 	%r1383, %r1343, %r1382;
	add.s32 	%r1384, %r1371, %r1367;
	min.u32 	%r1385, %r1345, %r1384;
	add.s32 	%r1386, %r1372, %r1367;
	min.u32 	%r1387, %r1347, %r1386;
	add.s32 	%r1388, %r1373, %r1367;
	min.u32 	%r1389, %r1349, %r1388;
	add.s32 	%r1390, %r1370, %r1368;
	min.u32 	%r1391, %r1351, %r1390;
	add.s32 	%r1392, %r1371, %r1368;
	min.u32 	%r1393, %r1353, %r1392;
	add.s32 	%r1394, %r1372, %r1368;
	min.u32 	%r1395, %r1355, %r1394;
	add.s32 	%r1396, %r1373, %r1368;
	min.u32 	%r1397, %r1357, %r1396;
	add.s32 	%r1398, %r1370, %r1369;
	min.u32 	%r1399, %r1359, %r1398;
	add.s32 	%r1400, %r1371, %r1369;
	min.u32 	%r1401, %r1361, %r1400;
	add.s32 	%r1402, %r1372, %r1369;
	min.u32 	%r1403, %r1363, %r1402;
	add.s32 	%r1404, %r1373, %r1369;
	min.u32 	%r1405, %r1365, %r1404;
	ld.shared.u16 	%r1406, [%r18+68];
	ld.shared.u16 	%r1407, [%r18+198];
	ld.shared.u16 	%r1408, [%r18+328];
	ld.shared.u16 	%r1409, [%r18+458];
	ld.shared.u16 	%r1410, [%r27+4420];
	ld.shared.u16 	%r1411, [%r27+4422];
	ld.shared.u16 	%r1412, [%r27+4424];
	ld.shared.u16 	%r1413, [%r27+4426];
	add.s32 	%r1414, %r1410, %r1406;
	min.u32 	%r1415, %r1375, %r1414;
	add.s32 	%r1416, %r1411, %r1406;
	min.u32 	%r1417, %r1377, %r1416;
	add.s32 	%r1418, %r1412, %r1406;
	min.u32 	%r1419, %r1379, %r1418;
	add.s32 	%r1420, %r1413, %r1406;
	min.u32 	%r1421, %r1381, %r1420;
	add.s32 	%r1422, %r1410, %r1407;
	min.u32 	%r1423, %r1383, %r1422;
	add.s32 	%r1424, %r1411, %r1407;
	min.u32 	%r1425, %r1385, %r1424;
	add.s32 	%r1426, %r1412, %r1407;
	min.u32 	%r1427, %r1387, %r1426;
	add.s32 	%r1428, %r1413, %r1407;
	min.u32 	%r1429, %r1389, %r1428;
	add.s32 	%r1430, %r1410, %r1408;
	min.u32 	%r1431, %r1391, %r1430;
	add.s32 	%r1432, %r1411, %r1408;
	min.u32 	%r1433, %r1393, %r1432;
	add.s32 	%r1434, %r1412, %r1408;
	min.u32 	%r1435, %r1395, %r1434;
	add.s32 	%r1436, %r1413, %r1408;
	min.u32 	%r1437, %r1397, %r1436;
	add.s32 	%r1438, %r1410, %r1409;
	min.u32 	%r1439, %r1399, %r1438;
	add.s32 	%r1440, %r1411, %r1409;
	min.u32 	%r1441, %r1401, %r1440;
	add.s32 	%r1442, %r1412, %r1409;
	min.u32 	%r1443, %r1403, %r1442;
	add.s32 	%r1444, %r1413, %r1409;
	min.u32 	%r1445, %r1405, %r1444;
	ld.shared.u16 	%r1446, [%r18+70];
	ld.shared.u16 	%r1447, [%r18+200];
	ld.shared.u16 	%r1448, [%r18+330];
	ld.shared.u16 	%r1449, [%r18+460];
	ld.shared.u16 	%r1450, [%r27+4550];
	ld.shared.u16 	%r1451, [%r27+4552];
	ld.shared.u16 	%r1452, [%r27+4554];
	ld.shared.u16 	%r1453, [%r27+4556];
	add.s32 	%r1454, %r1450, %r1446;
	min.u32 	%r1455, %r1415, %r1454;
	add.s32 	%r1456, %r1451, %r1446;
	min.u32 	%r1457, %r1417, %r1456;
	add.s32 	%r1458, %r1452, %r1446;
	min.u32 	%r1459, %r1419, %r1458;
	add.s32 	%r1460, %r1453, %r1446;
	min.u32 	%r1461, %r1421, %r1460;
	add.s32 	%r1462, %r1450, %r1447;
	min.u32 	%r1463, %r1423, %r1462;
	add.s32 	%r1464, %r1451, %r1447;
	min.u32 	%r1465, %r1425, %r1464;
	add.s32 	%r1466, %r1452, %r1447;
	min.u32 	%r1467, %r1427, %r1466;
	add.s32 	%r1468, %r1453, %r1447;
	min.u32 	%r1469, %r1429, %r1468;
	add.s32 	%r1470, %r1450, %r1448;
	min.u32 	%r1471, %r1431, %r1470;
	add.s32 	%r1472, %r1451, %r1448;
	min.u32 	%r1473, %r1433, %r1472;
	add.s32 	%r1474, %r1452, %r1448;
	min.u32 	%r1475, %r1435, %r1474;
	add.s32 	%r1476, %r1453, %r1448;
	min.u32 	%r1477, %r1437, %r1476;
	add.s32 	%r1478, %r1450, %r1449;
	min.u32 	%r1479, %r1439, %r1478;
	add.s32 	%r1480, %r1451, %r1449;
	min.u32 	%r1481, %r1441, %r1480;
	add.s32 	%r1482, %r1452, %r1449;
	min.u32 	%r1483, %r1443, %r1482;
	add.s32 	%r1484, %r1453, %r1449;
	min.u32 	%r1485, %r1445, %r1484;
	ld.shared.u16 	%r1486, [%r18+72];
	ld.shared.u16 	%r1487, [%r18+202];
	ld.shared.u16 	%r1488, [%r18+332];
	ld.shared.u16 	%r1489, [%r18+462];
	ld.shared.u16 	%r1490, [%r27+4680];
	ld.shared.u16 	%r1491, [%r27+4682];
	ld.shared.u16 	%r1492, [%r27+4684];
	ld.shared.u16 	%r1493, [%r27+4686];
	add.s32 	%r1494, %r1490, %r1486;
	min.u32 	%r1495, %r1455, %r1494;
	add.s32 	%r1496, %r1491, %r1486;
	min.u32 	%r1497, %r1457, %r1496;
	add.s32 	%r1498, %r1492, %r1486;
	min.u32 	%r1499, %r1459, %r1498;
	add.s32 	%r1500, %r1493, %r1486;
	min.u32 	%r1501, %r1461, %r1500;
	add.s32 	%r1502, %r1490, %r1487;
	min.u32 	%r1503, %r1463, %r1502;
	add.s32 	%r1504, %r1491, %r1487;
	min.u32 	%r1505, %r1465, %r1504;
	add.s32 	%r1506, %r1492, %r1487;
	min.u32 	%r1507, %r1467, %r1506;
	add.s32 	%r1508, %r1493, %r1487;
	min.u32 	%r1509, %r1469, %r1508;
	add.s32 	%r1510, %r1490, %r1488;
	min.u32 	%r1511, %r1471, %r1510;
	add.s32 	%r1512, %r1491, %r1488;
	min.u32 	%r1513, %r1473, %r1512;
	add.s32 	%r1514, %r1492, %r1488;
	min.u32 	%r1515, %r1475, %r1514;
	add.s32 	%r1516, %r1493, %r1488;
	min.u32 	%r1517, %r1477, %r1516;
	add.s32 	%r1518, %r1490, %r1489;
	min.u32 	%r1519, %r1479, %r1518;
	add.s32 	%r1520, %r1491, %r1489;
	min.u32 	%r1521, %r1481, %r1520;
	add.s32 	%r1522, %r1492, %r1489;
	min.u32 	%r1523, %r1483, %r1522;
	add.s32 	%r1524, %r1493, %r1489;
	min.u32 	%r1525, %r1485, %r1524;
	ld.shared.u16 	%r1526, [%r18+74];
	ld.shared.u16 	%r1527, [%r18+204];
	ld.shared.u16 	%r1528, [%r18+334];
	ld.shared.u16 	%r1529, [%r18+464];
	ld.shared.u16 	%r1530, [%r27+4810];
	ld.shared.u16 	%r1531, [%r27+4812];
	ld.shared.u16 	%r1532, [%r27+4814];
	ld.shared.u16 	%r1533, [%r27+4816];
	add.s32 	%r1534, %r1530, %r1526;
	min.u32 	%r1535, %r1495, %r1534;
	add.s32 	%r1536, %r1531, %r1526;
	min.u32 	%r1537, %r1497, %r1536;
	add.s32 	%r1538, %r1532, %r1526;
	min.u32 	%r1539, %r1499, %r1538;
	add.s32 	%r1540, %r1533, %r1526;
	min.u32 	%r1541, %r1501, %r1540;
	add.s32 	%r1542, %r1530, %r1527;
	min.u32 	%r1543, %r1503, %r1542;
	add.s32 	%r1544, %r1531, %r1527;
	min.u32 	%r1545, %r1505, %r1544;
	add.s32 	%r1546, %r1532, %r1527;
	min.u32 	%r1547, %r1507, %r1546;
	add.s32 	%r1548, %r1533, %r1527;
	min.u32 	%r1549, %r1509, %r1548;
	add.s32 	%r1550, %r1530, %r1528;
	min.u32 	%r1551, %r1511, %r1550;
	add.s32 	%r1552, %r1531, %r1528;
	min.u32 	%r1553, %r1513, %r1552;
	add.s32 	%r1554, %r1532, %r1528;
	min.u32 	%r1555, %r1515, %r1554;
	add.s32 	%r1556, %r1533, %r1528;
	min.u32 	%r1557, %r1517, %r1556;
	add.s32 	%r1558, %r1530, %r1529;
	min.u32 	%r1559, %r1519, %r1558;
	add.s32 	%r1560, %r1531, %r1529;
	min.u32 	%r1561, %r1521, %r1560;
	add.s32 	%r1562, %r1532, %r1529;
	min.u32 	%r1563, %r1523, %r1562;
	add.s32 	%r1564, %r1533, %r1529;
	min.u32 	%r1565, %r1525, %r1564;
	ld.shared.u16 	%r1566, [%r18+76];
	ld.shared.u16 	%r1567, [%r18+206];
	ld.shared.u16 	%r1568, [%r18+336];
	ld.shared.u16 	%r1569, [%r18+466];
	ld.shared.u16 	%r1570, [%r27+4940];
	ld.shared.u16 	%r1571, [%r27+4942];
	ld.shared.u16 	%r1572, [%r27+4944];
	ld.shared.u16 	%r1573, [%r27+4946];
	add.s32 	%r1574, %r1570, %r1566;
	min.u32 	%r1575, %r1535, %r1574;
	add.s32 	%r1576, %r1571, %r1566;
	min.u32 	%r1577, %r1537, %r1576;
	add.s32 	%r1578, %r1572, %r1566;
	min.u32 	%r1579, %r1539, %r1578;
	add.s32 	%r1580, %r1573, %r1566;
	min.u32 	%r1581, %r1541, %r1580;
	add.s32 	%r1582, %r1570, %r1567;
	min.u32 	%r1583, %r1543, %r1582;
	add.s32 	%r1584, %r1571, %r1567;
	min.u32 	%r1585, %r1545, %r1584;
	add.s32 	%r1586, %r1572, %r1567;
	min.u32 	%r1587, %r1547, %r1586;
	add.s32 	%r1588, %r1573, %r1567;
	min.u32 	%r1589, %r1549, %r1588;
	add.s32 	%r1590, %r1570, %r1568;
	min.u32 	%r1591, %r1551, %r1590;
	add.s32 	%r1592, %r1571, %r1568;
	min.u32 	%r1593, %r1553, %r1592;
	add.s32 	%r1594, %r1572, %r1568;
	min.u32 	%r1595, %r1555, %r1594;
	add.s32 	%r1596, %r1573, %r1568;
	min.u32 	%r1597, %r1557, %r1596;
	add.s32 	%r1598, %r1570, %r1569;
	min.u32 	%r1599, %r1559, %r1598;
	add.s32 	%r1600, %r1571, %r1569;
	min.u32 	%r1601, %r1561, %r1600;
	add.s32 	%r1602, %r1572, %r1569;
	min.u32 	%r1603, %r1563, %r1602;
	add.s32 	%r1604, %r1573, %r1569;
	min.u32 	%r1605, %r1565, %r1604;
	ld.shared.u16 	%r1606, [%r18+78];
	ld.shared.u16 	%r1607, [%r18+208];
	ld.shared.u16 	%r1608, [%r18+338];
	ld.shared.u16 	%r1609, [%r18+468];
	ld.shared.u16 	%r1610, [%r27+5070];
	ld.shared.u16 	%r1611, [%r27+5072];
	ld.shared.u16 	%r1612, [%r27+5074];
	ld.shared.u16 	%r1613, [%r27+5076];
	add.s32 	%r1614, %r1610, %r1606;
	min.u32 	%r1615, %r1575, %r1614;
	add.s32 	%r1616, %r1611, %r1606;
	min.u32 	%r1617, %r1577, %r1616;
	add.s32 	%r1618, %r1612, %r1606;
	min.u32 	%r1619, %r1579, %r1618;
	add.s32 	%r1620, %r1613, %r1606;
	min.u32 	%r1621, %r1581, %r1620;
	add.s32 	%r1622, %r1610, %r1607;
	min.u32 	%r1623, %r1583, %r1622;
	add.s32 	%r1624, %r1611, %r1607;
	min.u32 	%r1625, %r1585, %r1624;
	add.s32 	%r1626, %r1612, %r1607;
	min.u32 	%r1627, %r1587, %r1626;
	add.s32 	%r1628, %r1613, %r1607;
	min.u32 	%r1629, %r1589, %r1628;
	add.s32 	%r1630, %r1610, %r1608;
	min.u32 	%r1631, %r1591, %r1630;
	add.s32 	%r1632, %r1611, %r1608;
	min.u32 	%r1633, %r1593, %r1632;
	add.s32 	%r1634, %r1612, %r1608;
	min.u32 	%r1635, %r1595, %r1634;
	add.s32 	%r1636, %r1613, %r1608;
	min.u32 	%r1637, %r1597, %r1636;
	add.s32 	%r1638, %r1610, %r1609;
	min.u32 	%r1639, %r1599, %r1638;
	add.s32 	%r1640, %r1611, %r1609;
	min.u32 	%r1641, %r1601, %r1640;
	add.s32 	%r1642, %r1612, %r1609;
	min.u32 	%r1643, %r1603, %r1642;
	add.s32 	%r1644, %r1613, %r1609;
	min.u32 	%r1645, %r1605, %r1644;
	ld.shared.u16 	%r1646, [%r18+80];
	ld.shared.u16 	%r1647, [%r18+210];
	ld.shared.u16 	%r1648, [%r18+340];
	ld.shared.u16 	%r1649, [%r18+470];
	ld.shared.u16 	%r1650, [%r27+5200];
	ld.shared.u16 	%r1651, [%r27+5202];
	ld.shared.u16 	%r1652, [%r27+5204];
	ld.shared.u16 	%r1653, [%r27+5206];
	add.s32 	%r1654, %r1650, %r1646;
	min.u32 	%r1655, %r1615, %r1654;
	add.s32 	%r1656, %r1651, %r1646;
	min.u32 	%r1657, %r1617, %r1656;
	add.s32 	%r1658, %r1652, %r1646;
	min.u32 	%r1659, %r1619, %r1658;
	add.s32 	%r1660, %r1653, %r1646;
	min.u32 	%r1661, %r1621, %r1660;
	add.s32 	%r1662, %r1650, %r1647;
	min.u32 	%r1663, %r1623, %r1662;
	add.s32 	%r1664, %r1651, %r1647;
	min.u32 	%r1665, %r1625, %r1664;
	add.s32 	%r1666, %r1652, %r1647;
	min.u32 	%r1667, %r1627, %r1666;
	add.s32 	%r1668, %r1653, %r1647;
	min.u32 	%r1669, %r1629, %r1668;
	add.s32 	%r1670, %r1650, %r1648;
	min.u32 	%r1671, %r1631, %r1670;
	add.s32 	%r1672, %r1651, %r1648;
	min.u32 	%r1673, %r1633, %r1672;
	add.s32 	%r1674, %r1652, %r1648;
	min.u32 	%r1675, %r1635, %r1674;
	add.s32 	%r1676, %r1653, %r1648;
	min.u32 	%r1677, %r1637, %r1676;
	add.s32 	%r1678, %r1650, %r1649;
	min.u32 	%r1679, %r1639, %r1678;
	add.s32 	%r1680, %r1651, %r1649;
	min.u32 	%r1681, %r1641, %r1680;
	add.s32 	%r1682, %r1652, %r1649;
	min.u32 	%r1683, %r1643, %r1682;
	add.s32 	%r1684, %r1653, %r1649;
	min.u32 	%r1685, %r1645, %r1684;
	ld.shared.u16 	%r1686, [%r18+82];
	ld.shared.u16 	%r1687, [%r18+212];
	ld.shared.u16 	%r1688, [%r18+342];
	ld.shared.u16 	%r1689, [%r18+472];
	ld.shared.u16 	%r1690, [%r27+5330];
	ld.shared.u16 	%r1691, [%r27+5332];
	ld.shared.u16 	%r1692, [%r27+5334];
	ld.shared.u16 	%r1693, [%r27+5336];
	add.s32 	%r1694, %r1690, %r1686;
	min.u32 	%r1695, %r1655, %r1694;
	add.s32 	%r1696, %r1691, %r1686;
	min.u32 	%r1697, %r1657, %r1696;
	add.s32 	%r1698, %r1692, %r1686;
	min.u32 	%r1699, %r1659, %r1698;
	add.s32 	%r1700, %r1693, %r1686;
	min.u32 	%r1701, %r1661, %r1700;
	add.s32 	%r1702, %r1690, %r1687;
	min.u32 	%r1703, %r1663, %r1702;
	add.s32 	%r1704, %r1691, %r1687;
	min.u32 	%r1705, %r1665, %r1704;
	add.s32 	%r1706, %r1692, %r1687;
	min.u32 	%r1707, %r1667, %r1706;
	add.s32 	%r1708, %r1693, %r1687;
	min.u32 	%r1709, %r1669, %r1708;
	add.s32 	%r1710, %r1690, %r1688;
	min.u32 	%r1711, %r1671, %r1710;
	add.s32 	%r1712, %r1691, %r1688;
	min.u32 	%r1713, %r1673, %r1712;
	add.s32 	%r1714, %r1692, %r1688;
	min.u32 	%r1715, %r1675, %r1714;
	add.s32 	%r1716, %r1693, %r1688;
	min.u32 	%r1717, %r1677, %r1716;
	add.s32 	%r1718, %r1690, %r1689;
	min.u32 	%r1719, %r1679, %r1718;
	add.s32 	%r1720, %r1691, %r1689;
	min.u32 	%r1721, %r1681, %r1720;
	add.s32 	%r1722, %r1692, %r1689;
	min.u32 	%r1723, %r1683, %r1722;
	add.s32 	%r1724, %r1693, %r1689;
	min.u32 	%r1725, %r1685, %r1724;
	ld.shared.u16 	%r1726, [%r18+84];
	ld.shared.u16 	%r1727, [%r18+214];
	ld.shared.u16 	%r1728, [%r18+344];
	ld.shared.u16 	%r1729, [%r18+474];
	ld.shared.u16 	%r1730, [%r27+5460];
	ld.shared.u16 	%r1731, [%r27+5462];
	ld.shared.u16 	%r1732, [%r27+5464];
	ld.shared.u16 	%r1733, [%r27+5466];
	add.s32 	%r1734, %r1730, %r1726;
	min.u32 	%r1735, %r1695, %r1734;
	add.s32 	%r1736, %r1731, %r1726;
	min.u32 	%r1737, %r1697, %r1736;
	add.s32 	%r1738, %r1732, %r1726;
	min.u32 	%r1739, %r1699, %r1738;
	add.s32 	%r1740, %r1733, %r1726;
	min.u32 	%r1741, %r1701, %r1740;
	add.s32 	%r1742, %r1730, %r1727;
	min.u32 	%r1743, %r1703, %r1742;
	add.s32 	%r1744, %r1731, %r1727;
	min.u32 	%r1745, %r1705, %r1744;
	add.s32 	%r1746, %r1732, %r1727;
	min.u32 	%r1747, %r1707, %r1746;
	add.s32 	%r1748, %r1733, %r1727;
	min.u32 	%r1749, %r1709, %r1748;
	add.s32 	%r1750, %r1730, %r1728;
	min.u32 	%r1751, %r1711, %r1750;
	add.s32 	%r1752, %r1731, %r1728;
	min.u32 	%r1753, %r1713, %r1752;
	add.s32 	%r1754, %r1732, %r1728;
	min.u32 	%r1755, %r1715, %r1754;
	add.s32 	%r1756, %r1733, %r1728;
	min.u32 	%r1757, %r1717, %r1756;
	add.s32 	%r1758, %r1730, %r1729;
	min.u32 	%r1759, %r1719, %r1758;
	add.s32 	%r1760, %r1731, %r1729;
	min.u32 	%r1761, %r1721, %r1760;
	add.s32 	%r1762, %r1732, %r1729;
	min.u32 	%r1763, %r1723, %r1762;
	add.s32 	%r1764, %r1733, %r1729;
	min.u32 	%r1765, %r1725, %r1764;
	ld.shared.u16 	%r1766, [%r18+86];
	ld.shared.u16 	%r1767, [%r18+216];
	ld.shared.u16 	%r1768, [%r18+346];
	ld.shared.u16 	%r1769, [%r18+476];
	ld.shared.u16 	%r1770, [%r27+5590];
	ld.shared.u16 	%r1771, [%r27+5592];
	ld.shared.u16 	%r1772, [%r27+5594];
	ld.shared.u16 	%r1773, [%r27+5596];
	add.s32 	%r1774, %r1770, %r1766;
	min.u32 	%r1775, %r1735, %r1774;
	add.s32 	%r1776, %r1771, %r1766;
	min.u32 	%r1777, %r1737, %r1776;
	add.s32 	%r1778, %r1772, %r1766;
	min.u32 	%r1779, %r1739, %r1778;
	add.s32 	%r1780, %r1773, %r1766;
	min.u32 	%r1781, %r1741, %r1780;
	add.s32 	%r1782, %r1770, %r1767;
	min.u32 	%r1783, %r1743, %r1782;
	add.s32 	%r1784, %r1771, %r1767;
	min.u32 	%r1785, %r1745, %r1784;
	add.s32 	%r1786, %r1772, %r1767;
	min.u32 	%r1787, %r1747, %r1786;
	add.s32 	%r1788, %r1773, %r1767;
	min.u32 	%r1789, %r1749, %r1788;
	add.s32 	%r1790, %r1770, %r1768;
	min.u32 	%r1791, %r1751, %r1790;
	add.s32 	%r1792, %r1771, %r1768;
	min.u32 	%r1793, %r1753, %r1792;
	add.s32 	%r1794, %r1772, %r1768;
	min.u32 	%r1795, %r1755, %r1794;
	add.s32 	%r1796, %r1773, %r1768;
	min.u32 	%r1797, %r1757, %r1796;
	add.s32 	%r1798, %r1770, %r1769;
	min.u32 	%r1799, %r1759, %r1798;
	add.s32 	%r1800, %r1771, %r1769;
	min.u32 	%r1801, %r1761, %r1800;
	add.s32 	%r1802, %r1772, %r1769;
	min.u32 	%r1803, %r1763, %r1802;
	add.s32 	%r1804, %r1773, %r1769;
	min.u32 	%r1805, %r1765, %r1804;
	ld.shared.u16 	%r1806, [%r18+88];
	ld.shared.u16 	%r1807, [%r18+218];
	ld.shared.u16 	%r1808, [%r18+348];
	ld.shared.u16 	%r1809, [%r18+478];
	ld.shared.u16 	%r1810, [%r27+5720];
	ld.shared.u16 	%r1811, [%r27+5722];
	ld.shared.u16 	%r1812, [%r27+5724];
	ld.shared.u16 	%r1813, [%r27+5726];
	add.s32 	%r1814, %r1810, %r1806;
	min.u32 	%r1815, %r1775, %r1814;
	add.s32 	%r1816, %r1811, %r1806;
	min.u32 	%r1817, %r1777, %r1816;
	add.s32 	%r1818, %r1812, %r1806;
	min.u32 	%r1819, %r1779, %r1818;
	add.s32 	%r1820, %r1813, %r1806;
	min.u32 	%r1821, %r1781, %r1820;
	add.s32 	%r1822, %r1810, %r1807;
	min.u32 	%r1823, %r1783, %r1822;
	add.s32 	%r1824, %r1811, %r1807;
	min.u32 	%r1825, %r1785, %r1824;
	add.s32 	%r1826, %r1812, %r1807;
	min.u32 	%r1827, %r1787, %r1826;
	add.s32 	%r1828, %r1813, %r1807;
	min.u32 	%r1829, %r1789, %r1828;
	add.s32 	%r1830, %r1810, %r1808;
	min.u32 	%r1831, %r1791, %r1830;
	add.s32 	%r1832, %r1811, %r1808;
	min.u32 	%r1833, %r1793, %r1832;
	add.s32 	%r1834, %r1812, %r1808;
	min.u32 	%r1835, %r1795, %r1834;
	add.s32 	%r1836, %r1813, %r1808;
	min.u32 	%r1837, %r1797, %r1836;
	add.s32 	%r1838, %r1810, %r1809;
	min.u32 	%r1839, %r1799, %r1838;
	add.s32 	%r1840, %r1811, %r1809;
	min.u32 	%r1841, %r1801, %r1840;
	add.s32 	%r1842, %r1812, %r1809;
	min.u32 	%r1843, %r1803, %r1842;
	add.s32 	%r1844, %r1813, %r1809;
	min.u32 	%r1845, %r1805, %r1844;
	ld.shared.u16 	%r1846, [%r18+90];
	ld.shared.u16 	%r1847, [%r18+220];
	ld.shared.u16 	%r1848, [%r18+350];
	ld.shared.u16 	%r1849, [%r18+480];
	ld.shared.u16 	%r1850, [%r27+5850];
	ld.shared.u16 	%r1851, [%r27+5852];
	ld.shared.u16 	%r1852, [%r27+5854];
	ld.shared.u16 	%r1853, [%r27+5856];
	add.s32 	%r1854, %r1850, %r1846;
	min.u32 	%r1855, %r1815, %r1854;
	add.s32 	%r1856, %r1851, %r1846;
	min.u32 	%r1857, %r1817, %r1856;
	add.s32 	%r1858, %r1852, %r1846;
	min.u32 	%r1859, %r1819, %r1858;
	add.s32 	%r1860, %r1853, %r1846;
	min.u32 	%r1861, %r1821, %r1860;
	add.s32 	%r1862, %r1850, %r1847;
	min.u32 	%r1863, %r1823, %r1862;
	add.s32 	%r1864, %r1851, %r1847;
	min.u32 	%r1865, %r1825, %r1864;
	add.s32 	%r1866, %r1852, %r1847;
	min.u32 	%r1867, %r1827, %r1866;
	add.s32 	%r1868, %r1853, %r1847;
	min.u32 	%r1869, %r1829, %r1868;
	add.s32 	%r1870, %r1850, %r1848;
	min.u32 	%r1871, %r1831, %r1870;
	add.s32 	%r1872, %r1851, %r1848;
	min.u32 	%r1873, %r1833, %r1872;
	add.s32 	%r1874, %r1852, %r1848;
	min.u32 	%r1875, %r1835, %r1874;
	add.s32 	%r1876, %r1853, %r1848;
	min.u32 	%r1877, %r1837, %r1876;
	add.s32 	%r1878, %r1850, %r1849;
	min.u32 	%r1879, %r1839, %r1878;
	add.s32 	%r1880, %r1851, %r1849;
	min.u32 	%r1881, %r1841, %r1880;
	add.s32 	%r1882, %r1852, %r1849;
	min.u32 	%r1883, %r1843, %r1882;
	add.s32 	%r1884, %r1853, %r1849;
	min.u32 	%r1885, %r1845, %r1884;
	ld.shared.u16 	%r1886, [%r18+92];
	ld.shared.u16 	%r1887, [%r18+222];
	ld.shared.u16 	%r1888, [%r18+352];
	ld.shared.u16 	%r1889, [%r18+482];
	ld.shared.u16 	%r1890, [%r27+5980];
	ld.shared.u16 	%r1891, [%r27+5982];
	ld.shared.u16 	%r1892, [%r27+5984];
	ld.shared.u16 	%r1893, [%r27+5986];
	add.s32 	%r1894, %r1890, %r1886;
	min.u32 	%r1895, %r1855, %r1894;
	add.s32 	%r1896, %r1891, %r1886;
	min.u32 	%r1897, %r1857, %r1896;
	add.s32 	%r1898, %r1892, %r1886;
	min.u32 	%r1899, %r1859, %r1898;
	add.s32 	%r1900, %r1893, %r1886;
	min.u32 	%r1901, %r1861, %r1900;
	add.s32 	%r1902, %r1890, %r1887;
	min.u32 	%r1903, %r1863, %r1902;
	add.s32 	%r1904, %r1891, %r1887;
	min.u32 	%r1905, %r1865, %r1904;
	add.s32 	%r1906, %r1892, %r1887;
	min.u32 	%r1907, %r1867, %r1906;
	add.s32 	%r1908, %r1893, %r1887;
	min.u32 	%r1909, %r1869, %r1908;
	add.s32 	%r1910, %r1890, %r1888;
	min.u32 	%r1911, %r1871, %r1910;
	add.s32 	%r1912, %r1891, %r1888;
	min.u32 	%r1913, %r1873, %r1912;
	add.s32 	%r1914, %r1892, %r1888;
	min.u32 	%r1915, %r1875, %r1914;
	add.s32 	%r1916, %r1893, %r1888;
	min.u32 	%r1917, %r1877, %r1916;
	add.s32 	%r1918, %r1890, %r1889;
	min.u32 	%r1919, %r1879, %r1918;
	add.s32 	%r1920, %r1891, %r1889;
	min.u32 	%r1921, %r1881, %r1920;
	add.s32 	%r1922, %r1892, %r1889;
	min.u32 	%r1923, %r1883, %r1922;
	add.s32 	%r1924, %r1893, %r1889;
	min.u32 	%r1925, %r1885, %r1924;
	ld.shared.u16 	%r1926, [%r18+94];
	ld.shared.u16 	%r1927, [%r18+224];
	ld.shared.u16 	%r1928, [%r18+354];
	ld.shared.u16 	%r1929, [%r18+484];
	ld.shared.u16 	%r1930, [%r27+6110];
	ld.shared.u16 	%r1931, [%r27+6112];
	ld.shared.u16 	%r1932, [%r27+6114];
	ld.shared.u16 	%r1933, [%r27+6116];
	add.s32 	%r1934, %r1930, %r1926;
	min.u32 	%r1935, %r1895, %r1934;
	add.s32 	%r1936, %r1931, %r1926;
	min.u32 	%r1937, %r1897, %r1936;
	add.s32 	%r1938, %r1932, %r1926;
	min.u32 	%r1939, %r1899, %r1938;
	add.s32 	%r1940, %r1933, %r1926;
	min.u32 	%r1941, %r1901, %r1940;
	add.s32 	%r1942, %r1930, %r1927;
	min.u32 	%r1943, %r1903, %r1942;
	add.s32 	%r1944, %r1931, %r1927;
	min.u32 	%r1945, %r1905, %r1944;
	add.s32 	%r1946, %r1932, %r1927;
	min.u32 	%r1947, %r1907, %r1946;
	add.s32 	%r1948, %r1933, %r1927;
	min.u32 	%r1949, %r1909, %r1948;
	add.s32 	%r1950, %r1930, %r1928;
	min.u32 	%r1951, %r1911, %r1950;
	add.s32 	%r1952, %r1931, %r1928;
	min.u32 	%r1953, %r1913, %r1952;
	add.s32 	%r1954, %r1932, %r1928;
	min.u32 	%r1955, %r1915, %r1954;
	add.s32 	%r1956, %r1933, %r1928;
	min.u32 	%r1957, %r1917, %r1956;
	add.s32 	%r1958, %r1930, %r1929;
	min.u32 	%r1959, %r1919, %r1958;
	add.s32 	%r1960, %r1931, %r1929;
	min.u32 	%r1961, %r1921, %r1960;
	add.s32 	%r1962, %r1932, %r1929;
	min.u32 	%r1963, %r1923, %r1962;
	add.s32 	%r1964, %r1933, %r1929;
	min.u32 	%r1965, %r1925, %r1964;
	ld.shared.u16 	%r1966, [%r18+96];
	ld.shared.u16 	%r1967, [%r18+226];
	ld.shared.u16 	%r1968, [%r18+356];
	ld.shared.u16 	%r1969, [%r18+486];
	ld.shared.u16 	%r1970, [%r27+6240];
	ld.shared.u16 	%r1971, [%r27+6242];
	ld.shared.u16 	%r1972, [%r27+6244];
	ld.shared.u16 	%r1973, [%r27+6246];
	add.s32 	%r1974, %r1970, %r1966;
	min.u32 	%r1975, %r1935, %r1974;
	add.s32 	%r1976, %r1971, %r1966;
	min.u32 	%r1977, %r1937, %r1976;
	add.s32 	%r1978, %r1972, %r1966;
	min.u32 	%r1979, %r1939, %r1978;
	add.s32 	%r1980, %r1973, %r1966;
	min.u32 	%r1981, %r1941, %r1980;
	add.s32 	%r1982, %r1970, %r1967;
	min.u32 	%r1983, %r1943, %r1982;
	add.s32 	%r1984, %r1971, %r1967;
	min.u32 	%r1985, %r1945, %r1984;
	add.s32 	%r1986, %r1972, %r1967;
	min.u32 	%r1987, %r1947, %r1986;
	add.s32 	%r1988, %r1973, %r1967;
	min.u32 	%r1989, %r1949, %r1988;
	add.s32 	%r1990, %r1970, %r1968;
	min.u32 	%r1991, %r1951, %r1990;
	add.s32 	%r1992, %r1971, %r1968;
	min.u32 	%r1993, %r1953, %r1992;
	add.s32 	%r1994, %r1972, %r1968;
	min.u32 	%r1995, %r1955, %r1994;
	add.s32 	%r1996, %r1973, %r1968;
	min.u32 	%r1997, %r1957, %r1996;
	add.s32 	%r1998, %r1970, %r1969;
	min.u32 	%r1999, %r1959, %r1998;
	add.s32 	%r2000, %r1971, %r1969;
	min.u32 	%r2001, %r1961, %r2000;
	add.s32 	%r2002, %r1972, %r1969;
	min.u32 	%r2003, %r1963, %r2002;
	add.s32 	%r2004, %r1973, %r1969;
	min.u32 	%r2005, %r1965, %r2004;
	ld.shared.u16 	%r2006, [%r18+98];
	ld.shared.u16 	%r2007, [%r18+228];
	ld.shared.u16 	%r2008, [%r18+358];
	ld.shared.u16 	%r2009, [%r18+488];
	ld.shared.u16 	%r2010, [%r27+6370];
	ld.shared.u16 	%r2011, [%r27+6372];
	ld.shared.u16 	%r2012, [%r27+6374];
	ld.shared.u16 	%r2013, [%r27+6376];
	add.s32 	%r2014, %r2010, %r2006;
	min.u32 	%r2015, %r1975, %r2014;
	add.s32 	%r2016, %r2011, %r2006;
	min.u32 	%r2017, %r1977, %r2016;
	add.s32 	%r2018, %r2012, %r2006;
	min.u32 	%r2019, %r1979, %r2018;
	add.s32 	%r2020, %r2013, %r2006;
	min.u32 	%r2021, %r1981, %r2020;
	add.s32 	%r2022, %r2010, %r2007;
	min.u32 	%r2023, %r1983, %r2022;
	add.s32 	%r2024, %r2011, %r2007;
	min.u32 	%r2025, %r1985, %r2024;
	add.s32 	%r2026, %r2012, %r2007;
	min.u32 	%r2027, %r1987, %r2026;
	add.s32 	%r2028, %r2013, %r2007;
	min.u32 	%r2029, %r1989, %r2028;
	add.s32 	%r2030, %r2010, %r2008;
	min.u32 	%r2031, %r1991, %r2030;
	add.s32 	%r2032, %r2011, %r2008;
	min.u32 	%r2033, %r1993, %r2032;
	add.s32 	%r2034, %r2012, %r2008;
	min.u32 	%r2035, %r1995, %r2034;
	add.s32 	%r2036, %r2013, %r2008;
	min.u32 	%r2037, %r1997, %r2036;
	add.s32 	%r2038, %r2010, %r2009;
	min.u32 	%r2039, %r1999, %r2038;
	add.s32 	%r2040, %r2011, %r2009;
	min.u32 	%r2041, %r2001, %r2040;
	add.s32 	%r2042, %r2012, %r2009;
	min.u32 	%r2043, %r2003, %r2042;
	add.s32 	%r2044, %r2013, %r2009;
	min.u32 	%r2045, %r2005, %r2044;
	ld.shared.u16 	%r2046, [%r18+100];
	ld.shared.u16 	%r2047, [%r18+230];
	ld.shared.u16 	%r2048, [%r18+360];
	ld.shared.u16 	%r2049, [%r18+490];
	ld.shared.u16 	%r2050, [%r27+6500];
	ld.shared.u16 	%r2051, [%r27+6502];
	ld.shared.u16 	%r2052, [%r27+6504];
	ld.shared.u16 	%r2053, [%r27+6506];
	add.s32 	%r2054, %r2050, %r2046;
	min.u32 	%r2055, %r2015, %r2054;
	add.s32 	%r2056, %r2051, %r2046;
	min.u32 	%r2057, %r2017, %r2056;
	add.s32 	%r2058, %r2052, %r2046;
	min.u32 	%r2059, %r2019, %r2058;
	add.s32 	%r2060, %r2053, %r2046;
	min.u32 	%r2061, %r2021, %r2060;
	add.s32 	%r2062, %r2050, %r2047;
	min.u32 	%r2063, %r2023, %r2062;
	add.s32 	%r2064, %r2051, %r2047;
	min.u32 	%r2065, %r2025, %r2064;
	add.s32 	%r2066, %r2052, %r2047;
	min.u32 	%r2067, %r2027, %r2066;
	add.s32 	%r2068, %r2053, %r2047;
	min.u32 	%r2069, %r2029, %r2068;
	add.s32 	%r2070, %r2050, %r2048;
	min.u32 	%r2071, %r2031, %r2070;
	add.s32 	%r2072, %r2051, %r2048;
	min.u32 	%r2073, %r2033, %r2072;
	add.s32 	%r2074, %r2052, %r2048;
	min.u32 	%r2075, %r2035, %r2074;
	add.s32 	%r2076, %r2053, %r2048;
	min.u32 	%r2077, %r2037, %r2076;
	add.s32 	%r2078, %r2050, %r2049;
	min.u32 	%r2079, %r2039, %r2078;
	add.s32 	%r2080, %r2051, %r2049;
	min.u32 	%r2081, %r2041, %r2080;
	add.s32 	%r2082, %r2052, %r2049;
	min.u32 	%r2083, %r2043, %r2082;
	add.s32 	%r2084, %r2053, %r2049;
	min.u32 	%r2085, %r2045, %r2084;
	ld.shared.u16 	%r2086, [%r18+102];
	ld.shared.u16 	%r2087, [%r18+232];
	ld.shared.u16 	%r2088, [%r18+362];
	ld.shared.u16 	%r2089, [%r18+492];
	ld.shared.u16 	%r2090, [%r27+6630];
	ld.shared.u16 	%r2091, [%r27+6632];
	ld.shared.u16 	%r2092, [%r27+6634];
	ld.shared.u16 	%r2093, [%r27+6636];
	add.s32 	%r2094, %r2090, %r2086;
	min.u32 	%r2095, %r2055, %r2094;
	add.s32 	%r2096, %r2091, %r2086;
	min.u32 	%r2097, %r2057, %r2096;
	add.s32 	%r2098, %r2092, %r2086;
	min.u32 	%r2099, %r2059, %r2098;
	add.s32 	%r2100, %r2093, %r2086;
	min.u32 	%r2101, %r2061, %r2100;
	add.s32 	%r2102, %r2090, %r2087;
	min.u32 	%r2103, %r2063, %r2102;
	add.s32 	%r2104, %r2091, %r2087;
	min.u32 	%r2105, %r2065, %r2104;
	add.s32 	%r2106, %r2092, %r2087;
	min.u32 	%r2107, %r2067, %r2106;
	add.s32 	%r2108, %r2093, %r2087;
	min.u32 	%r2109, %r2069, %r2108;
	add.s32 	%r2110, %r2090, %r2088;
	min.u32 	%r2111, %r2071, %r2110;
	add.s32 	%r2112, %r2091, %r2088;
	min.u32 	%r2113, %r2073, %r2112;
	add.s32 	%r2114, %r2092, %r2088;
	min.u32 	%r2115, %r2075, %r2114;
	add.s32 	%r2116, %r2093, %r2088;
	min.u32 	%r2117, %r2077, %r2116;
	add.s32 	%r2118, %r2090, %r2089;
	min.u32 	%r2119, %r2079, %r2118;
	add.s32 	%r2120, %r2091, %r2089;
	min.u32 	%r2121, %r2081, %r2120;
	add.s32 	%r2122, %r2092, %r2089;
	min.u32 	%r2123, %r2083, %r2122;
	add.s32 	%r2124, %r2093, %r2089;
	min.u32 	%r2125, %r2085, %r2124;
	ld.shared.u16 	%r2126, [%r18+104];
	ld.shared.u16 	%r2127, [%r18+234];
	ld.shared.u16 	%r2128, [%r18+364];
	ld.shared.u16 	%r2129, [%r18+494];
	ld.shared.u16 	%r2130, [%r27+6760];
	ld.shared.u16 	%r2131, [%r27+6762];
	ld.shared.u16 	%r2132, [%r27+6764];
	ld.shared.u16 	%r2133, [%r27+6766];
	add.s32 	%r2134, %r2130, %r2126;
	min.u32 	%r2135, %r2095, %r2134;
	add.s32 	%r2136, %r2131, %r2126;
	min.u32 	%r2137, %r2097, %r2136;
	add.s32 	%r2138, %r2132, %r2126;
	min.u32 	%r2139, %r2099, %r2138;
	add.s32 	%r2140, %r2133, %r2126;
	min.u32 	%r2141, %r2101, %r2140;
	add.s32 	%r2142, %r2130, %r2127;
	min.u32 	%r2143, %r2103, %r2142;
	add.s32 	%r2144, %r2131, %r2127;
	min.u32 	%r2145, %r2105, %r2144;
	add.s32 	%r2146, %r2132, %r2127;
	min.u32 	%r2147, %r2107, %r2146;
	add.s32 	%r2148, %r2133, %r2127;
	min.u32 	%r2149, %r2109, %r2148;
	add.s32 	%r2150, %r2130, %r2128;
	min.u32 	%r2151, %r2111, %r2150;
	add.s32 	%r2152, %r2131, %r2128;
	min.u32 	%r2153, %r2113, %r2152;
	add.s32 	%r2154, %r2132, %r2128;
	min.u32 	%r2155, %r2115, %r2154;
	add.s32 	%r2156, %r2133, %r2128;
	min.u32 	%r2157, %r2117, %r2156;
	add.s32 	%r2158, %r2130, %r2129;
	min.u32 	%r2159, %r2119, %r2158;
	add.s32 	%r2160, %r2131, %r2129;
	min.u32 	%r2161, %r2121, %r2160;
	add.s32 	%r2162, %r2132, %r2129;
	min.u32 	%r2163, %r2123, %r2162;
	add.s32 	%r2164, %r2133, %r2129;
	min.u32 	%r2165, %r2125, %r2164;
	ld.shared.u16 	%r2166, [%r18+106];
	ld.shared.u16 	%r2167, [%r18+236];
	ld.shared.u16 	%r2168, [%r18+366];
	ld.shared.u16 	%r2169, [%r18+496];
	ld.shared.u16 	%r2170, [%r27+6890];
	ld.shared.u16 	%r2171, [%r27+6892];
	ld.shared.u16 	%r2172, [%r27+6894];
	ld.shared.u16 	%r2173, [%r27+6896];
	add.s32 	%r2174, %r2170, %r2166;
	min.u32 	%r2175, %r2135, %r2174;
	add.s32 	%r2176, %r2171, %r2166;
	min.u32 	%r2177, %r2137, %r2176;
	add.s32 	%r2178, %r2172, %r2166;
	min.u32 	%r2179, %r2139, %r2178;
	add.s32 	%r2180, %r2173, %r2166;
	min.u32 	%r2181, %r2141, %r2180;
	add.s32 	%r2182, %r2170, %r2167;
	min.u32 	%r2183, %r2143, %r2182;
	add.s32 	%r2184, %r2171, %r2167;
	min.u32 	%r2185, %r2145, %r2184;
	add.s32 	%r2186, %r2172, %r2167;
	min.u32 	%r2187, %r2147, %r2186;
	add.s32 	%r2188, %r2173, %r2167;
	min.u32 	%r2189, %r2149, %r2188;
	add.s32 	%r2190, %r2170, %r2168;
	min.u32 	%r2191, %r2151, %r2190;
	add.s32 	%r2192, %r2171, %r2168;
	min.u32 	%r2193, %r2153, %r2192;
	add.s32 	%r2194, %r2172, %r2168;
	min.u32 	%r2195, %r2155, %r2194;
	add.s32 	%r2196, %r2173, %r2168;
	min.u32 	%r2197, %r2157, %r2196;
	add.s32 	%r2198, %r2170, %r2169;
	min.u32 	%r2199, %r2159, %r2198;
	add.s32 	%r2200, %r2171, %r2169;
	min.u32 	%r2201, %r2161, %r2200;
	add.s32 	%r2202, %r2172, %r2169;
	min.u32 	%r2203, %r2163, %r2202;
	add.s32 	%r2204, %r2173, %r2169;
	min.u32 	%r2205, %r2165, %r2204;
	ld.shared.u16 	%r2206, [%r18+108];
	ld.shared.u16 	%r2207, [%r18+238];
	ld.shared.u16 	%r2208, [%r18+368];
	ld.shared.u16 	%r2209, [%r18+498];
	ld.shared.u16 	%r2210, [%r27+7020];
	ld.shared.u16 	%r2211, [%r27+7022];
	ld.shared.u16 	%r2212, [%r27+7024];
	ld.shared.u16 	%r2213, [%r27+7026];
	add.s32 	%r2214, %r2210, %r2206;
	min.u32 	%r2215, %r2175, %r2214;
	add.s32 	%r2216, %r2211, %r2206;
	min.u32 	%r2217, %r2177, %r2216;
	add.s32 	%r2218, %r2212, %r2206;
	min.u32 	%r2219, %r2179, %r2218;
	add.s32 	%r2220, %r2213, %r2206;
	min.u32 	%r2221, %r2181, %r2220;
	add.s32 	%r2222, %r2210, %r2207;
	min.u32 	%r2223, %r2183, %r2222;
	add.s32 	%r2224, %r2211, %r2207;
	min.u32 	%r2225, %r2185, %r2224;
	add.s32 	%r2226, %r2212, %r2207;
	min.u32 	%r2227, %r2187, %r2226;
	add.s32 	%r2228, %r2213, %r2207;
	min.u32 	%r2229, %r2189, %r2228;
	add.s32 	%r2230, %r2210, %r2208;
	min.u32 	%r2231, %r2191, %r2230;
	add.s32 	%r2232, %r2211, %r2208;
	min.u32 	%r2233, %r2193, %r2232;
	add.s32 	%r2234, %r2212, %r2208;
	min.u32 	%r2235, %r2195, %r2234;
	add.s32 	%r2236, %r2213, %r2208;
	min.u32 	%r2237, %r2197, %r2236;
	add.s32 	%r2238, %r2210, %r2209;
	min.u32 	%r2239, %r2199, %r2238;
	add.s32 	%r2240, %r2211, %r2209;
	min.u32 	%r2241, %r2201, %r2240;
	add.s32 	%r2242, %r2212, %r2209;
	min.u32 	%r2243, %r2203, %r2242;
	add.s32 	%r2244, %r2213, %r2209;
	min.u32 	%r2245, %r2205, %r2244;
	ld.shared.u16 	%r2246, [%r18+110];
	ld.shared.u16 	%r2247, [%r18+240];
	ld.shared.u16 	%r2248, [%r18+370];
	ld.shared.u16 	%r2249, [%r18+500];
	ld.shared.u16 	%r2250, [%r27+7150];
	ld.shared.u16 	%r2251, [%r27+7152];
	ld.shared.u16 	%r2252, [%r27+7154];
	ld.shared.u16 	%r2253, [%r27+7156];
	add.s32 	%r2254, %r2250, %r2246;
	min.u32 	%r2255, %r2215, %r2254;
	add.s32 	%r2256, %r2251, %r2246;
	min.u32 	%r2257, %r2217, %r2256;
	add.s32 	%r2258, %r2252, %r2246;
	min.u32 	%r2259, %r2219, %r2258;
	add.s32 	%r2260, %r2253, %r2246;
	min.u32 	%r2261, %r2221, %r2260;
	add.s32 	%r2262, %r2250, %r2247;
	min.u32 	%r2263, %r2223, %r2262;
	add.s32 	%r2264, %r2251, %r2247;
	min.u32 	%r2265, %r2225, %r2264;
	add.s32 	%r2266, %r2252, %r2247;
	min.u32 	%r2267, %r2227, %r2266;
	add.s32 	%r2268, %r2253, %r2247;
	min.u32 	%r2269, %r2229, %r2268;
	add.s32 	%r2270, %r2250, %r2248;
	min.u32 	%r2271, %r2231, %r2270;
	add.s32 	%r2272, %r2251, %r2248;
	min.u32 	%r2273, %r2233, %r2272;
	add.s32 	%r2274, %r2252, %r2248;
	min.u32 	%r2275, %r2235, %r2274;
	add.s32 	%r2276, %r2253, %r2248;
	min.u32 	%r2277, %r2237, %r2276;
	add.s32 	%r2278, %r2250, %r2249;
	min.u32 	%r2279, %r2239, %r2278;
	add.s32 	%r2280, %r2251, %r2249;
	min.u32 	%r2281, %r2241, %r2280;
	add.s32 	%r2282, %r2252, %r2249;
	min.u32 	%r2283, %r2243, %r2282;
	add.s32 	%r2284, %r2253, %r2249;
	min.u32 	%r2285, %r2245, %r2284;
	ld.shared.u16 	%r2286, [%r18+112];
	ld.shared.u16 	%r2287, [%r18+242];
	ld.shared.u16 	%r2288, [%r18+372];
	ld.shared.u16 	%r2289, [%r18+502];
	ld.shared.u16 	%r2290, [%r27+7280];
	ld.shared.u16 	%r2291, [%r27+7282];
	ld.shared.u16 	%r2292, [%r27+7284];
	ld.shared.u16 	%r2293, [%r27+7286];
	add.s32 	%r2294, %r2290, %r2286;
	min.u32 	%r2295, %r2255, %r2294;
	add.s32 	%r2296, %r2291, %r2286;
	min.u32 	%r2297, %r2257, %r2296;
	add.s32 	%r2298, %r2292, %r2286;
	min.u32 	%r2299, %r2259, %r2298;
	add.s32 	%r2300, %r2293, %r2286;
	min.u32 	%r2301, %r2261, %r2300;
	add.s32 	%r2302, %r2290, %r2287;
	min.u32 	%r2303, %r2263, %r2302;
	add.s32 	%r2304, %r2291, %r2287;
	min.u32 	%r2305, %r2265, %r2304;
	add.s32 	%r2306, %r2292, %r2287;
	min.u32 	%r2307, %r2267, %r2306;
	add.s32 	%r2308, %r2293, %r2287;
	min.u32 	%r2309, %r2269, %r2308;
	add.s32 	%r2310, %r2290, %r2288;
	min.u32 	%r2311, %r2271, %r2310;
	add.s32 	%r2312, %r2291, %r2288;
	min.u32 	%r2313, %r2273, %r2312;
	add.s32 	%r2314, %r2292, %r2288;
	min.u32 	%r2315, %r2275, %r2314;
	add.s32 	%r2316, %r2293, %r2288;
	min.u32 	%r2317, %r2277, %r2316;
	add.s32 	%r2318, %r2290, %r2289;
	min.u32 	%r2319, %r2279, %r2318;
	add.s32 	%r2320, %r2291, %r2289;
	min.u32 	%r2321, %r2281, %r2320;
	add.s32 	%r2322, %r2292, %r2289;
	min.u32 	%r2323, %r2283, %r2322;
	add.s32 	%r2324, %r2293, %r2289;
	min.u32 	%r2325, %r2285, %r2324;
	ld.shared.u16 	%r2326, [%r18+114];
	ld.shared.u16 	%r2327, [%r18+244];
	ld.shared.u16 	%r2328, [%r18+374];
	ld.shared.u16 	%r2329, [%r18+504];
	ld.shared.u16 	%r2330, [%r27+7410];
	ld.shared.u16 	%r2331, [%r27+7412];
	ld.shared.u16 	%r2332, [%r27+7414];
	ld.shared.u16 	%r2333, [%r27+7416];
	add.s32 	%r2334, %r2330, %r2326;
	min.u32 	%r2335, %r2295, %r2334;
	add.s32 	%r2336, %r2331, %r2326;
	min.u32 	%r2337, %r2297, %r2336;
	add.s32 	%r2338, %r2332, %r2326;
	min.u32 	%r2339, %r2299, %r2338;
	add.s32 	%r2340, %r2333, %r2326;
	min.u32 	%r2341, %r2301, %r2340;
	add.s32 	%r2342, %r2330, %r2327;
	min.u32 	%r2343, %r2303, %r2342;
	add.s32 	%r2344, %r2331, %r2327;
	min.u32 	%r2345, %r2305, %r2344;
	add.s32 	%r2346, %r2332, %r2327;
	min.u32 	%r2347, %r2307, %r2346;
	add.s32 	%r2348, %r2333, %r2327;
	min.u32 	%r2349, %r2309, %r2348;
	add.s32 	%r2350, %r2330, %r2328;
	min.u32 	%r2351, %r2311, %r2350;
	add.s32 	%r2352, %r2331, %r2328;
	min.u32 	%r2353, %r2313, %r2352;
	add.s32 	%r2354, %r2332, %r2328;
	min.u32 	%r2355, %r2315, %r2354;
	add.s32 	%r2356, %r2333, %r2328;
	min.u32 	%r2357, %r2317, %r2356;
	add.s32 	%r2358, %r2330, %r2329;
	min.u32 	%r2359, %r2319, %r2358;
	add.s32 	%r2360, %r2331, %r2329;
	min.u32 	%r2361, %r2321, %r2360;
	add.s32 	%r2362, %r2332, %r2329;
	min.u32 	%r2363, %r2323, %r2362;
	add.s32 	%r2364, %r2333, %r2329;
	min.u32 	%r2365, %r2325, %r2364;
	ld.shared.u16 	%r2366, [%r18+116];
	ld.shared.u16 	%r2367, [%r18+246];
	ld.shared.u16 	%r2368, [%r18+376];
	ld.shared.u16 	%r2369, [%r18+506];
	ld.shared.u16 	%r2370, [%r27+7540];
	ld.shared.u16 	%r2371, [%r27+7542];
	ld.shared.u16 	%r2372, [%r27+7544];
	ld.shared.u16 	%r2373, [%r27+7546];
	add.s32 	%r2374, %r2370, %r2366;
	min.u32 	%r2375, %r2335, %r2374;
	add.s32 	%r2376, %r2371, %r2366;
	min.u32 	%r2377, %r2337, %r2376;
	add.s32 	%r2378, %r2372, %r2366;
	min.u32 	%r2379, %r2339, %r2378;
	add.s32 	%r2380, %r2373, %r2366;
	min.u32 	%r2381, %r2341, %r2380;
	add.s32 	%r2382, %r2370, %r2367;
	min.u32 	%r2383, %r2343, %r2382;
	add.s32 	%r2384, %r2371, %r2367;
	min.u32 	%r2385, %r2345, %r2384;
	add.s32 	%r2386, %r2372, %r2367;
	min.u32 	%r2387, %r2347, %r2386;
	add.s32 	%r2388, %r2373, %r2367;
	min.u32 	%r2389, %r2349, %r2388;
	add.s32 	%r2390, %r2370, %r2368;
	min.u32 	%r2391, %r2351, %r2390;
	add.s32 	%r2392, %r2371, %r2368;
	min.u32 	%r2393, %r2353, %r2392;
	add.s32 	%r2394, %r2372, %r2368;
	min.u32 	%r2395, %r2355, %r2394;
	add.s32 	%r2396, %r2373, %r2368;
	min.u32 	%r2397, %r2357, %r2396;
	add.s32 	%r2398, %r2370, %r2369;
	min.u32 	%r2399, %r2359, %r2398;
	add.s32 	%r2400, %r2371, %r2369;
	min.u32 	%r2401, %r2361, %r2400;
	add.s32 	%r2402, %r2372, %r2369;
	min.u32 	%r2403, %r2363, %r2402;
	add.s32 	%r2404, %r2373, %r2369;
	min.u32 	%r2405, %r2365, %r2404;
	ld.shared.u16 	%r2406, [%r18+118];
	ld.shared.u16 	%r2407, [%r18+248];
	ld.shared.u16 	%r2408, [%r18+378];
	ld.shared.u16 	%r2409, [%r18+508];
	ld.shared.u16 	%r2410, [%r27+7670];
	ld.shared.u16 	%r2411, [%r27+7672];
	ld.shared.u16 	%r2412, [%r27+7674];
	ld.shared.u16 	%r2413, [%r27+7676];
	add.s32 	%r2414, %r2410, %r2406;
	min.u32 	%r2415, %r2375, %r2414;
	add.s32 	%r2416, %r2411, %r2406;
	min.u32 	%r2417, %r2377, %r2416;
	add.s32 	%r2418, %r2412, %r2406;
	min.u32 	%r2419, %r2379, %r2418;
	add.s32 	%r2420, %r2413, %r2406;
	min.u32 	%r2421, %r2381, %r2420;
	add.s32 	%r2422, %r2410, %r2407;
	min.u32 	%r2423, %r2383, %r2422;
	add.s32 	%r2424, %r2411, %r2407;
	min.u32 	%r2425, %r2385, %r2424;
	add.s32 	%r2426, %r2412, %r2407;
	min.u32 	%r2427, %r2387, %r2426;
	add.s32 	%r2428, %r2413, %r2407;
	min.u32 	%r2429, %r2389, %r2428;
	add.s32 	%r2430, %r2410, %r2408;
	min.u32 	%r2431, %r2391, %r2430;
	add.s32 	%r2432, %r2411, %r2408;
	min.u32 	%r2433, %r2393, %r2432;
	add.s32 	%r2434, %r2412, %r2408;
	min.u32 	%r2435, %r2395, %r2434;
	add.s32 	%r2436, %r2413, %r2408;
	min.u32 	%r2437, %r2397, %r2436;
	add.s32 	%r2438, %r2410, %r2409;
	min.u32 	%r2439, %r2399, %r2438;
	add.s32 	%r2440, %r2411, %r2409;
	min.u32 	%r2441, %r2401, %r2440;
	add.s32 	%r2442, %r2412, %r2409;
	min.u32 	%r2443, %r2403, %r2442;
	add.s32 	%r2444, %r2413, %r2409;
	min.u32 	%r2445, %r2405, %r2444;
	ld.shared.u16 	%r2446, [%r18+120];
	ld.shared.u16 	%r2447, [%r18+250];
	ld.shared.u16 	%r2448, [%r18+380];
	ld.shared.u16 	%r2449, [%r18+510];
	ld.shared.u16 	%r2450, [%r27+7800];
	ld.shared.u16 	%r2451, [%r27+7802];
	ld.shared.u16 	%r2452, [%r27+7804];
	ld.shared.u16 	%r2453, [%r27+7806];
	add.s32 	%r2454, %r2450, %r2446;
	min.u32 	%r2455, %r2415, %r2454;
	add.s32 	%r2456, %r2451, %r2446;
	min.u32 	%r2457, %r2417, %r2456;
	add.s32 	%r2458, %r2452, %r2446;
	min.u32 	%r2459, %r2419, %r2458;
	add.s32 	%r2460, %r2453, %r2446;
	min.u32 	%r2461, %r2421, %r2460;
	add.s32 	%r2462, %r2450, %r2447;
	min.u32 	%r2463, %r2423, %r2462;
	add.s32 	%r2464, %r2451, %r2447;
	min.u32 	%r2465, %r2425, %r2464;
	add.s32 	%r2466, %r2452, %r2447;
	min.u32 	%r2467, %r2427, %r2466;
	add.s32 	%r2468, %r2453, %r2447;
	min.u32 	%r2469, %r2429, %r2468;
	add.s32 	%r2470, %r2450, %r2448;
	min.u32 	%r2471, %r2431, %r2470;
	add.s32 	%r2472, %r2451, %r2448;
	min.u32 	%r2473, %r2433, %r2472;
	add.s32 	%r2474, %r2452, %r2448;
	min.u32 	%r2475, %r2435, %r2474;
	add.s32 	%r2476, %r2453, %r2448;
	min.u32 	%r2477, %r2437, %r2476;
	add.s32 	%r2478, %r2450, %r2449;
	min.u32 	%r2479, %r2439, %r2478;
	add.s32 	%r2480, %r2451, %r2449;
	min.u32 	%r2481, %r2441, %r2480;
	add.s32 	%r2482, %r2452, %r2449;
	min.u32 	%r2483, %r2443, %r2482;
	add.s32 	%r2484, %r2453, %r2449;
	min.u32 	%r2485, %r2445, %r2484;
	ld.shared.u16 	%r2486, [%r18+122];
	ld.shared.u16 	%r2487, [%r18+252];
	ld.shared.u16 	%r2488, [%r18+382];
	ld.shared.u16 	%r2489, [%r18+512];
	ld.shared.u16 	%r2490, [%r27+7930];
	ld.shared.u16 	%r2491, [%r27+7932];
	ld.shared.u16 	%r2492, [%r27+7934];
	ld.shared.u16 	%r2493, [%r27+7936];
	add.s32 	%r2494, %r2490, %r2486;
	min.u32 	%r2495, %r2455, %r2494;
	add.s32 	%r2496, %r2491, %r2486;
	min.u32 	%r2497, %r2457, %r2496;
	add.s32 	%r2498, %r2492, %r2486;
	min.u32 	%r2499, %r2459, %r2498;
	add.s32 	%r2500, %r2493, %r2486;
	min.u32 	%r2501, %r2461, %r2500;
	add.s32 	%r2502, %r2490, %r2487;
	min.u32 	%r2503, %r2463, %r2502;
	add.s32 	%r2504, %r2491, %r2487;
	min.u32 	%r2505, %r2465, %r2504;
	add.s32 	%r2506, %r2492, %r2487;
	min.u32 	%r2507, %r2467, %r2506;
	add.s32 	%r2508, %r2493, %r2487;
	min.u32 	%r2509, %r2469, %r2508;
	add.s32 	%r2510, %r2490, %r2488;
	min.u32 	%r2511, %r2471, %r2510;
	add.s32 	%r2512, %r2491, %r2488;
	min.u32 	%r2513, %r2473, %r2512;
	add.s32 	%r2514, %r2492, %r2488;
	min.u32 	%r2515, %r2475, %r2514;
	add.s32 	%r2516, %r2493, %r2488;
	min.u32 	%r2517, %r2477, %r2516;
	add.s32 	%r2518, %r2490, %r2489;
	min.u32 	%r2519, %r2479, %r2518;
	add.s32 	%r2520, %r2491, %r2489;
	min.u32 	%r2521, %r2481, %r2520;
	add.s32 	%r2522, %r2492, %r2489;
	min.u32 	%r2523, %r2483, %r2522;
	add.s32 	%r2524, %r2493, %r2489;
	min.u32 	%r2525, %r2485, %r2524;
	ld.shared.u16 	%r2526, [%r18+124];
	ld.shared.u16 	%r2527, [%r18+254];
	ld.shared.u16 	%r2528, [%r18+384];
	ld.shared.u16 	%r2529, [%r18+514];
	ld.shared.u16 	%r2530, [%r27+8060];
	ld.shared.u16 	%r2531, [%r27+8062];
	ld.shared.u16 	%r2532, [%r27+8064];
	ld.shared.u16 	%r2533, [%r27+8066];
	add.s32 	%r2534, %r2530, %r2526;
	min.u32 	%r2535, %r2495, %r2534;
	add.s32 	%r2536, %r2531, %r2526;
	min.u32 	%r2537, %r2497, %r2536;
	add.s32 	%r2538, %r2532, %r2526;
	min.u32 	%r2539, %r2499, %r2538;
	add.s32 	%r2540, %r2533, %r2526;
	min.u32 	%r2541, %r2501, %r2540;
	add.s32 	%r2542, %r2530, %r2527;
	min.u32 	%r2543, %r2503, %r2542;
	add.s32 	%r2544, %r2531, %r2527;
	min.u32 	%r2545, %r2505, %r2544;
	add.s32 	%r2546, %r2532, %r2527;
	min.u32 	%r2547, %r2507, %r2546;
	add.s32 	%r2548, %r2533, %r2527;
	min.u32 	%r2549, %r2509, %r2548;
	add.s32 	%r2550, %r2530, %r2528;
	min.u32 	%r2551, %r2511, %r2550;
	add.s32 	%r2552, %r2531, %r2528;
	min.u32 	%r2553, %r2513, %r2552;
	add.s32 	%r2554, %r2532, %r2528;
	min.u32 	%r2555, %r2515, %r2554;
	add.s32 	%r2556, %r2533, %r2528;
	min.u32 	%r2557, %r2517, %r2556;
	add.s32 	%r2558, %r2530, %r2529;
	min.u32 	%r2559, %r2519, %r2558;
	add.s32 	%r2560, %r2531, %r2529;
	min.u32 	%r2561, %r2521, %r2560;
	add.s32 	%r2562, %r2532, %r2529;
	min.u32 	%r2563, %r2523, %r2562;
	add.s32 	%r2564, %r2533, %r2529;
	min.u32 	%r2565, %r2525, %r2564;
	ld.shared.u16 	%r2566, [%r18+126];
	ld.shared.u16 	%r2567, [%r18+256];
	ld.shared.u16 	%r2568, [%r18+386];
	ld.shared.u16 	%r2569, [%r18+516];
	ld.shared.u16 	%r2570, [%r27+8190];
	ld.shared.u16 	%r2571, [%r27+8192];
	ld.shared.u16 	%r2572, [%r27+8194];
	ld.shared.u16 	%r2573, [%r27+8196];
	add.s32 	%r2574, %r2570, %r2566;
	min.u32 	%r2575, %r2535, %r2574;
	add.s32 	%r2576, %r2571, %r2566;
	min.u32 	%r2577, %r2537, %r2576;
	add.s32 	%r2578, %r2572, %r2566;
	min.u32 	%r2579, %r2539, %r2578;
	add.s32 	%r2580, %r2573, %r2566;
	min.u32 	%r2581, %r2541, %r2580;
	add.s32 	%r2582, %r2570, %r2567;
	min.u32 	%r2583, %r2543, %r2582;
	add.s32 	%r2584, %r2571, %r2567;
	min.u32 	%r2585, %r2545, %r2584;
	add.s32 	%r2586, %r2572, %r2567;
	min.u32 	%r2587, %r2547, %r2586;
	add.s32 	%r2588, %r2573, %r2567;
	min.u32 	%r2589, %r2549, %r2588;
	add.s32 	%r2590, %r2570, %r2568;
	min.u32 	%r2591, %r2551, %r2590;
	add.s32 	%r2592, %r2571, %r2568;
	min.u32 	%r2593, %r2553, %r2592;
	add.s32 	%r2594, %r2572, %r2568;
	min.u32 	%r2595, %r2555, %r2594;
	add.s32 	%r2596, %r2573, %r2568;
	min.u32 	%r2597, %r2557, %r2596;
	add.s32 	%r2598, %r2570, %r2569;
	min.u32 	%r2599, %r2559, %r2598;
	add.s32 	%r2600, %r2571, %r2569;
	min.u32 	%r2601, %r2561, %r2600;
	add.s32 	%r2602, %r2572, %r2569;
	min.u32 	%r2603, %r2563, %r2602;
	add.s32 	%r2604, %r2573, %r2569;
	min.u32 	%r2605, %r2565, %r2604;
	cvt.u16.u32 	%rs49, %r2575;
	cvt.u16.u32 	%rs50, %r2577;
	cvt.u16.u32 	%rs51, %r2579;
	cvt.u16.u32 	%rs52, %r2581;
	st.global.v4.u16 	[%rd15], {%rs49, %rs50, %rs51, %rs52};
	cvt.u16.u32 	%rs53, %r2583;
	cvt.u16.u32 	%rs54, %r2585;
	cvt.u16.u32 	%rs55, %r2587;
	cvt.u16.u32 	%rs56, %r2589;
	st.global.v4.u16 	[%rd16], {%rs53, %rs54, %rs55, %rs56};
	cvt.u16.u32 	%rs57, %r2591;
	cvt.u16.u32 	%rs58, %r2593;
	cvt.u16.u32 	%rs59, %r2595;
	cvt.u16.u32 	%rs60, %r2597;
	st.global.v4.u16 	[%rd17], {%rs57, %rs58, %rs59, %rs60};
	cvt.u16.u32 	%rs61, %r2599;
	cvt.u16.u32 	%rs62, %r2601;
	cvt.u16.u32 	%rs63, %r2603;
	cvt.u16.u32 	%rs64, %r2605;
	st.global.v4.u16 	[%rd18], {%rs61, %rs62, %rs63, %rs64};
$L__BB2_2:
	ret;

}


// ===== COMPILED SASS (sm_100) =====

	.target	sm_100

	.elftype	@"ET_EXEC"


//--------------------- .note.nv.tkinfo           --------------------------
	.section	.note.nv.tkinfo,"",@"SHT_NOTE"
	.sectionflags	@"SHF_NOTE_NV_TKINFO"
	.tkinfo
        /*0018*/ 	.word	0x00000002
        /*0030*/ 	.string	""
        /*0030*/ 	.string	"ptxas"
        /*0030*/ 	.string	"Cuda compilation tools, release 13.0, V13.0.88"
        /*0030*/ 	.string	"Build cuda_13.0.r13.0/compiler.36424714_0"
        /*0030*/ 	.string	"-arch sm_100 -m 64 "



//--------------------- .note.nv.cuinfo           --------------------------
	.section	.note.nv.cuinfo,"",@"SHT_NOTE"
	.sectionflags	@"SHF_NOTE_NV_CUINFO"
        /*0018*/ 	.short	0x0002
        /*001a*/ 	.short	0x0064
        /*001c*/ 	.short	0x0082
	.zero		2


//--------------------- .nv.info                  --------------------------
	.section	.nv.info,"",@"SHT_CUDA_INFO"
	.align	4


	//----- nvinfo : EIATTR_REGCOUNT
	.align		4
        /*0000*/ 	.byte	0x04, 0x2f
        /*0002*/ 	.short	(.L_1 - .L_0)
	.align		4
.L_0:
        /*0004*/ 	.word	index@(_Z13phase1_kernelPtii)
        /*0008*/ 	.word	0x00000020


	//----- nvinfo : EIATTR_FRAME_SIZE
	.align		4
.L_1:
        /*000c*/ 	.byte	0x04, 0x11
        /*000e*/ 	.short	(.L_3 - .L_2)
	.align		4
.L_2:
        /*0010*/ 	.word	index@(_Z13phase1_kernelPtii)
        /*0014*/ 	.word	0x00000000


	//----- nvinfo : EIATTR_REGCOUNT
	.align		4
.L_3:
        /*0018*/ 	.byte	0x04, 0x2f
        /*001a*/ 	.short	(.L_5 - .L_4)
	.align		4
.L_4:
        /*001c*/ 	.word	index@(_Z13phase2_kernelPtii)
        /*0020*/ 	.word	0x0000002b


	//----- nvinfo : EIATTR_FRAME_SIZE
	.align		4
.L_5:
        /*0024*/ 	.byte	0x04, 0x11
        /*0026*/ 	.short	(.L_7 - .L_6)
	.align		4
.L_6:
        /*0028*/ 	.word	index@(_Z13phase2_kernelPtii)
        /*002c*/ 	.word	0x00000000


	//----- nvinfo : EIATTR_REGCOUNT
	.align		4
.L_7:
        /*0030*/ 	.byte	0x04, 0x2f
        /*0032*/ 	.short	(.L_9 - .L_8)
	.align		4
.L_8:
        /*0034*/ 	.word	index@(_Z13phase3_kernelPtii)
        /*0038*/ 	.word	0x00000028


	//----- nvinfo : EIATTR_FRAME_SIZE
	.align		4
.L_9:
        /*003c*/ 	.byte	0x04, 0x11
        /*003e*/ 	.short	(.L_11 - .L_10)
	.align		4
.L_10:
        /*0040*/ 	.word	index@(_Z13phase3_kernelPtii)
        /*0044*/ 	.word	0x00000000


	//----- nvinfo : EIATTR_MIN_STACK_SIZE
	.align		4
.L_11:
        /*0048*/ 	.byte	0x04, 0x12
        /*004a*/ 	.short	(.L_13 - .L_12)
	.align		4
.L_12:
        /*004c*/ 	.word	index@(_Z13phase3_kernelPtii)
        /*0050*/ 	.word	0x00000000


	//----- nvinfo : EIATTR_MIN_STACK_SIZE
	.align		4
.L_13:
        /*0054*/ 	.byte	0x04, 0x12
        /*0056*/ 	.short	(.L_15 - .L_14)
	.align		4
.L_14:
        /*0058*/ 	.word	index@(_Z13phase2_kernelPtii)
        /*005c*/ 	.word	0x00000000


	//----- nvinfo : EIATTR_MIN_STACK_SIZE
	.align		4
.L_15:
        /*0060*/ 	.byte	0x04, 0x12
        /*0062*/ 	.short	(.L_17 - .L_16)
	.align		4
.L_16:
        /*0064*/ 	.word	index@(_Z13phase1_kernelPtii)
        /*0068*/ 	.word	0x00000000
.L_17:


//--------------------- .nv.compat                --------------------------
	.section	.nv.compat,"",@"SHT_CUDA_COMPAT_INFO"
	.align	4
        /*0000*/ 	.byte	0x02, 0x09, 0x00, 0x00, 0x02, 0x02, 0x01, 0x00, 0x02, 0x05, 0x05, 0x00, 0x03, 0x07, 0x01, 0x01
        /*0010*/ 	.byte	0x02, 0x03, 0x00, 0x00, 0x02, 0x06, 0x01, 0x00, 0x04, 0x0b, 0x08, 0x00, 0x09, 0x00, 0x00, 0x00
        /*0020*/ 	.byte	0x00, 0x00, 0x00, 0x00


//--------------------- .nv.info._Z13phase3_kernelPtii --------------------------
	.section	.nv.info._Z13phase3_kernelPtii,"",@"SHT_CUDA_INFO"
	.sectionflags	@""
	.align	4


	//----- nvinfo : EIATTR_CUDA_API_VERSION
	.align		4
        /*0000*/ 	.byte	0x04, 0x37
        /*0002*/ 	.short	(.L_19 - .L_18)
.L_18:
        /*0004*/ 	.word	0x00000082


	//----- nvinfo : EIATTR_KPARAM_INFO
	.align		4
.L_19:
        /*0008*/ 	.byte	0x04, 0x17
        /*000a*/ 	.short	(.L_21 - .L_20)
.L_20:
        /*000c*/ 	.word	0x00000000
        /*0010*/ 	.short	0x0002
        /*0012*/ 	.short	0x000c
        /*0014*/ 	.byte	0x00, 0xf0, 0x11, 0x00


	//----- nvinfo : EIATTR_KPARAM_INFO
	.align		4
.L_21:
        /*0018*/ 	.byte	0x04, 0x17
        /*001a*/ 	.short	(.L_23 - .L_22)
.L_22:
        /*001c*/ 	.word	0x00000000
        /*0020*/ 	.short	0x0001
        /*0022*/ 	.short	0x0008
        /*0024*/ 	.byte	0x00, 0xf0, 0x11, 0x00


	//----- nvinfo : EIATTR_KPARAM_INFO
	.align		4
.L_23:
        /*0028*/ 	.byte	0x04, 0x17
        /*002a*/ 	.short	(.L_25 - .L_24)
.L_24:
        /*002c*/ 	.word	0x00000000
        /*0030*/ 	.short	0x0000
        /*0032*/ 	.short	0x0000
        /*0034*/ 	.byte	0x00, 0xf5, 0x21, 0x00


	//----- nvinfo : EIATTR_SPARSE_MMA_MASK
	.align		4
.L_25:
        /*0038*/ 	.byte	0x03, 0x50
        /*003a*/ 	.short	0x0000


	//----- nvinfo : EIATTR_MAXREG_COUNT
	.align		4
        /*003c*/ 	.byte	0x03, 0x1b
        /*003e*/ 	.short	0x00ff


	//----- nvinfo : EIATTR_NUM_BARRIERS
	.align		4
        /*0040*/ 	.byte	0x02, 0x4c
        /*0042*/ 	.byte	0x01
	.zero		1


	//----- nvinfo : EIATTR_MERCURY_ISA_VERSION
	.align		4
        /*0044*/ 	.byte	0x03, 0x5f
        /*0046*/ 	.short	0x0101


	//----- nvinfo : EIATTR_VRC_CTA_INIT_COUNT
	.align		4
        /*0048*/ 	.byte	0x02, 0x4a
	.zero		1
	.zero		1


	//----- nvinfo : EIATTR_EXIT_INSTR_OFFSETS
	.align		4
        /*004c*/ 	.byte	0x04, 0x1c
        /*004e*/ 	.short	(.L_27 - .L_26)


	//   ....[0]....
.L_26:
        /*0050*/ 	.word	0x00000060


	//   ....[1]....
        /*0054*/ 	.word	0x00006700


	//----- nvinfo : EIATTR_CBANK_PARAM_SIZE
	.align		4
.L_27:
        /*0058*/ 	.byte	0x03, 0x19
        /*005a*/ 	.short	0x0010


	//----- nvinfo : EIATTR_PARAM_CBANK
	.align		4
        /*005c*/ 	.byte	0x04, 0x0a
        /*005e*/ 	.short	(.L_29 - .L_28)
	.align		4
.L_28:
        /*0060*/ 	.word	index@(.nv.constant0._Z13phase3_kernelPtii)
        /*0064*/ 	.short	0x0380
        /*0066*/ 	.short	0x0010


	//----- nvinfo : EIATTR_SW_WAR
	.align		4
.L_29:
        /*0068*/ 	.byte	0x04, 0x36
        /*006a*/ 	.short	(.L_31 - .L_30)
.L_30:
        /*006c*/ 	.word	0x00000008
.L_31:


//--------------------- .nv.info._Z13phase2_kernelPtii --------------------------
	.section	.nv.info._Z13phase2_kernelPtii,"",@"SHT_CUDA_INFO"
	.sectionflags	@""
	.align	4


	//----- nvinfo : EIATTR_CUDA_API_VERSION
	.align		4
        /*0000*/ 	.byte	0x04, 0x37
        /*0002*/ 	.short	(.L_33 - .L_32)
.L_32:
        /*0004*/ 	.word	0x00000082


	//----- nvinfo : EIATTR_KPARAM_INFO
	.align		4
.L_33:
        /*0008*/ 	.byte	0x04, 0x17
        /*000a*/ 	.short	(.L_35 - .L_34)
.L_34:
        /*000c*/ 	.word	0x00000000
        /*0010*/ 	.short	0x0002
        /*0012*/ 	.short	0x000c
        /*0014*/ 	.byte	0x00, 0xf0, 0x11, 0x00


	//----- nvinfo : EIATTR_KPARAM_INFO
	.align		4
.L_35:
        /*0018*/ 	.byte	0x04, 0x17
        /*001a*/ 	.short	(.L_37 - .L_36)
.L_36:
        /*001c*/ 	.word	0x00000000
        /*0020*/ 	.short	0x0001
        /*0022*/ 	.short	0x0008
        /*0024*/ 	.byte	0x00, 0xf0, 0x11, 0x00


	//----- nvinfo : EIATTR_KPARAM_INFO
	.align		4
.L_37:
        /*0028*/ 	.byte	0x04, 0x17
        /*002a*/ 	.short	(.L_39 - .L_38)
.L_38:
        /*002c*/ 	.word	0x00000000
        /*0030*/ 	.short	0x0000
        /*0032*/ 	.short	0x0000
        /*0034*/ 	.byte	0x00, 0xf5, 0x21, 0x00


	//----- nvinfo : EIATTR_SPARSE_MMA_MASK
	.align		4
.L_39:
        /*0038*/ 	.byte	0x03, 0x50
        /*003a*/ 	.short	0x0000


	//----- nvinfo : EIATTR_MAXREG_COUNT
	.align		4
        /*003c*/ 	.byte	0x03, 0x1b
        /*003e*/ 	.short	0x00ff


	//----- nvinfo : EIATTR_NUM_BARRIERS
	.align		4
        /*0040*/ 	.byte	0x02, 0x4c
        /*0042*/ 	.byte	0x01
	.zero		1


	//----- nvinfo : EIATTR_MERCURY_ISA_VERSION
	.align		4
        /*0044*/ 	.byte	0x03, 0x5f
        /*0046*/ 	.short	0x0101


	//----- nvinfo : EIATTR_UNUSED_LOAD_BYTE_OFFSET
	.align		4
        /*0048*/ 	.byte	0x04, 0x44
        /*004a*/ 	.short	(.L_41 - .L_40)


	//   ....[0]....
.L_40:
        /*004c*/ 	.word	0x000008a0
        /*0050*/ 	.word	0x000000fc


	//   ....[1]....
        /*0054*/ 	.word	0x00000950
        /*0058*/ 	.word	0x000000fc


	//   ....[2]....
        /*005c*/ 	.word	0x00000e00
        /*0060*/ 	.word	0x0000003f


	//   ....[3]....
        /*0064*/ 	.word	0x00000ec0
        /*0068*/ 	.word	0x0000003f


	//   ....[4]....
        /*006c*/ 	.word	0x00001380
        /*0070*/ 	.word	0x000000fc


	//   ....[5]....
        /*0074*/ 	.word	0x00001460
        /*0078*/ 	.word	0x000000fc


	//   ....[6]....
        /*007c*/ 	.word	0x00001940
        /*0080*/ 	.word	0x0000003f


	//   ....[7]....
        /*0084*/ 	.word	0x00001a00
        /*0088*/ 	.word	0x0000003f


	//   ....[8]....
        /*008c*/ 	.word	0x00001eb0
        /*0090*/ 	.word	0x000000fc


	//   ....[9]....
        /*0094*/ 	.word	0x00001f90
        /*0098*/ 	.word	0x000000fc


	//   ....[10]....
        /*009c*/ 	.word	0x00002470
        /*00a0*/ 	.word	0x0000003f


	//   ....[11]....
        /*00a4*/ 	.word	0x00002530
        /*00a8*/ 	.word	0x0000003f


	//   ....[12]....
        /*00ac*/ 	.word	0x000029e0
        /*00b0*/ 	.word	0x000000fc


	//   ....[13]....
        /*00b4*/ 	.word	0x00002ac0
        /*00b8*/ 	.word	0x000000fc


	//   ....[14]....
        /*00bc*/ 	.word	0x00002fa0
        /*00c0*/ 	.word	0x0000003f


	//   ....[15]....
        /*00c4*/ 	.word	0x00003060
        /*00c8*/ 	.word	0x0000003f


	//   ....[16]....
        /*00cc*/ 	.word	0x00003510
        /*00d0*/ 	.word	0x000000fc


	//   ....[17]....
        /*00d4*/ 	.word	0x000035f0
        /*00d8*/ 	.word	0x000000fc


	//   ....[18]....
        /*00dc*/ 	.word	0x00003ad0
        /*00e0*/ 	.word	0x0000003f


	//   ....[19]....
        /*00e4*/ 	.word	0x00003b90
        /*00e8*/ 	.word	0x0000003f


	//   ....[20]....
        /*00ec*/ 	.word	0x00004040
        /*00f0*/ 	.word	0x000000fc


	//   ....[21]....
        /*00f4*/ 	.word	0x00004120
        /*00f8*/ 	.word	0x000000fc


	//   ....[22]....
        /*00fc*/ 	.word	0x00004600
        /*0100*/ 	.word	0x0000003f


	//   ....[23]....
        /*0104*/ 	.word	0x000046c0
        /*0108*/ 	.word	0x0000003f


	//   ....[24]....
        /*010c*/ 	.word	0x00004b70
        /*0110*/ 	.word	0x000000fc


	//   ....[25]....
        /*0114*/ 	.word	0x00004c50
        /*0118*/ 	.word	0x000000fc


	//   ....[26]....
        /*011c*/ 	.word	0x00005130
        /*0120*/ 	.word	0x0000003f


	//   ....[27]....
        /*0124*/ 	.word	0x000051f0
        /*0128*/ 	.word	0x0000003f


	//   ....[28]....
        /*012c*/ 	.word	0x000056a0
        /*0130*/ 	.word	0x000000fc


	//   ....[29]....
        /*0134*/ 	.word	0x00005780
        /*0138*/ 	.word	0x000000fc


	//   ....[30]....
        /*013c*/ 	.word	0x00005c60
        /*0140*/ 	.word	0x0000003f


	//   ....[31]....
        /*0144*/ 	.word	0x00005d20
        /*0148*/ 	.word	0x0000003f


	//   ....[32]....
        /*014c*/ 	.word	0x000061d0
        /*0150*/ 	.word	0x000000fc


	//   ....[33]....
        /*0154*/ 	.word	0x000062b0
        /*0158*/ 	.word	0x000000fc


	//   ....[34]....
        /*015c*/ 	.word	0x00006790
        /*0160*/ 	.word	0x0000003f


	//   ....[35]....
        /*0164*/ 	.word	0x00006850
        /*0168*/ 	.word	0x0000003f


	//   ....[36]....
        /*016c*/ 	.word	0x00006d00
        /*0170*/ 	.word	0x000000fc


	//   ....[37]....
        /*0174*/ 	.word	0x00006de0
        /*0178*/ 	.word	0x000000fc


	//   ....[38]....
        /*017c*/ 	.word	0x000072c0
        /*0180*/ 	.word	0x0000003f


	//   ....[39]....
        /*0184*/ 	.word	0x00007380
        /*0188*/ 	.word	0x0000003f


	//   ....[40]....
        /*018c*/ 	.word	0x00007830
        /*0190*/ 	.word	0x000000fc


	//   ....[41]....
        /*0194*/ 	.word	0x00007910
        /*0198*/ 	.word	0x000000fc


	//   ....[42]....
        /*019c*/ 	.word	0x00007df0
        /*01a0*/ 	.word	0x0000003f


	//   ....[43]....
        /*01a4*/ 	.word	0x00007eb0
        /*01a8*/ 	.word	0x0000003f


	//   ....[44]....
        /*01ac*/ 	.word	0x00008360
        /*01b0*/ 	.word	0x000000fc


	//   ....[45]....
        /*01b4*/ 	.word	0x00008440
        /*01b8*/ 	.word	0x000000fc


	//   ....[46]....
        /*01bc*/ 	.word	0x00008920
        /*01c0*/ 	.word	0x0000003f


	//   ....[47]....
        /*01c4*/ 	.word	0x000089e0
        /*01c8*/ 	.word	0x0000003f


	//   ....[48]....
        /*01cc*/ 	.word	0x00008e90
        /*01d0*/ 	.word	0x000000fc


	//   ....[49]....
        /*01d4*/ 	.word	0x00008f70
        /*01d8*/ 	.word	0x000000fc


	//   ....[50]....
        /*01dc*/ 	.word	0x00009450
        /*01e0*/ 	.word	0x0000003f


	//   ....[51]....
        /*01e4*/ 	.word	0x00009510
        /*01e8*/ 	.word	0x0000003f


	//   ....[52]....
        /*01ec*/ 	.word	0x000099c0
        /*01f0*/ 	.word	0x000000fc


	//   ....[53]....
        /*01f4*/ 	.word	0x00009aa0
        /*01f8*/ 	.word	0x000000fc


	//   ....[54]....
        /*01fc*/ 	.word	0x00009f80
        /*0200*/ 	.word	0x0000003f


	//   ....[55]....
        /*0204*/ 	.word	0x0000a040
        /*0208*/ 	.word	0x0000003f


	//   ....[56]....
        /*020c*/ 	.word	0x0000a4f0
        /*0210*/ 	.word	0x000000fc


	//   ....[57]....
        /*0214*/ 	.word	0x0000a5b0
        /*0218*/ 	.word	0x000000fc


	//   ....[58]....
        /*021c*/ 	.word	0x0000aa70
        /*0220*/ 	.word	0x0000003f


	//   ....[59]....
        /*0224*/ 	.word	0x0000ab10
        /*0228*/ 	.word	0x0000003f


	//   ....[60]....
        /*022c*/ 	.word	0x0000afa0
        /*0230*/ 	.word	0x000000fc


	//   ....[61]....
        /*0234*/ 	.word	0x0000b050
        /*0238*/ 	.word	0x000000fc


	//   ....[62]....
        /*023c*/ 	.word	0x0000b500
        /*0240*/ 	.word	0x0000003f


	//   ....[63]....
        /*0244*/ 	.word	0x0000b5d0
        /*0248*/ 	.word	0x0000003f


	//----- nvinfo : EIATTR_VRC_CTA_INIT_COUNT
	.align		4
.L_41:
        /*024c*/ 	.byte	0x02, 0x4a
	.zero		1
	.zero		1


	//----- nvinfo : EIATTR_EXIT_INSTR_OFFSETS
	.align		4
        /*0250*/ 	.byte	0x04, 0x1c
        /*0252*/ 	.short	(.L_43 - .L_42)


	//   ....[0]....
.L_42:
        /*0254*/ 	.word	0x00000040


	//   ....[1]....
        /*0258*/ 	.word	0x0000b8b0


	//----- nvinfo : EIATTR_CBANK_PARAM_SIZE
	.align		4
.L_43:
        /*025c*/ 	.byte	0x03, 0x19
        /*025e*/ 	.short	0x0010


	//----- nvinfo : EIATTR_PARAM_CBANK
	.align		4
        /*0260*/ 	.byte	0x04, 0x0a
        /*0262*/ 	.short	(.L_45 - .L_44)
	.align		4
.L_44:
        /*0264*/ 	.word	index@(.nv.constant0._Z13phase2_kernelPtii)
        /*0268*/ 	.short	0x0380
        /*026a*/ 	.short	0x0010


	//----- nvinfo : EIATTR_SW_WAR
	.align		4
.L_45:
        /*026c*/ 	.byte	0x04, 0x36
        /*026e*/ 	.short	(.L_47 - .L_46)
.L_46:
        /*0270*/ 	.word	0x00000008
.L_47:


//--------------------- .nv.info._Z13phase1_kernelPtii --------------------------
	.section	.nv.info._Z13phase1_kernelPtii,"",@"SHT_CUDA_INFO"
	.sectionflags	@""
	.align	4


	//----- nvinfo : EIATTR_CUDA_API_VERSION
	.align		4
        /*0000*/ 	.byte	0x04, 0x37
        /*0002*/ 	.short	(.L_49 - .L_48)
.L_48:
        /*0004*/ 	.word	0x00000082


	//----- nvinfo : EIATTR_KPARAM_INFO
	.align		4
.L_49:
        /*0008*/ 	.byte	0x04, 0x17
        /*000a*/ 	.short	(.L_51 - .L_50)
.L_50:
        /*000c*/ 	.word	0x00000000
        /*0010*/ 	.short	0x0002
        /*0012*/ 	.short	0x000c
        /*0014*/ 	.byte	0x00, 0xf0, 0x11, 0x00


	//----- nvinfo : EIATTR_KPARAM_INFO
	.align		4
.L_51:
        /*0018*/ 	.byte	0x04, 0x17
        /*001a*/ 	.short	(.L_53 - .L_52)
.L_52:
        /*001c*/ 	.word	0x00000000
        /*0020*/ 	.short	0x0001
        /*0022*/ 	.short	0x0008
        /*0024*/ 	.byte	0x00, 0xf0, 0x11, 0x00


	//----- nvinfo : EIATTR_KPARAM_INFO
	.align		4
.L_53:
        /*0028*/ 	.byte	0x04, 0x17
        /*002a*/ 	.short	(.L_55 - .L_54)
.L_54:
        /*002c*/ 	.word	0x00000000
        /*0030*/ 	.short	0x0000
        /*0032*/ 	.short	0x0000
        /*0034*/ 	.byte	0x00, 0xf5, 0x21, 0x00


	//----- nvinfo : EIATTR_SPARSE_MMA_MASK
	.align		4
.L_55:
        /*0038*/ 	.byte	0x03, 0x50
        /*003a*/ 	.short	0x0000


	//----- nvinfo : EIATTR_MAXREG_COUNT
	.align		4
        /*003c*/ 	.byte	0x03, 0x1b
        /*003e*/ 	.short	0x00ff


	//----- nvinfo : EIATTR_NUM_BARRIERS
	.align		4
        /*0040*/ 	.byte	0x02, 0x4c
        /*0042*/ 	.byte	0x01
	.zero		1


	//----- nvinfo : EIATTR_MERCURY_ISA_VERSION
	.align		4
        /*0044*/ 	.byte	0x03, 0x5f
        /*0046*/ 	.short	0x0101


	//----- nvinfo : EIATTR_UNUSED_LOAD_BYTE_OFFSET
	.align		4
        /*0048*/ 	.byte	0x04, 0x44
        /*004a*/ 	.short	(.L_57 - .L_56)


	//   ....[0]....
.L_56:
        /*004c*/ 	.word	0x0000e770
        /*0050*/ 	.word	0x000000fc


	//   ....[1]....
        /*0054*/ 	.word	0x0000e840
        /*0058*/ 	.word	0x0000003f


	//----- nvinfo : EIATTR_VRC_CTA_INIT_COUNT
	.align		4
.L_57:
        /*005c*/ 	.byte	0x02, 0x4a
	.zero		1
	.zero		1


	//----- nvinfo : EIATTR_EXIT_INSTR_OFFSETS
	.align		4
        /*0060*/ 	.byte	0x04, 0x1c
        /*0062*/ 	.short	(.L_59 - .L_58)


	//   ....[0]....
.L_58:
        /*0064*/ 	.word	0x0000e830


	//   ....[1]....
        /*0068*/ 	.word	0x0000e890


	//----- nvinfo : EIATTR_CBANK_PARAM_SIZE
	.align		4
.L_59:
        /*006c*/ 	.byte	0x03, 0x19
        /*006e*/ 	.short	0x0010


	//----- nvinfo : EIATTR_PARAM_CBANK
	.align		4
        /*0070*/ 	.byte	0x04, 0x0a
        /*0072*/ 	.short	(.L_61 - .L_60)
	.align		4
.L_60:
        /*0074*/ 	.word	index@(.nv.constant0._Z13phase1_kernelPtii)
        /*0078*/ 	.short	0x0380
        /*007a*/ 	.short	0x0010


	//----- nvinfo : EIATTR_SW_WAR
	.align		4
.L_61:
        /*007c*/ 	.byte	0x04, 0x36
        /*007e*/ 	.short	(.L_63 - .L_62)
.L_62:
        /*0080*/ 	.word	0x00000008
.L_63:


//--------------------- .nv.callgraph             --------------------------
	.section	.nv.callgraph,"",@"SHT_CUDA_CALLGRAPH"
	.align	4
	.sectionentsize	8
	.align		4
        /*0000*/ 	.word	0x00000000
	.align		4
        /*0004*/ 	.word	0xffffffff
	.align		4
        /*0008*/ 	.word	0x00000000
	.align		4
        /*000c*/ 	.word	0xfffffffe
	.align		4
        /*0010*/ 	.word	0x00000000
	.align		4
        /*0014*/ 	.word	0xfffffffd
	.align		4
        /*0018*/ 	.word	0x00000000
	.align		4
        /*001c*/ 	.word	0xfffffffc


//--------------------- .text._Z13phase3_kernelPtii --------------------------
	.section	.text._Z13phase3_kernelPtii,"ax",@progbits
	.align	128
        .global         _Z13phase3_kernelPtii
        .type           _Z13phase3_kernelPtii,@function
        .size           _Z13phase3_kernelPtii,(.L_x_101 - _Z13phase3_kernelPtii)
        .other          _Z13phase3_kernelPtii,@"STO_CUDA_ENTRY STV_DEFAULT"
_Z13phase3_kernelPtii:
.text._Z13phase3_kernelPtii:
[----:B------:R-:W-:Y:S01]  /*0000*/  LDC R1, c[0x0][0x37c] ;  /* 0x0000df00ff017b82 */ /* 0x000fe20000000800 */
[----:B------:R-:W0:Y:S07]  /*0010*/  S2R R5, SR_CTAID.Y ;  /* 0x0000000000057919 */ /* 0x000e2e0000002600 */
[----:B------:R-:W0:Y:S01]  /*0020*/  LDC R14, c[0x0][0x38c] ;  /* 0x0000e300ff0e7b82 */ /* 0x000e220000000800 */
[----:B------:R-:W1:Y:S01]  /*0030*/  S2R R7, SR_CTAID.X ;  /* 0x0000000000077919 */ /* 0x000e620000002500 */
[----:B0-----:R-:W-:-:S04]  /*0040*/  ISETP.NE.AND P0, PT, R5, R14, PT ;  /* 0x0000000e0500720c */ /* 0x001fc80003f05270 */
[----:B-1----:R-:W-:-:S13]  /*0050*/  ISETP.EQ.OR P0, PT, R7, R14, !P0 ;  /* 0x0000000e0700720c */ /* 0x002fda0004702670 */
[----:B------:R-:W-:Y:S05]  /*0060*/  @P0 EXIT ;  /* 0x000000000000094d */ /* 0x000fea0003800000 */
[----:B------:R-:W0:Y:S01]  /*0070*/  S2R R11, SR_TID.Y ;  /* 0x00000000000b7919 */ /* 0x000e220000002200 */
[----:B------:R-:W1:Y:S01]  /*0080*/  LDC R3, c[0x0][0x388] ;  /* 0x0000e200ff037b82 */ /* 0x000e620000000800 */
[----:B------:R-:W2:Y:S01]  /*0090*/  LDCU.64 UR4, c[0x0][0x358] ;  /* 0x00006b00ff0477ac */ /* 0x000ea20008000a00 */
[----:B------:R-:W3:Y:S06]  /*00a0*/  S2R R0, SR_TID.X ;  /* 0x0000000000007919 */ /* 0x000eec0000002100 */
[----:B------:R-:W4:Y:S01]  /*00b0*/  LDC.64 R8, c[0x0][0x380] ;  /* 0x0000e000ff087b82 */ /* 0x000f220000000a00 */
[----:B0-----:R-:W-:-:S02]  /*00c0*/  IMAD.SHL.U32 R6, R11, 0x4, RZ ;  /* 0x000000040b067824 */ /* 0x001fc400078e00ff */
[----:B---3--:R-:W-:Y:S02]  /*00d0*/  IMAD.SHL.U32 R10, R0, 0x4, RZ ;  /* 0x00000004000a7824 */ /* 0x008fe400078e00ff */
[----:B------:R-:W-:Y:S02]  /*00e0*/  IMAD R2, R5, 0x40, R6 ;  /* 0x0000004005027824 */ /* 0x000fe400078e0206 */
[C---:B------:R-:W-:Y:S02]  /*00f0*/  IMAD R4, R14.reuse, 0x40, R10 ;  /* 0x000000400e047824 */ /* 0x040fe400078e020a */
[----:B------:R-:W-:Y:S02]  /*0100*/  IMAD R6, R14, 0x40, R6 ;  /* 0x000000400e067824 */ /* 0x000fe400078e0206 */
[----:B------:R-:W-:Y:S02]  /*0110*/  IMAD R10, R7, 0x40, R10 ;  /* 0x00000040070a7824 */ /* 0x000fe400078e020a */
[----:B-1----:R-:W-:-:S02]  /*0120*/  IMAD R13, R2, R3, R4 ;  /* 0x00000003020d7224 */ /* 0x002fc400078e0204 */
[----:B------:R-:W-:Y:S02]  /*0130*/  IMAD R17, R6, R3, R10 ;  /* 0x0000000306117224 */ /* 0x000fe400078e020a */
[----:B----4-:R-:W-:-:S04]  /*0140*/  IMAD.WIDE R12, R13, 0x2, R8 ;  /* 0x000000020d0c7825 */ /* 0x010fc800078e0208 */
[----:B------:R-:W-:-:S04]  /*0150*/  IMAD.WIDE R16, R17, 0x2, R8 ;  /* 0x0000000211107825 */ /* 0x000fc800078e0208 */
[C---:B------:R-:W-:Y:S02]  /*0160*/  IMAD.WIDE R4, R3.reuse, 0x2, R12 ;  /* 0x0000000203047825 */ /* 0x040fe400078e020c */
[----:B--2---:R-:W2:Y:S02]  /*0170*/  LDG.E.64 R12, desc[UR4][R12.64] ;  /* 0x000000040c0c7981 */ /* 0x004ea4000c1e1b00 */
[C---:B------:R-:W-:Y:S02]  /*0180*/  IMAD.WIDE R20, R3.reuse, 0x2, R16 ;  /* 0x0000000203147825 */ /* 0x040fe400078e0210 */
[----:B------:R-:W3:Y:S02]  /*0190*/  LDG.E.64 R16, desc[UR4][R16.64] ;  /* 0x0000000410107981 */ /* 0x000ee4000c1e1b00 */
[C---:B------:R-:W-:Y:S02]  /*01a0*/  IMAD.WIDE R14, R3.reuse, 0x2, R4 ;  /* 0x00000002030e7825 */ /* 0x040fe400078e0204 */
[----:B------:R-:W4:Y:S02]  /*01b0*/  LDG.E.64 R4, desc[UR4][R4.64] ;  /* 0x0000000404047981 */ /* 0x000f24000c1e1b00 */
[----:B------:R-:W-:-:S02]  /*01c0*/  IMAD.WIDE R26, R3, 0x2, R20 ;  /* 0x00000002031a7825 */ /* 0x000fc400078e0214 */
[----:B------:R-:W5:Y:S02]  /*01d0*/  LDG.E.64 R20, desc[UR4][R20.64] ;  /* 0x0000000414147981 */ /* 0x000f64000c1e1b00 */
[C---:B------:R-:W-:Y:S02]  /*01e0*/  IMAD.WIDE R6, R3.reuse, 0x2, R14 ;  /* 0x0000000203067825 */ /* 0x040fe400078e020e */
[----:B------:R-:W5:Y:S02]  /*01f0*/  LDG.E.64 R14, desc[UR4][R14.64] ;  /* 0x000000040e0e7981 */ /* 0x000f64000c1e1b00 */
[----:B------:R-:W-:Y:S02]  /*0200*/  IMAD.WIDE R24, R3, 0x2, R26 ;  /* 0x0000000203187825 */ /* 0x000fe400078e021a */
[----:B------:R-:W5:Y:S04]  /*0210*/  LDG.E.64 R6, desc[UR4][R6.64] ;  /* 0x0000000406067981 */ /* 0x000f68000c1e1b00 */
[----:B------:R-:W5:Y:S04]  /*0220*/  LDG.E.64 R24, desc[UR4][R24.64] ;  /* 0x0000000418187981 */ /* 0x000f68000c1e1b00 */
[----:B------:R-:W5:Y:S01]  /*0230*/  LDG.E.64 R26, desc[UR4][R26.64] ;  /* 0x000000041a1a7981 */ /* 0x000f62000c1e1b00 */
[----:B------:R-:W0:Y:S01]  /*0240*/  S2R R23, SR_CgaCtaId ;  /* 0x0000000000177919 */ /* 0x000e220000008800 */
[----:B------:R-:W-:-:S05]  /*0250*/  MOV R18, 0x400 ;  /* 0x0000040000127802 */ /* 0x000fca0000000f00 */
[----:B------:R-:W-:Y:S02]  /*0260*/  VIADD R19, R18, 0x2080 ;  /* 0x0000208012137836 */ /* 0x000fe40000000000 */
[----:B------:R-:W-:Y:S01]  /*0270*/  IMAD R29, R2, R3, R10 ;  /* 0x00000003021d7224 */ /* 0x000fe200078e020a */
[C---:B0-----:R-:W-:Y:S02]  /*0280*/  LEA R18, R23.reuse, R18, 0x18 ;  /* 0x0000001217127211 */ /* 0x041fe400078ec0ff */
[----:B------:R-:W-:-:S03]  /*0290*/  LEA R23, R23, R19, 0x18 ;  /* 0x0000001317177211 */ /* 0x000fc600078ec0ff */
[----:B------:R-:W-:Y:S02]  /*02a0*/  IMAD R19, R11, 0x208, R18 ;  /* 0x000002080b137824 */ /* 0x000fe400078e0212 */
[C---:B------:R-:W-:Y:S02]  /*02b0*/  IMAD R18, R0.reuse, 0x8, R23 ;  /* 0x0000000800127824 */ /* 0x040fe400078e0217 */
[----:B------:R-:W-:Y:S02]  /*02c0*/  IMAD R23, R0, 0x8, R19 ;  /* 0x0000000800177824 */ /* 0x000fe400078e0213 */
[----:B------:R-:W-:-:S03]  /*02d0*/  IMAD.WIDE R8, R29, 0x2, R8 ;  /* 0x000000021d087825 */ /* 0x000fc600078e0208 */
[----:B--2---:R3:W-:Y:S01]  /*02e0*/  STS.64 [R23], R12 ;  /* 0x0000000c17007388 */ /* 0x0047e20000000a00 */
[--C-:B----4-:R-:W-:Y:S02]  /*02f0*/  PRMT R0, R4, 0x5432, R5.reuse ;  /* 0x0000543204007816 */ /* 0x110fe40000000005 */
[----:B------:R-:W-:-:S03]  /*0300*/  PRMT R5, R5, 0x7632, R5 ;  /* 0x0000763205057816 */ /* 0x000fc60000000005 */
[----:B------:R0:W-:Y:S01]  /*0310*/  STS [R23+0x84], R0 ;  /* 0x0000840017007388 */ /* 0x0001e20000000800 */
[----:B---3--:R-:W-:-:S03]  /*0320*/  PRMT R13, R17, 0x7610, R17 ;  /* 0x00007610110d7816 */ /* 0x008fc60000000011 */
[----:B------:R1:W-:Y:S01]  /*0330*/  STS.U16 [R23+0x88], R5 ;  /* 0x0000880517007388 */ /* 0x0003e20000000400 */
[----:B------:R-:W-:Y:S02]  /*0340*/  PRMT R12, R16, 0x7610, R16 ;  /* 0x00007610100c7816 */ /* 0x000fe40000000010 */
[--C-:B-----5:R-:W-:Y:S01]  /*0350*/  PRMT R2, R6, 0x5432, R7.reuse ;  /* 0x0000543206027816 */ /* 0x120fe20000000007 */
[----:B------:R-:W-:Y:S01]  /*0360*/  IMAD R17, R11, 0x208, R18 ;  /* 0x000002080b117824 */ /* 0x000fe200078e0212 */
[----:B------:R-:W-:Y:S02]  /*0370*/  PRMT R7, R7, 0x7632, R7 ;  /* 0x0000763207077816 */ /* 0x000fe40000000007 */
[----:B0-----:R-:W-:Y:S02]  /*0380*/  PRMT R0, R20, 0x5432, R21 ;  /* 0x0000543214007816 */ /* 0x001fe40000000015 */
[----:B-1----:R-:W-:Y:S02]  /*0390*/  PRMT R5, R24, 0x5432, R25 ;  /* 0x0000543218057816 */ /* 0x002fe40000000019 */
[----:B------:R-:W-:-:S02]  /*03a0*/  PRMT R21, R21, 0x7632, R21 ;  /* 0x0000763215157816 */ /* 0x000fc40000000015 */
[----:B------:R-:W-:Y:S01]  /*03b0*/  PRMT R25, R25, 0x7632, R25 ;  /* 0x0000763219197816 */ /* 0x000fe20000000019 */
[----:B------:R-:W-:Y:S04]  /*03c0*/  STS.U16 [R23+0x82], R4 ;  /* 0x0000820417007388 */ /* 0x000fe80000000400 */
[----:B------:R-:W-:Y:S04]  /*03d0*/  STS [R23+0x104], R14 ;  /* 0x0001040e17007388 */ /* 0x000fe80000000800 */
[----:B------:R-:W-:Y:S04]  /*03e0*/  STS [R23+0x108], R15 ;  /* 0x0001080f17007388 */ /* 0x000fe80000000800 */
[----:B------:R-:W-:Y:S04]  /*03f0*/  STS.U16 [R23+0x186], R6 ;  /* 0x0001860617007388 */ /* 0x000fe80000000400 */
[----:B------:R-:W-:Y:S04]  /*0400*/  STS [R23+0x188], R2 ;  /* 0x0001880217007388 */ /* 0x000fe80000000800 */
[----:B------:R0:W-:Y:S04]  /*0410*/  STS.U16 [R23+0x18c], R7 ;  /* 0x00018c0717007388 */ /* 0x0001e80000000400 */
[----:B------:R-:W-:Y:S04]  /*0420*/  STS.64 [R17], R12 ;  /* 0x0000000c11007388 */ /* 0x000fe80000000a00 */
[----:B------:R-:W-:Y:S04]  /*0430*/  STS.U16 [R17+0x82], R20 ;  /* 0x0000821411007388 */ /* 0x000fe80000000400 */
[----:B------:R-:W-:Y:S04]  /*0440*/  STS [R17+0x84], R0 ;  /* 0x0000840011007388 */ /* 0x000fe80000000800 */
[----:B------:R-:W-:Y:S04]  /*0450*/  STS.U16 [R17+0x88], R21 ;  /* 0x0000881511007388 */ /* 0x000fe80000000400 */
[----:B------:R-:W-:Y:S04]  /*0460*/  STS [R17+0x104], R26 ;  /* 0x0001041a11007388 */ /* 0x000fe80000000800 */
[----:B------:R-:W-:Y:S04]  /*0470*/  STS [R17+0x108], R27 ;  /* 0x0001081b11007388 */ /* 0x000fe80000000800 */
[----:B------:R-:W-:Y:S04]  /*0480*/  STS.U16 [R17+0x186], R24 ;  /* 0x0001861811007388 */ /* 0x000fe80000000400 */
[----:B------:R1:W-:Y:S04]  /*0490*/  STS [R17+0x188], R5 ;  /* 0x0001880511007388 */ /* 0x0003e80000000800 */
[----:B------:R-:W-:Y:S01]  /*04a0*/  STS.U16 [R17+0x18c], R25 ;  /* 0x00018c1911007388 */ /* 0x000fe20000000400 */
[----:B------:R-:W-:Y:S01]  /*04b0*/  BAR.SYNC.DEFER_BLOCKING 0x0 ;  /* 0x0000000000007b1d */ /* 0x000fe20000010000 */
[----:B0-----:R-:W-:-:S04]  /*04c0*/  IMAD.WIDE R6, R3, 0x2, R8 ;  /* 0x0000000203067825 */ /* 0x001fc800078e0208 */
[----:B-1----:R-:W-:-:S04]  /*04d0*/  IMAD.WIDE R4, R3, 0x2, R6 ;  /* 0x0000000203047825 */ /* 0x002fc800078e0206 */
[----:B------:R-:W-:Y:S01]  /*04e0*/  IMAD.WIDE R2, R3, 0x2, R4 ;  /* 0x0000000203027825 */ /* 0x000fe200078e0204 */
[----:B------:R-:W2:Y:S04]  /*04f0*/  LDG.E.64 R12, desc[UR4][R8.64] ;  /* 0x00000004080c7981 */ /* 0x000ea8000c1e1b00 */
[----:B------:R-:W3:Y:S04]  /*0500*/  LDG.E.64 R22, desc[UR4][R6.64] ;  /* 0x0000000406167981 */ /* 0x000ee8000c1e1b00 */
[----:B------:R-:W4:Y:S04]  /*0510*/  LDG.E.64 R20, desc[UR4][R4.64] ;  /* 0x0000000404147981 */ /* 0x000f28000c1e1b00 */
[----:B------:R-:W5:Y:S04]  /*0520*/  LDG.E.64 R10, desc[UR4][R2.64] ;  /* 0x00000004020a7981 */ /* 0x000f68000c1e1b00 */
[----:B------:R-:W-:Y:S04]  /*0530*/  LDS.U16 R16, [R19] ;  /* 0x0000000013107984 */ /* 0x000fe80000000400 */
[----:B------:R-:W0:Y:S04]  /*0540*/  LDS.U16 R30, [R18] ;  /* 0x00000000121e7984 */ /* 0x000e280000000400 */
[----:B------:R-:W1:Y:S04]  /*0550*/  LDS.U16 R28, [R18+0x4] ;  /* 0x00000400121c7984 */ /* 0x000e680000000400 */
[----:B------:R-:W1:Y:S04]  /*0560*/  LDS.U16 R24, [R18+0x2] ;  /* 0x0000020012187984 */ /* 0x000e680000000400 */
[----:B------:R-:W4:Y:S04]  /*0570*/  LDS.U16 R26, [R18+0x6] ;  /* 0x00000600121a7984 */ /* 0x000f280000000400 */
[----:B------:R-:W5:Y:S04]  /*0580*/  LDS.U16 R25, [R19+0x104] ;  /* 0x0001040013197984 */ /* 0x000f680000000400 */
[----:B------:R-:W5:Y:S04]  /*0590*/  LDS.U16 R31, [R19+0x82] ;  /* 0x00008200131f7984 */ /* 0x000f680000000400 */
[----:B------:R-:W5:Y:S04]  /*05a0*/  LDS.U16 R17, [R19+0x186] ;  /* 0x0001860013117984 */ /* 0x000f680000000400 */
[----:B------:R-:W-:Y:S01]  /*05b0*/  LDS.U16 R36, [R19+0x3c] ;  /* 0x00003c0013247984 */ /* 0x000fe20000000400 */
[----:B--2---:R-:W-:-:S02]  /*05c0*/  LOP3.LUT R15, R12, 0xffff, RZ, 0xc0, !PT ;  /* 0x0000ffff0c0f7812 */ /* 0x004fc400078ec0ff */
[----:B------:R-:W-:Y:S02]  /*05d0*/  PRMT R27, R12, 0x7732, RZ ;  /* 0x000077320c1b7816 */ /* 0x000fe400000000ff */
[C---:B------:R-:W-:Y:S02]  /*05e0*/  LOP3.LUT R29, R13.reuse, 0xffff, RZ, 0xc0, !PT ;  /* 0x0000ffff0d1d7812 */ /* 0x040fe400078ec0ff */
[----:B------:R-:W-:Y:S02]  /*05f0*/  PRMT R33, R13, 0x7732, RZ ;  /* 0x000077320d217816 */ /* 0x000fe400000000ff */
[----:B0-----:R-:W-:Y:S02]  /*0600*/  VIADDMNMX.U32 R13, R30, R16, R15, PT ;  /* 0x000000101e0d7246 */ /* 0x001fe4000380000f */
[C---:B---3--:R-:W-:Y:S02]  /*0610*/  PRMT R14, R23.reuse, 0x7732, RZ ;  /* 0x00007732170e7816 */ /* 0x048fe400000000ff */
[----:B------:R-:W-:-:S02]  /*0620*/  LOP3.LUT R37, R23, 0xffff, RZ, 0xc0, !PT ;  /* 0x0000ffff17257812 */ /* 0x000fc400078ec0ff */
[-C--:B-1----:R-:W-:Y:S02]  /*0630*/  VIADDMNMX.U32 R29, R28, R16.reuse, R29, PT ;  /* 0x000000101c1d7246 */ /* 0x082fe4000380001d */
[----:B------:R-:W-:Y:S02]  /*0640*/  VIADDMNMX.U32 R15, R24, R16, R27, PT ;  /* 0x00000010180f7246 */ /* 0x000fe4000380001b */
[C---:B----4-:R-:W-:Y:S02]  /*0650*/  PRMT R32, R20.reuse, 0x7732, RZ ;  /* 0x0000773214207816 */ /* 0x050fe400000000ff */
[C---:B------:R-:W-:Y:S02]  /*0660*/  PRMT R12, R21.reuse, 0x7732, RZ ;  /* 0x00007732150c7816 */ /* 0x040fe400000000ff */
[----:B------:R-:W-:Y:S02]  /*0670*/  LOP3.LUT R23, R20, 0xffff, RZ, 0xc0, !PT ;  /* 0x0000ffff14177812 */ /* 0x000fe400078ec0ff */
[----:B------:R-:W-:-:S02]  /*0680*/  LOP3.LUT R0, R21, 0xffff, RZ, 0xc0, !PT ;  /* 0x0000ffff15007812 */ /* 0x000fc400078ec0ff */
[----:B------:R-:W-:Y:S01]  /*0690*/  VIADDMNMX.U32 R16, R26, R16, R33, PT ;  /* 0x000000101a107246 */ /* 0x000fe20003800021 */
[----:B------:R-:W-:Y:S01]  /*06a0*/  LDS.U16 R21, [R19+0x106] ;  /* 0x0001060013157984 */ /* 0x000fe20000000400 */
[----:B-----5:R-:W-:Y:S02]  /*06b0*/  PRMT R20, R11, 0x7732, RZ ;  /* 0x000077320b147816 */ /* 0x020fe400000000ff */
[C---:B------:R-:W-:Y:S02]  /*06c0*/  PRMT R27, R22.reuse, 0x7732, RZ ;  /* 0x00007732161b7816 */ /* 0x040fe400000000ff */
[----:B------:R-:W-:Y:S02]  /*06d0*/  LOP3.LUT R33, R22, 0xffff, RZ, 0xc0, !PT ;  /* 0x0000ffff16217812 */ /* 0x000fe400078ec0ff */
[-C--:B------:R-:W-:Y:S01]  /*06e0*/  VIADDMNMX.U32 R23, R30, R25.reuse, R23, PT ;  /* 0x000000191e177246 */ /* 0x080fe20003800017 */
[----:B------:R-:W-:Y:S01]  /*06f0*/  LDS.U16 R22, [R19+0x2] ;  /* 0x0000020013167984 */ /* 0x000fe20000000400 */
[----:B------:R-:W-:-:S02]  /*0700*/  VIADDMNMX.U32 R0, R28, R25, R0, PT ;  /* 0x000000191c007246 */ /* 0x000fc40003800000 */
[-C--:B------:R-:W-:Y:S02]  /*0710*/  VIADDMNMX.U32 R32, R24, R25.reuse, R32, PT ;  /* 0x0000001918207246 */ /* 0x080fe40003800020 */
[----:B------:R-:W-:Y:S02]  /*0720*/  VIADDMNMX.U32 R12, R26, R25, R12, PT ;  /* 0x000000191a0c7246 */ /* 0x000fe4000380000c */
[C---:B------:R-:W-:Y:S02]  /*0730*/  PRMT R25, R10.reuse, 0x7732, RZ ;  /* 0x000077320a197816 */ /* 0x040fe400000000ff */
[----:B------:R-:W-:Y:S01]  /*0740*/  LOP3.LUT R35, R10, 0xffff, RZ, 0xc0, !PT ;  /* 0x0000ffff0a237812 */ /* 0x000fe200078ec0ff */
[----:B------:R-:W-:Y:S01]  /*0750*/  IMAD.MOV.U32 R10, RZ, RZ, R20 ;  /* 0x000000ffff0a7224 */ /* 0x000fe200078e0014 */
[-C--:B------:R-:W-:Y:S01]  /*0760*/  VIADDMNMX.U32 R33, R30, R31.reuse, R33, PT ;  /* 0x0000001f1e217246 */ /* 0x080fe20003800021 */
[----:B------:R-:W-:Y:S01]  /*0770*/  LDS.U16 R20, [R19+0x84] ;  /* 0x0000840013147984 */ /* 0x000fe20000000400 */
[----:B------:R-:W-:-:S02]  /*0780*/  VIADDMNMX.U32 R37, R28, R31, R37, PT ;  /* 0x0000001f1c257246 */ /* 0x000fc40003800025 */
[-C--:B------:R-:W-:Y:S02]  /*0790*/  VIADDMNMX.U32 R27, R24, R31.reuse, R27, PT ;  /* 0x0000001f181b7246 */ /* 0x080fe4000380001b */
[----:B------:R-:W-:Y:S02]  /*07a0*/  VIADDMNMX.U32 R14, R26, R31, R14, PT ;  /* 0x0000001f1a0e7246 */ /* 0x000fe4000380000e */
[----:B------:R-:W-:Y:S02]  /*07b0*/  LOP3.LUT R31, R11, 0xffff, RZ, 0xc0, !PT ;  /* 0x0000ffff0b1f7812 */ /* 0x000fe400078ec0ff */
[-C--:B------:R-:W-:Y:S02]  /*07c0*/  VIADDMNMX.U32 R25, R24, R17.reuse, R25, PT ;  /* 0x0000001118197246 */ /* 0x080fe40003800019 */
[-C--:B------:R-:W-:Y:S01]  /*07d0*/  VIADDMNMX.U32 R35, R30, R17.reuse, R35, PT ;  /* 0x000000111e237246 */ /* 0x080fe20003800023 */
[----:B------:R-:W0:Y:S01]  /*07e0*/  LDS.U16 R24, [R18+0x86] ;  /* 0x0000860012187984 */ /* 0x000e220000000400 */
[----:B------:R-:W-:-:S02]  /*07f0*/  VIADDMNMX.U32 R31, R28, R17, R31, PT ;  /* 0x000000111c1f7246 */ /* 0x000fc4000380001f */
[----:B------:R-:W-:Y:S01]  /*0800*/  VIADDMNMX.U32 R26, R26, R17, R10, PT ;  /* 0x000000111a1a7246 */ /* 0x000fe2000380000a */
[----:B------:R-:W1:Y:S04]  /*0810*/  LDS.U16 R30, [R18+0x82] ;  /* 0x00008200121e7984 */ /* 0x000e680000000400 */
[----:B------:R-:W2:Y:S04]  /*0820*/  LDS.U16 R17, [R18+0x88] ;  /* 0x0000880012117984 */ /* 0x000ea80000000400 */
[----:B------:R-:W3:Y:S04]  /*0830*/  LDS.U16 R28, [R18+0x84] ;  /* 0x00008400121c7984 */ /* 0x000ee80000000400 */
[----:B------:R-:W4:Y:S01]  /*0840*/  LDS.U16 R10, [R19+0x188] ;  /* 0x00018800130a7984 */ /* 0x000f220000000400 */
[----:B0-----:R-:W-:-:S02]  /*0850*/  VIADDMNMX.U32 R11, R24, R22, R29, PT ;  /* 0x00000016180b7246 */ /* 0x001fc4000380001d */
[----:B------:R-:W-:Y:S02]  /*0860*/  VIADDMNMX.U32 R0, R24, R21, R0, PT ;  /* 0x0000001518007246 */ /* 0x000fe40003800000 */
[C---:B-1----:R-:W-:Y:S02]  /*0870*/  VIADDMNMX.U32 R13, R30.reuse, R22, R13, PT ;  /* 0x000000161e0d7246 */ /* 0x042fe4000380000d */
[----:B------:R-:W-:Y:S02]  /*0880*/  VIADDMNMX.U32 R33, R30, R20, R33, PT ;  /* 0x000000141e217246 */ /* 0x000fe40003800021 */
[----:B--2---:R-:W-:Y:S02]  /*0890*/  VIADDMNMX.U32 R29, R17, R22, R16, PT ;  /* 0x00000016111d7246 */ /* 0x004fe40003800010 */
[----:B------:R-:W-:Y:S02]  /*08a0*/  VIADDMNMX.U32 R16, R24, R20, R37, PT ;  /* 0x0000001418107246 */ /* 0x000fe40003800025 */
[----:B---3--:R-:W-:-:S02]  /*08b0*/  VIADDMNMX.U32 R15, R28, R22, R15, PT ;  /* 0x000000161c0f7246 */ /* 0x008fc4000380000f */
[-C--:B------:R-:W-:Y:S01]  /*08c0*/  VIADDMNMX.U32 R34, R28, R20.reuse, R27, PT ;  /* 0x000000141c227246 */ /* 0x080fe2000380001b */
[----:B------:R-:W-:Y:S01]  /*08d0*/  LDS.U16 R22, [R18+0x104] ;  /* 0x0001040012167984 */ /* 0x000fe20000000400 */
[-C--:B------:R-:W-:Y:S02]  /*08e0*/  VIADDMNMX.U32 R23, R30, R21.reuse, R23, PT ;  /* 0x000000151e177246 */ /* 0x080fe40003800017 */
[-C--:B------:R-:W-:Y:S02]  /*08f0*/  VIADDMNMX.U32 R32, R28, R21.reuse, R32, PT ;  /* 0x000000151c207246 */ /* 0x080fe40003800020 */
[C---:B------:R-:W-:Y:S02]  /*0900*/  VIADDMNMX.U32 R27, R17.reuse, R20, R14, PT ;  /* 0x00000014111b7246 */ /* 0x040fe4000380000e */
[----:B------:R-:W-:Y:S01]  /*0910*/  VIADDMNMX.U32 R21, R17, R21, R12, PT ;  /* 0x0000001511157246 */ /* 0x000fe2000380000c */
[----:B------:R-:W0:Y:S01]  /*0920*/  LDS.U16 R20, [R19+0x4] ;  /* 0x0000040013147984 */ /* 0x000e220000000400 */
[----:B----4-:R-:W-:-:S02]  /*0930*/  VIADDMNMX.U32 R30, R30, R10, R35, PT ;  /* 0x0000000a1e1e7246 */ /* 0x010fc40003800023 */
[-C--:B------:R-:W-:Y:S01]  /*0940*/  VIADDMNMX.U32 R24, R24, R10.reuse, R31, PT ;  /* 0x0000000a18187246 */ /* 0x080fe2000380001f */
[----:B------:R-:W1:Y:S01]  /*0950*/  LDS.U16 R14, [R19+0x86] ;  /* 0x00008600130e7984 */ /* 0x000e620000000400 */
[-C--:B------:R-:W-:Y:S02]  /*0960*/  VIADDMNMX.U32 R28, R28, R10.reuse, R25, PT ;  /* 0x0000000a1c1c7246 */ /* 0x080fe40003800019 */
[----:B------:R-:W-:Y:S01]  /*0970*/  VIADDMNMX.U32 R26, R17, R10, R26, PT ;  /* 0x0000000a111a7246 */ /* 0x000fe2000380001a */
[----:B------:R-:W2:Y:S04]  /*0980*/  LDS.U16 R12, [R19+0x108] ;  /* 0x00010800130c7984 */ /* 0x000ea80000000400 */
[----:B------:R-:W3:Y:S04]  /*0990*/  LDS.U16 R17, [R19+0x18a] ;  /* 0x00018a0013117984 */ /* 0x000ee80000000400 */
[----:B------:R-:W4:Y:S04]  /*09a0*/  LDS.U16 R31, [R18+0x106] ;  /* 0x00010600121f7984 */ /* 0x000f280000000400 */
[----:B------:R-:W5:Y:S04]  /*09b0*/  LDS.U16 R25, [R18+0x108] ;  /* 0x0001080012197984 */ /* 0x000f680000000400 */
[----:B------:R-:W5:Y:S04]  /*09c0*/  LDS.U16 R10, [R18+0x10a] ;  /* 0x00010a00120a7984 */ /* 0x000f680000000400 */
[----:B------:R-:W-:Y:S01]  /*09d0*/  LDS.U16 R35, [R18+0xf3c] ;  /* 0x000f3c0012237984 */ /* 0x000fe20000000400 */
[----:B0-----:R-:W-:-:S02]  /*09e0*/  VIADDMNMX.U32 R13, R22, R20, R13, PT ;  /* 0x00000014160d7246 */ /* 0x001fc4000380000d */
[C---:B-1----:R-:W-:Y:S02]  /*09f0*/  VIADDMNMX.U32 R33, R22.reuse, R14, R33, PT ;  /* 0x0000000e16217246 */ /* 0x042fe40003800021 */
[C---:B--2---:R-:W-:Y:S02]  /*0a00*/  VIADDMNMX.U32 R23, R22.reuse, R12, R23, PT ;  /* 0x0000000c16177246 */ /* 0x044fe40003800017 */
[----:B---3--:R-:W-:Y:S02]  /*0a10*/  VIADDMNMX.U32 R30, R22, R17, R30, PT ;  /* 0x00000011161e7246 */ /* 0x008fe4000380001e */
[----:B------:R-:W-:Y:S01]  /*0a20*/  LDS.U16 R22, [R18+0x186] ;  /* 0x0001860012167984 */ /* 0x000fe20000000400 */
[C---:B----4-:R-:W-:Y:S02]  /*0a30*/  VIADDMNMX.U32 R15, R31.reuse, R20, R15, PT ;  /* 0x000000141f0f7246 */ /* 0x050fe4000380000f */
[C---:B------:R-:W-:Y:S02]  /*0a40*/  VIADDMNMX.U32 R34, R31.reuse, R14, R34, PT ;  /* 0x0000000e1f227246 */ /* 0x040fe40003800022 */
[----:B------:R-:W-:-:S02]  /*0a50*/  VIADDMNMX.U32 R32, R31, R12, R32, PT ;  /* 0x0000000c1f207246 */ /* 0x000fc40003800020 */
[-C--:B------:R-:W-:Y:S02]  /*0a60*/  VIADDMNMX.U32 R28, R31, R17.reuse, R28, PT ;  /* 0x000000111f1c7246 */ /* 0x080fe4000380001c */
[C---:B-----5:R-:W-:Y:S01]  /*0a70*/  VIADDMNMX.U32 R11, R25.reuse, R20, R11, PT ;  /* 0x00000014190b7246 */ /* 0x060fe2000380000b */
[----:B------:R-:W-:Y:S01]  /*0a80*/  LDS.U16 R31, [R18+0x188] ;  /* 0x00018800121f7984 */ /* 0x000fe20000000400 */
[C---:B------:R-:W-:Y:S02]  /*0a90*/  VIADDMNMX.U32 R16, R25.reuse, R14, R16, PT ;  /* 0x0000000e19107246 */ /* 0x040fe40003800010 */
[C---:B------:R-:W-:Y:S02]  /*0aa0*/  VIADDMNMX.U32 R0, R25.reuse, R12, R0, PT ;  /* 0x0000000c19007246 */ /* 0x040fe40003800000 */
[----:B------:R-:W-:Y:S02]  /*0ab0*/  VIADDMNMX.U32 R24, R25, R17, R24, PT ;  /* 0x0000001119187246 */ /* 0x000fe40003800018 */
[C---:B------:R-:W-:Y:S01]  /*0ac0*/  VIADDMNMX.U32 R29, R10.reuse, R20, R29, PT ;  /* 0x000000140a1d7246 */ /* 0x040fe2000380001d */
[----:B------:R-:W-:Y:S01]  /*0ad0*/  LDS.U16 R25, [R18+0x18a] ;  /* 0x00018a0012197984 */ /* 0x000fe20000000400 */
[----:B------:R-:W-:-:S02]  /*0ae0*/  VIADDMNMX.U32 R27, R10, R14, R27, PT ;  /* 0x0000000e0a1b7246 */ /* 0x000fc4000380001b */
[C---:B------:R-:W-:Y:S01]  /*0af0*/  VIADDMNMX.U32 R21, R10.reuse, R12, R21, PT ;  /* 0x0000000c0a157246 */ /* 0x040fe20003800015 */
[----:B------:R-:W0:Y:S01]  /*0b00*/  LDS.U16 R20, [R19+0x6] ;  /* 0x0000060013147984 */ /* 0x000e220000000400 */
[----:B------:R-:W-:-:S03]  /*0b10*/  VIADDMNMX.U32 R26, R10, R17, R26, PT ;  /* 0x000000110a1a7246 */ /* 0x000fc6000380001a */
[----:B------:R-:W1:Y:S04]  /*0b20*/  LDS.U16 R14, [R19+0x88] ;  /* 0x00008800130e7984 */ /* 0x000e680000000400 */
[----:B------:R-:W2:Y:S04]  /*0b30*/  LDS.U16 R12, [R19+0x10a] ;  /* 0x00010a00130c7984 */ /* 0x000ea80000000400 */
[----:B------:R-:W3:Y:S04]  /*0b40*/  LDS.U16 R17, [R19+0x18c] ;  /* 0x00018c0013117984 */ /* 0x000ee80000000400 */
[----:B------:R-:W4:Y:S01]  /*0b50*/  LDS.U16 R10, [R18+0x18c] ;  /* 0x00018c00120a7984 */ /* 0x000f220000000400 */
[----:B0-----:R-:W-:-:S02]  /*0b60*/  VIADDMNMX.U32 R13, R22, R20, R13, PT ;  /* 0x00000014160d7246 */ /* 0x001fc4000380000d */
[C---:B------:R-:W-:Y:S02]  /*0b70*/  VIADDMNMX.U32 R15, R31.reuse, R20, R15, PT ;  /* 0x000000141f0f7246 */ /* 0x040fe4000380000f */
[CC--:B-1----:R-:W-:Y:S02]  /*0b80*/  VIADDMNMX.U32 R33, R22.reuse, R14.reuse, R33, PT ;  /* 0x0000000e16217246 */ /* 0x0c2fe40003800021 */
[C---:B------:R-:W-:Y:S02]  /*0b90*/  VIADDMNMX.U32 R34, R31.reuse, R14, R34, PT ;  /* 0x0000000e1f227246 */ /* 0x040fe40003800022 */
[CC--:B--2---:R-:W-:Y:S02]  /*0ba0*/  VIADDMNMX.U32 R23, R22.reuse, R12.reuse, R23, PT ;  /* 0x0000000c16177246 */ /* 0x0c4fe40003800017 */
[----:B------:R-:W-:Y:S02]  /*0bb0*/  VIADDMNMX.U32 R32, R31, R12, R32, PT ;  /* 0x0000000c1f207246 */ /* 0x000fe40003800020 */
[----:B---3--:R-:W-:-:S02]  /*0bc0*/  VIADDMNMX.U32 R30, R22, R17, R30, PT ;  /* 0x00000011161e7246 */ /* 0x008fc4000380001e */
[-C--:B------:R-:W-:Y:S01]  /*0bd0*/  VIADDMNMX.U32 R28, R31, R17.reuse, R28, PT ;  /* 0x000000111f1c7246 */ /* 0x080fe2000380001c */
[----:B------:R-:W-:Y:S01]  /*0be0*/  LDS.U16 R22, [R18+0x208] ;  /* 0x0002080012167984 */ /* 0x000fe20000000400 */
[C---:B------:R-:W-:Y:S02]  /*0bf0*/  VIADDMNMX.U32 R11, R25.reuse, R20, R11, PT ;  /* 0x00000014190b7246 */ /* 0x040fe4000380000b */
[C---:B------:R-:W-:Y:S01]  /*0c00*/  VIADDMNMX.U32 R16, R25.reuse, R14, R16, PT ;  /* 0x0000000e19107246 */ /* 0x040fe20003800010 */
[----:B------:R-:W-:Y:S01]  /*0c10*/  LDS.U16 R31, [R18+0x20a] ;  /* 0x00020a00121f7984 */ /* 0x000fe20000000400 */
[C---:B------:R-:W-:Y:S02]  /*0c20*/  VIADDMNMX.U32 R0, R25.reuse, R12, R0, PT ;  /* 0x0000000c19007246 */ /* 0x040fe40003800000 */
[----:B------:R-:W-:Y:S02]  /*0c30*/  VIADDMNMX.U32 R24, R25, R17, R24, PT ;  /* 0x0000001119187246 */ /* 0x000fe40003800018 */
[C---:B----4-:R-:W-:Y:S01]  /*0c40*/  VIADDMNMX.U32 R29, R10.reuse, R20, R29, PT ;  /* 0x000000140a1d7246 */ /* 0x050fe2000380001d */
        /* <DEDUP_REMOVED lines=617> */
[----:B------:R-:W0:Y:S01]  /*32e0*/  LDS.U16 R22, [R19+0x140] ;  /* 0x0001400013167984 */ /* 0x000e220000000400 */
[C---:B------:R-:W-:Y:S02]  /*32f0*/  VIADDMNMX.U32 R11, R25.reuse, R20, R11, PT ;  /* 0x00000014190b7246 */ /* 0x040fe4000380000b */
[C---:B------:R-:W-:Y:S01]  /*3300*/  VIADDMNMX.U32 R16, R25.reuse, R14, R16, PT ;  /* 0x0000000e19107246 */ /* 0x040fe20003800010 */
[----:B------:R-:W1:Y:S01]  /*3310*/  LDS.U16 R31, [R18+0xf40] ;  /* 0x000f4000121f7984 */ /* 0x000e620000000400 */
[CC--:B------:R-:W-:Y:S02]  /*3320*/  VIADDMNMX.U32 R0, R25.reuse, R12.reuse, R0, PT ;  /* 0x0000000c19007246 */ /* 0x0c0fe40003800000 */
[----:B------:R-:W-:Y:S02]  /*3330*/  VIADDMNMX.U32 R24, R25, R17, R24, PT ;  /* 0x0000001119187246 */ /* 0x000fe40003800018 */
[C---:B----4-:R-:W-:Y:S01]  /*3340*/  VIADDMNMX.U32 R21, R10.reuse, R12, R21, PT ;  /* 0x0000000c0a157246 */ /* 0x050fe20003800015 */
[----:B------:R-:W2:Y:S01]  /*3350*/  LDS.U16 R25, [R18+0xf3e] ;  /* 0x000f3e0012197984 */ /* 0x000ea20000000400 */
[----:B------:R-:W-:-:S02]  /*3360*/  VIADDMNMX.U32 R29, R10, R20, R29, PT ;  /* 0x000000140a1d7246 */ /* 0x000fc4000380001d */
[C---:B------:R-:W-:Y:S01]  /*3370*/  VIADDMNMX.U32 R26, R10.reuse, R17, R26, PT ;  /* 0x000000110a1a7246 */ /* 0x040fe2000380001a */
[----:B------:R-:W3:Y:S04]  /*3380*/  LDS.U16 R12, [R19+0xbe] ;  /* 0x0000be00130c7984 */ /* 0x000ee80000000400 */
[----:B------:R-:W4:Y:S04]  /*3390*/  LDS.U16 R17, [R19+0x1c2] ;  /* 0x0001c20013117984 */ /* 0x000f280000000400 */
[----:B------:R-:W5:Y:S01]  /*33a0*/  LDS.U16 R20, [R18+0xf42] ;  /* 0x000f420012147984 */ /* 0x000f620000000400 */
[----:B------:R-:W-:-:S02]  /*33b0*/  VIADDMNMX.U32 R27, R10, R14, R27, PT ;  /* 0x0000000e0a1b7246 */ /* 0x000fc4000380001b */
[C---:B------:R-:W-:Y:S02]  /*33c0*/  VIADDMNMX.U32 R13, R35.reuse, R36, R13, PT ;  /* 0x00000024230d7246 */ /* 0x040fe4000380000d */
[----:B0-----:R-:W-:Y:S02]  /*33d0*/  VIADDMNMX.U32 R14, R35, R22, R23, PT ;  /* 0x00000016230e7246 */ /* 0x001fe40003800017 */
[C---:B-1----:R-:W-:Y:S02]  /*33e0*/  VIADDMNMX.U32 R11, R31.reuse, R36, R11, PT ;  /* 0x000000241f0b7246 */ /* 0x042fe4000380000b */
[----:B------:R-:W-:Y:S02]  /*33f0*/  VIADDMNMX.U32 R0, R31, R22, R0, PT ;  /* 0x000000161f007246 */ /* 0x000fe40003800000 */
[C---:B--2---:R-:W-:Y:S02]  /*3400*/  VIADDMNMX.U32 R15, R25.reuse, R36, R15, PT ;  /* 0x00000024190f7246 */ /* 0x044fe4000380000f */
[----:B------:R-:W-:-:S02]  /*3410*/  VIADDMNMX.U32 R32, R25, R22, R32, PT ;  /* 0x0000001619207246 */ /* 0x000fc40003800020 */
[-C--:B---3--:R-:W-:Y:S02]  /*3420*/  VIADDMNMX.U32 R34, R25, R12.reuse, R34, PT ;  /* 0x0000000c19227246 */ /* 0x088fe40003800022 */
[-C--:B------:R-:W-:Y:S02]  /*3430*/  VIADDMNMX.U32 R16, R31, R12.reuse, R16, PT ;  /* 0x0000000c1f107246 */ /* 0x080fe40003800010 */
[C---:B------:R-:W-:Y:S02]  /*3440*/  VIADDMNMX.U32 R10, R35.reuse, R12, R33, PT ;  /* 0x0000000c230a7246 */ /* 0x040fe40003800021 */
[-C--:B----4-:R-:W-:Y:S01]  /*3450*/  VIADDMNMX.U32 R23, R35, R17.reuse, R30, PT ;  /* 0x0000001123177246 */ /* 0x090fe2000380001e */
[----:B------:R-:W-:Y:S01]  /*3460*/  LDS.U16 R33, [R19+0x142] ;  /* 0x0001420013217984 */ /* 0x000fe20000000400 */
[-C--:B------:R-:W-:Y:S02]  /*3470*/  VIADDMNMX.U32 R25, R25, R17.reuse, R28, PT ;  /* 0x0000001119197246 */ /* 0x080fe4000380001c */
[-C--:B------:R-:W-:Y:S01]  /*3480*/  VIADDMNMX.U32 R31, R31, R17.reuse, R24, PT ;  /* 0x000000111f1f7246 */ /* 0x080fe20003800018 */
[----:B------:R-:W0:Y:S01]  /*3490*/  LDS.U16 R30, [R18+0xfbe] ;  /* 0x000fbe00121e7984 */ /* 0x000e220000000400 */
[----:B-----5:R-:W-:-:S02]  /*34a0*/  VIADDMNMX.U32 R26, R20, R17, R26, PT ;  /* 0x00000011141a7246 */ /* 0x020fc4000380001a */
[C---:B------:R-:W-:Y:S01]  /*34b0*/  VIADDMNMX.U32 R36, R20.reuse, R36, R29, PT ;  /* 0x0000002414247246 */ /* 0x040fe2000380001d */
[----:B------:R-:W1:Y:S01]  /*34c0*/  LDS.U16 R17, [R19+0x3e] ;  /* 0x00003e0013117984 */ /* 0x000e620000000400 */
[C---:B------:R-:W-:Y:S02]  /*34d0*/  VIADDMNMX.U32 R12, R20.reuse, R12, R27, PT ;  /* 0x0000000c140c7246 */ /* 0x040fe4000380001b */
        /* <DEDUP_REMOVED lines=8> */
[-C--:B-1----:R-:W-:Y:S02]  /*3560*/  VIADDMNMX.U32 R20, R30, R17.reuse, R13, PT ;  /* 0x000000111e147246 */ /* 0x082fe4000380000d */
[C---:B--2---:R-:W-:Y:S02]  /*3570*/  VIADDMNMX.U32 R11, R24.reuse, R17, R11, PT ;  /* 0x00000011180b7246 */ /* 0x044fe4000380000b */
[----:B------:R-:W-:Y:S02]  /*3580*/  VIADDMNMX.U32 R0, R24, R33, R0, PT ;  /* 0x0000002118007246 */ /* 0x000fe40003800000 */
[-C--:B---3--:R-:W-:Y:S02]  /*3590*/  VIADDMNMX.U32 R15, R29, R17.reuse, R15, PT ;  /* 0x000000111d0f7246 */ /* 0x088fe4000380000f */
[C---:B----4-:R-:W-:Y:S02]  /*35a0*/  VIADDMNMX.U32 R17, R27.reuse, R17, R36, PT ;  /* 0x000000111b117246 */ /* 0x050fe40003800024 */
[----:B------:R-:W-:Y:S01]  /*35b0*/  VIADDMNMX.U32 R22, R27, R33, R22, PT ;  /* 0x000000211b167246 */ /* 0x000fe20003800016 */
[----:B------:R-:W-:Y:S01]  /*35c0*/  LDS.U16 R36, [R19+0x182] ;  /* 0x0001820013247984 */ /* 0x000fe20000000400 */
[----:B-----5:R-:W-:-:S02]  /*35d0*/  VIADDMNMX.U32 R10, R30, R21, R10, PT ;  /* 0x000000151e0a7246 */ /* 0x020fc4000380000a */
[-C--:B------:R-:W-:Y:S02]  /*35e0*/  VIADDMNMX.U32 R16, R24, R21.reuse, R16, PT ;  /* 0x0000001518107246 */ /* 0x080fe40003800010 */
[-C--:B------:R-:W-:Y:S02]  /*35f0*/  VIADDMNMX.U32 R13, R29, R21.reuse, R34, PT ;  /* 0x000000151d0d7246 */ /* 0x080fe40003800022 */
[----:B------:R-:W-:Y:S01]  /*3600*/  VIADDMNMX.U32 R12, R27, R21, R12, PT ;  /* 0x000000151b0c7246 */ /* 0x000fe2000380000c */
[----:B------:R-:W-:Y:S01]  /*3610*/  LDS.U16 R34, [R19+0x40] ;  /* 0x0000400013227984 */ /* 0x000fe20000000400 */
[----:B------:R-:W-:Y:S02]  /*3620*/  VIADDMNMX.U32 R21, R29, R33, R32, PT ;  /* 0x000000211d157246 */ /* 0x000fe40003800020 */
[-C--:B------:R-:W-:Y:S01]  /*3630*/  VIADDMNMX.U32 R23, R30, R28.reuse, R23, PT ;  /* 0x0000001c1e177246 */ /* 0x080fe20003800017 */
[----:B------:R-:W-:Y:S01]  /*3640*/  LDS.U16 R33, [R19+0xc2] ;  /* 0x0000c20013217984 */ /* 0x000fe20000000400 */
[----:B------:R-:W-:-:S02]  /*3650*/  VIADDMNMX.U32 R24, R24, R28, R31, PT ;  /* 0x0000001c18187246 */ /* 0x000fc4000380001f */
[-C--:B------:R-:W-:Y:S01]  /*3660*/  VIADDMNMX.U32 R25, R29, R28.reuse, R25, PT ;  /* 0x0000001c1d197246 */ /* 0x080fe20003800019 */
[----:B------:R-:W0:Y:S01]  /*3670*/  LDS.U16 R31, [R18+0x1040] ;  /* 0x00104000121f7984 */ /* 0x000e220000000400 */
[----:B------:R-:W-:-:S03]  /*3680*/  VIADDMNMX.U32 R26, R27, R28, R26, PT ;  /* 0x0000001c1b1a7246 */ /* 0x000fc6000380001a */
[----:B------:R-:W1:Y:S04]  /*3690*/  LDS.U16 R29, [R18+0x1044] ;  /* 0x00104400121d7984 */ /* 0x000e680000000400 */
[----:B------:R-:W2:Y:S04]  /*36a0*/  LDS.U16 R30, [R18+0x1042] ;  /* 0x00104200121e7984 */ /* 0x000ea80000000400 */
[----:B------:R-:W3:Y:S04]  /*36b0*/  LDS.U16 R27, [R18+0x1046] ;  /* 0x00104600121b7984 */ /* 0x000ee80000000400 */
[----:B------:R-:W4:Y:S04]  /*36c0*/  LDS.U16 R32, [R19+0x144] ;  /* 0x0001440013207984 */ /* 0x000f280000000400 */
[----:B------:R-:W5:Y:S01]  /*36d0*/  LDS.U16 R28, [R19+0x1c6] ;  /* 0x0001c600131c7984 */ /* 0x000f620000000400 */
[----:B0-----:R-:W-:-:S02]  /*36e0*/  VIADDMNMX.U32 R20, R31, R34, R20, PT ;  /* 0x000000221f147246 */ /* 0x001fc40003800014 */
[-C--:B------:R-:W-:Y:S02]  /*36f0*/  VIADDMNMX.U32 R10, R31, R33.reuse, R10, PT ;  /* 0x000000211f0a7246 */ /* 0x080fe4000380000a */
[CC--:B-1----:R-:W-:Y:S02]  /*3700*/  VIADDMNMX.U32 R11, R29.reuse, R34.reuse, R11, PT ;  /* 0x000000221d0b7246 */ /* 0x0c2fe4000380000b */
[-C--:B------:R-:W-:Y:S02]  /*3710*/  VIADDMNMX.U32 R16, R29, R33.reuse, R16, PT ;  /* 0x000000211d107246 */ /* 0x080fe40003800010 */
[CC--:B--2---:R-:W-:Y:S02]  /*3720*/  VIADDMNMX.U32 R15, R30.reuse, R34.reuse, R15, PT ;  /* 0x000000221e0f7246 */ /* 0x0c4fe4000380000f */
[----:B------:R-:W-:Y:S02]  /*3730*/  VIADDMNMX.U32 R13, R30, R33, R13, PT ;  /* 0x000000211e0d7246 */ /* 0x000fe4000380000d */
[----:B---3--:R-:W-:-:S02]  /*3740*/  VIADDMNMX.U32 R17, R27, R34, R17, PT ;  /* 0x000000221b117246 */ /* 0x008fc40003800011 */
[----:B------:R-:W-:Y:S01]  /*3750*/  VIADDMNMX.U32 R12, R27, R33, R12, PT ;  /* 0x000000211b0c7246 */ /* 0x000fe2000380000c */
[----:B------:R-:W-:Y:S01]  /*3760*/  LDS.U16 R34, [R19+0x42] ;  /* 0x0000420013227984 */ /* 0x000fe20000000400 */
[-C--:B----4-:R-:W-:Y:S02]  /*3770*/  VIADDMNMX.U32 R14, R31, R32.reuse, R14, PT ;  /* 0x000000201f0e7246 */ /* 0x090fe4000380000e */
[-C--:B------:R-:W-:Y:S01]  /*3780*/  VIADDMNMX.U32 R0, R29, R32.reuse, R0, PT ;  /* 0x000000201d007246 */ /* 0x080fe20003800000 */
[----:B------:R-:W-:Y:S01]  /*3790*/  LDS.U16 R33, [R19+0xc4] ;  /* 0x0000c40013217984 */ /* 0x000fe20000000400 */
[-C--:B------:R-:W-:Y:S02]  /*37a0*/  VIADDMNMX.U32 R21, R30, R32.reuse, R21, PT ;  /* 0x000000201e157246 */ /* 0x080fe40003800015 */
[----:B------:R-:W-:Y:S02]  /*37b0*/  VIADDMNMX.U32 R22, R27, R32, R22, PT ;  /* 0x000000201b167246 */ /* 0x000fe40003800016 */
[-C--:B-----5:R-:W-:Y:S01]  /*37c0*/  VIADDMNMX.U32 R23, R31, R28.reuse, R23, PT ;  /* 0x0000001c1f177246 */ /* 0x0a0fe20003800017 */
        /* <DEDUP_REMOVED lines=8> */
[----:B------:R-:W4:Y:S01]  /*3850*/  LDS.U16 R28, [R19+0x1c8] ;  /* 0x0001c800131c7984 */ /* 0x000f220000000400 */
        /* <DEDUP_REMOVED lines=9> */
[-C--:B------:R-:W-:Y:S02]  /*38f0*/  VIADDMNMX.U32 R14, R31, R32.reuse, R14, PT ;  /* 0x000000201f0e7246 */ /* 0x080fe4000380000e */
[-C--:B------:R-:W-:Y:S01]  /*3900*/  VIADDMNMX.U32 R0, R29, R32.reuse, R0, PT ;  /* 0x000000201d007246 */ /* 0x080fe20003800000 */
[----:B------:R-:W-:Y:S01]  /*3910*/  LDS.U16 R33, [R19+0xc6] ;  /* 0x0000c60013217984 */ /* 0x000fe20000000400 */
[-C--:B------:R-:W-:Y:S02]  /*3920*/  VIADDMNMX.U32 R21, R30, R32.reuse, R21, PT ;  /* 0x000000201e157246 */ /* 0x080fe40003800015 */
[----:B------:R-:W-:Y:S02]  /*3930*/  VIADDMNMX.U32 R22, R27, R32, R22, PT ;  /* 0x000000201b167246 */ /* 0x000fe40003800016 */
[-C--:B----4-:R-:W-:Y:S01]  /*3940*/  VIADDMNMX.U32 R23, R31, R28.reuse, R23, PT ;  /* 0x0000001c1f177246 */ /* 0x090fe20003800017 */
        /* <DEDUP_REMOVED lines=646> */
[C---:B------:R-:W-:Y:S02]  /*61b0*/  VIADDMNMX.U32 R22, R27.reuse, R32, R22, PT ;  /* 0x000000201b167246 */ /* 0x040fe40003800016 */
        /* <DEDUP_REMOVED lines=11> */
[CC--:B------:R-:W-:Y:S02]  /*6270*/  VIADDMNMX.U32 R12, R27.reuse, R33.reuse, R12, PT ;  /* 0x000000211b0c7246 */ /* 0x0c0fe4000380000c */
[----:B------:R-:W-:Y:S02]  /*6280*/  VIADDMNMX.U32 R22, R27, R32, R22, PT ;  /* 0x000000201b167246 */ /* 0x000fe40003800016 */
[-C--:B-1----:R-:W-:Y:S02]  /*6290*/  VIADDMNMX.U32 R20, R31, R34.reuse, R20, PT ;  /* 0x000000221f147246 */ /* 0x082fe40003800014 */
[-C--:B--2---:R-:W-:Y:S02]  /*62a0*/  VIADDMNMX.U32 R11, R29, R34.reuse, R11, PT ;  /* 0x000000221d0b7246 */ /* 0x084fe4000380000b */
[----:B------:R-:W-:Y:S02]  /*62b0*/  VIADDMNMX.U32 R10, R31, R33, R10, PT ;  /* 0x000000211f0a7246 */ /* 0x000fe4000380000a */
[----:B---3--:R-:W-:-:S02]  /*62c0*/  VIADDMNMX.U32 R15, R30, R34, R15, PT ;  /* 0x000000221e0f7246 */ /* 0x008fc4000380000f */
[-C--:B------:R-:W-:Y:S01]  /*62d0*/  VIADDMNMX.U32 R16, R29, R33.reuse, R16, PT ;  /* 0x000000211d107246 */ /* 0x080fe20003800010 */
[----:B------:R-:W-:Y:S01]  /*62e0*/  LDS.U16 R34, [R19+0x7c] ;  /* 0x00007c0013227984 */ /* 0x000fe20000000400 */
[C---:B------:R-:W-:Y:S02]  /*62f0*/  VIADDMNMX.U32 R13, R30.reuse, R33, R13, PT ;  /* 0x000000211e0d7246 */ /* 0x040fe4000380000d */
[-C--:B------:R-:W-:Y:S01]  /*6300*/  VIADDMNMX.U32 R14, R31, R32.reuse, R14, PT ;  /* 0x000000201f0e7246 */ /* 0x080fe2000380000e */
[----:B------:R-:W0:Y:S01]  /*6310*/  LDS.U16 R33, [R18+0x1f7c] ;  /* 0x001f7c0012217984 */ /* 0x000e220000000400 */
[-C--:B------:R-:W-:Y:S02]  /*6320*/  VIADDMNMX.U32 R0, R29, R32.reuse, R0, PT ;  /* 0x000000201d007246 */ /* 0x080fe40003800000 */
[----:B------:R-:W-:Y:S02]  /*6330*/  VIADDMNMX.U32 R21, R30, R32, R21, PT ;  /* 0x000000201e157246 */ /* 0x000fe40003800015 */
[-C--:B----4-:R-:W-:Y:S01]  /*6340*/  VIADDMNMX.U32 R23, R31, R28.reuse, R23, PT ;  /* 0x0000001c1f177246 */ /* 0x090fe20003800017 */
[----:B------:R-:W1:Y:S01]  /*6350*/  LDS.U16 R32, [R19+0xfe] ;  /* 0x0000fe0013207984 */ /* 0x000e620000000400 */
[----:B------:R-:W-:-:S02]  /*6360*/  VIADDMNMX.U32 R24, R29, R28, R24, PT ;  /* 0x0000001c1d187246 */ /* 0x000fc40003800018 */
[-C--:B------:R-:W-:Y:S01]  /*6370*/  VIADDMNMX.U32 R25, R30, R28.reuse, R25, PT ;  /* 0x0000001c1e197246 */ /* 0x080fe20003800019 */
[----:B------:R-:W2:Y:S01]  /*6380*/  LDS.U16 R31, [R18+0x1f80] ;  /* 0x001f8000121f7984 */ /* 0x000ea20000000400 */
[----:B------:R-:W-:-:S03]  /*6390*/  VIADDMNMX.U32 R27, R27, R28, R26, PT ;  /* 0x0000001c1b1b7246 */ /* 0x000fc6000380001a */
[----:B------:R-:W3:Y:S04]  /*63a0*/  LDS.U16 R28, [R18+0x1f7e] ;  /* 0x001f7e00121c7984 */ /* 0x000ee80000000400 */
[----:B------:R-:W4:Y:S04]  /*63b0*/  LDS.U16 R29, [R18+0x1f82] ;  /* 0x001f8200121d7984 */ /* 0x000f280000000400 */
[----:B------:R-:W5:Y:S04]  /*63c0*/  LDS.U16 R30, [R19+0x180] ;  /* 0x00018000131e7984 */ /* 0x000f680000000400 */
[----:B------:R-:W5:Y:S01]  /*63d0*/  LDS.U16 R26, [R19+0x202] ;  /* 0x00020200131a7984 */ /* 0x000f620000000400 */
[----:B0-----:R-:W-:-:S02]  /*63e0*/  VIADDMNMX.U32 R20, R33, R34, R20, PT ;  /* 0x0000002221147246 */ /* 0x001fc40003800014 */
[----:B-1----:R-:W-:Y:S02]  /*63f0*/  VIADDMNMX.U32 R10, R33, R32, R10, PT ;  /* 0x00000020210a7246 */ /* 0x002fe4000380000a */
[C---:B--2---:R-:W-:Y:S02]  /*6400*/  VIADDMNMX.U32 R11, R31.reuse, R34, R11, PT ;  /* 0x000000221f0b7246 */ /* 0x044fe4000380000b */
[----:B------:R-:W-:Y:S02]  /*6410*/  VIADDMNMX.U32 R16, R31, R32, R16, PT ;  /* 0x000000201f107246 */ /* 0x000fe40003800010 */
[C---:B---3--:R-:W-:Y:S02]  /*6420*/  VIADDMNMX.U32 R15, R28.reuse, R34, R15, PT ;  /* 0x000000221c0f7246 */ /* 0x048fe4000380000f */
[----:B------:R-:W-:Y:S02]  /*6430*/  VIADDMNMX.U32 R13, R28, R32, R13, PT ;  /* 0x000000201c0d7246 */ /* 0x000fe4000380000d */
[----:B----4-:R-:W-:-:S02]  /*6440*/  VIADDMNMX.U32 R17, R29, R34, R17, PT ;  /* 0x000000221d117246 */ /* 0x010fc40003800011 */
[----:B------:R-:W-:Y:S01]  /*6450*/  VIADDMNMX.U32 R12, R29, R32, R12, PT ;  /* 0x000000201d0c7246 */ /* 0x000fe2000380000c */
[----:B------:R-:W0:Y:S01]  /*6460*/  LDS.U16 R34, [R19+0x100] ;  /* 0x0001000013227984 */ /* 0x000e220000000400 */
[-C--:B-----5:R-:W-:Y:S02]  /*6470*/  VIADDMNMX.U32 R14, R33, R30.reuse, R14, PT ;  /* 0x0000001e210e7246 */ /* 0x0a0fe4000380000e */
[-C--:B------:R-:W-:Y:S01]  /*6480*/  VIADDMNMX.U32 R0, R31, R30.reuse, R0, PT ;  /* 0x0000001e1f007246 */ /* 0x080fe20003800000 */
[----:B------:R-:W1:Y:S01]  /*6490*/  LDS.U16 R32, [R19+0x204] ;  /* 0x0002040013207984 */ /* 0x000e620000000400 */
[-C--:B------:R-:W-:Y:S02]  /*64a0*/  VIADDMNMX.U32 R21, R28, R30.reuse, R21, PT ;  /* 0x0000001e1c157246 */ /* 0x080fe40003800015 */
[----:B------:R-:W-:Y:S02]  /*64b0*/  VIADDMNMX.U32 R22, R29, R30, R22, PT ;  /* 0x0000001e1d167246 */ /* 0x000fe40003800016 */
[-C--:B------:R-:W-:Y:S01]  /*64c0*/  VIADDMNMX.U32 R23, R33, R26.reuse, R23, PT ;  /* 0x0000001a21177246 */ /* 0x080fe20003800017 */
[----:B------:R-:W-:Y:S01]  /*64d0*/  LDS.U16 R30, [R19+0x7e] ;  /* 0x00007e00131e7984 */ /* 0x000fe20000000400 */
[----:B------:R-:W-:-:S02]  /*64e0*/  VIADDMNMX.U32 R24, R31, R26, R24, PT ;  /* 0x0000001a1f187246 */ /* 0x000fc40003800018 */
[-C--:B------:R-:W-:Y:S01]  /*64f0*/  VIADDMNMX.U32 R25, R28, R26.reuse, R25, PT ;  /* 0x0000001a1c197246 */ /* 0x080fe20003800019 */
[----:B------:R-:W2:Y:S04]  /*6500*/  LDS.U16 R33, [R18+0x1ffe] ;  /* 0x001ffe0012217984 */ /* 0x000ea80000000400 */
[----:B------:R-:W3:Y:S04]  /*6510*/  LDS.U16 R28, [R18+0x2000] ;  /* 0x00200000121c7984 */ /* 0x000ee80000000400 */
[----:B------:R-:W4:Y:S01]  /*6520*/  LDS.U16 R31, [R18+0x2004] ;  /* 0x00200400121f7984 */ /* 0x000f220000000400 */
[----:B------:R-:W-:-:S02]  /*6530*/  VIADDMNMX.U32 R27, R29, R26, R27, PT ;  /* 0x0000001a1d1b7246 */ /* 0x000fc4000380001b */
[C---:B------:R-:W-:Y:S02]  /*6540*/  VIADDMNMX.U32 R0, R35.reuse, R36, R0, PT ;  /* 0x0000002423007246 */ /* 0x040fe40003800000 */
[C---:B0-----:R-:W-:Y:S02]  /*6550*/  VIADDMNMX.U32 R16, R35.reuse, R34, R16, PT ;  /* 0x0000002223107246 */ /* 0x041fe40003800010 */
[----:B-1----:R-:W-:Y:S02]  /*6560*/  VIADDMNMX.U32 R24, R35, R32, R24, PT ;  /* 0x0000002023187246 */ /* 0x002fe40003800018 */
[C---:B--2---:R-:W-:Y:S02]  /*6570*/  VIADDMNMX.U32 R20, R33.reuse, R30, R20, PT ;  /* 0x0000001e21147246 */ /* 0x044fe40003800014 */
[----:B------:R-:W-:Y:S02]  /*6580*/  VIADDMNMX.U32 R10, R33, R34, R10, PT ;  /* 0x00000022210a7246 */ /* 0x000fe4000380000a */
[----:B---3--:R-:W-:-:S02]  /*6590*/  VIADDMNMX.U32 R15, R28, R30, R15, PT ;  /* 0x0000001e1c0f7246 */ /* 0x008fc4000380000f */
[----:B------:R-:W-:Y:S02]  /*65a0*/  VIADDMNMX.U32 R13, R28, R34, R13, PT ;  /* 0x000000221c0d7246 */ /* 0x000fe4000380000d */
[-C--:B----4-:R-:W-:Y:S02]  /*65b0*/  VIADDMNMX.U32 R17, R31, R30.reuse, R17, PT ;  /* 0x0000001e1f117246 */ /* 0x090fe40003800011 */
[----:B------:R-:W-:Y:S02]  /*65c0*/  VIADDMNMX.U32 R30, R35, R30, R11, PT ;  /* 0x0000001e231e7246 */ /* 0x000fe4000380000b */
[C---:B------:R-:W-:Y:S02]  /*65d0*/  VIADDMNMX.U32 R11, R31.reuse, R34, R12, PT ;  /* 0x000000221f0b7246 */ /* 0x040fe4000380000c */
[----:B------:R-:W-:Y:S02]  /*65e0*/  VIADDMNMX.U32 R27, R31, R32, R27, PT ;  /* 0x000000201f1b7246 */ /* 0x000fe4000380001b */
[----:B------:R-:W-:-:S02]  /*65f0*/  VIADDMNMX.U32 R14, R33, R36, R14, PT ;  /* 0x00000024210e7246 */ /* 0x000fc4000380000e */
[CC--:B------:R-:W-:Y:S02]  /*6600*/  VIADDMNMX.U32 R19, R28.reuse, R36.reuse, R21, PT ;  /* 0x000000241c137246 */ /* 0x0c0fe40003800015 */
[----:B------:R-:W-:Y:S02]  /*6610*/  VIADDMNMX.U32 R31, R31, R36, R22, PT ;  /* 0x000000241f1f7246 */ /* 0x000fe40003800016 */
[-C--:B------:R-:W-:Y:S02]  /*6620*/  VIADDMNMX.U32 R23, R33, R32.reuse, R23, PT ;  /* 0x0000002021177246 */ /* 0x080fe40003800017 */
[----:B------:R-:W-:Y:S02]  /*6630*/  VIADDMNMX.U32 R12, R28, R32, R25, PT ;  /* 0x000000201c0c7246 */ /* 0x000fe40003800019 */
[----:B------:R-:W-:Y:S02]  /*6640*/  PRMT R20, R20, 0x5410, R15 ;  /* 0x0000541014147816 */ /* 0x000fe4000000000f */
[----:B------:R-:W-:-:S02]  /*6650*/  PRMT R21, R30, 0x5410, R17 ;  /* 0x000054101e157816 */ /* 0x000fc40000000011 */
[----:B------:R-:W-:Y:S02]  /*6660*/  PRMT R10, R10, 0x5410, R13 ;  /* 0x000054100a0a7816 */ /* 0x000fe4000000000d */
[----:B------:R-:W-:Y:S02]  /*6670*/  PRMT R11, R16, 0x5410, R11 ;  /* 0x00005410100b7816 */ /* 0x000fe4000000000b */
[----:B------:R-:W-:Y:S02]  /*6680*/  PRMT R14, R14, 0x5410, R19 ;  /* 0x000054100e0e7816 */ /* 0x000fe40000000013 */
[----:B------:R-:W-:Y:S02]  /*6690*/  PRMT R15, R0, 0x5410, R31 ;  /* 0x00005410000f7816 */ /* 0x000fe4000000001f */
[----:B------:R-:W-:Y:S02]  /*66a0*/  PRMT R12, R23, 0x5410, R12 ;  /* 0x00005410170c7816 */ /* 0x000fe4000000000c */
[----:B------:R-:W-:Y:S01]  /*66b0*/  PRMT R13, R24, 0x5410, R27 ;  /* 0x00005410180d7816 */ /* 0x000fe2000000001b */
[----:B------:R-:W-:Y:S04]  /*66c0*/  STG.E.64 desc[UR4][R8.64], R20 ;  /* 0x0000001408007986 */ /* 0x000fe8000c101b04 */
[----:B------:R-:W-:Y:S04]  /*66d0*/  STG.E.64 desc[UR4][R6.64], R10 ;  /* 0x0000000a06007986 */ /* 0x000fe8000c101b04 */
[----:B------:R-:W-:Y:S04]  /*66e0*/  STG.E.64 desc[UR4][R4.64], R14 ;  /* 0x0000000e04007986 */ /* 0x000fe8000c101b04 */
[----:B------:R-:W-:Y:S01]  /*66f0*/  STG.E.64 desc[UR4][R2.64], R12 ;  /* 0x0000000c02007986 */ /* 0x000fe2000c101b04 */
[----:B------:R-:W-:Y:S05]  /*6700*/  EXIT ;  /* 0x000000000000794d */ /* 0x000fea0003800000 */
.L_x_0:
[----:B------:R-:W-:-:S00]  /*6710*/  BRA `(.L_x_0) ;  /* 0xfffffffc00fc7947 */ /* 0x000fc0000383ffff */
[----:B------:R-:W-:-:S00]  /*6720*/  NOP ;  /* 0x0000000000007918 */ /* 0x000fc00000000000 */
        /* <DEDUP_REMOVED lines=13> */
.L_x_101:


//--------------------- .text._Z13phase2_kernelPtii --------------------------
	.section	.text._Z13phase2_kernelPtii,"ax",@progbits
	.align	128
        .global         _Z13phase2_kernelPtii
        .type           _Z13phase2_kernelPtii,@function
        .size           _Z13phase2_kernelPtii,(.L_x_102 - _Z13phase2_kernelPtii)
        .other          _Z13phase2_kernelPtii,@"STO_CUDA_ENTRY STV_DEFAULT"
_Z13phase2_kernelPtii:
.text._Z13phase2_kernelPtii:
[----:B------:R-:W-:Y:S01]  /*0000*/  LDC R1, c[0x0][0x37c] ;  /* 0x0000df00ff017b82 */ /* 0x000fe20000000800 */
[----:B------:R-:W0:Y:S07]  /*0010*/  S2R R8, SR_CTAID.X ;  /* 0x0000000000087919 */ /* 0x000e2e0000002500 */
[----:B------:R-:W0:Y:S02]  /*0020*/  LDC R13, c[0x0][0x38c] ;  /* 0x0000e300ff0d7b82 */ /* 0x000e240000000800 */
[----:B0-----:R-:W-:-:S13]  /*0030*/  ISETP.NE.AND P0, PT, R8, R13, PT ;  /* 0x0000000d0800720c */ /* 0x001fda0003f05270 */
[----:B------:R-:W-:Y:S05]  /*0040*/  @!P0 EXIT ;  /* 0x000000000000894d */ /* 0x000fea0003800000 */
[----:B------:R-:W0:Y:S01]  /*0050*/  S2R R4, SR_CTAID.Y ;  /* 0x0000000000047919 */ /* 0x000e220000002600 */
[----:B------:R-:W1:Y:S01]  /*0060*/  LDC R15, c[0x0][0x388] ;  /* 0x0000e200ff0f7b82 */ /* 0x000e620000000800 */
[----:B------:R-:W2:Y:S01]  /*0070*/  LDCU.64 UR4, c[0x0][0x358] ;  /* 0x00006b00ff0477ac */ /* 0x000ea20008000a00 */
[----:B------:R-:W3:Y:S01]  /*0080*/  S2R R6, SR_TID.X ;  /* 0x0000000000067919 */ /* 0x000ee20000002100 */
[----:B------:R-:W4:Y:S05]  /*0090*/  S2R R7, SR_TID.Y ;  /* 0x0000000000077919 */ /* 0x000f2a0000002200 */
[----:B------:R-:W5:Y:S01]  /*00a0*/  LDC.64 R36, c[0x0][0x380] ;  /* 0x0000e000ff247b82 */ /* 0x000f620000000a00 */
[----:B0-----:R-:W-:Y:S01]  /*00b0*/  ISETP.NE.AND P0, PT, R4, RZ, PT ;  /* 0x000000ff0400720c */ /* 0x001fe20003f05270 */
[----:B---3--:R-:W-:-:S03]  /*00c0*/  IMAD.SHL.U32 R0, R6, 0x4, RZ ;  /* 0x0000000406007824 */ /* 0x008fc600078e00ff */
[CC--:B------:R-:W-:Y:S02]  /*00d0*/  SEL R9, R8.reuse, R13.reuse, !P0 ;  /* 0x0000000d08097207 */ /* 0x0c0fe40004000000 */
[----:B------:R-:W-:Y:S01]  /*00e0*/  SEL R8, R8, R13, P0 ;  /* 0x0000000d08087207 */ /* 0x000fe20000000000 */
[----:B----4-:R-:W-:Y:S02]  /*00f0*/  IMAD.SHL.U32 R5, R7, 0x4, RZ ;  /* 0x0000000407057824 */ /* 0x010fe400078e00ff */
[C-C-:B------:R-:W-:Y:S02]  /*0100*/  IMAD R3, R13.reuse, 0x40, R0.reuse ;  /* 0x000000400d037824 */ /* 0x140fe400078e0200 */
[--C-:B------:R-:W-:Y:S02]  /*0110*/  IMAD R2, R13, 0x40, R5.reuse ;  /* 0x000000400d027824 */ /* 0x100fe400078e0205 */
[----:B------:R-:W-:Y:S02]  /*0120*/  IMAD R12, R9, 0x40, R0 ;  /* 0x00000040090c7824 */ /* 0x000fe400078e0200 */
[----:B------:R-:W-:-:S02]  /*0130*/  IMAD R0, R8, 0x40, R5 ;  /* 0x0000004008007824 */ /* 0x000fc400078e0205 */
[-C--:B-1----:R-:W-:Y:S02]  /*0140*/  IMAD R3, R2, R15.reuse, R3 ;  /* 0x0000000f02037224 */ /* 0x082fe400078e0203 */
[----:B------:R-:W-:Y:S02]  /*0150*/  IMAD R5, R0, R15, R12 ;  /* 0x0000000f00057224 */ /* 0x000fe400078e020c */
[----:B-----5:R-:W-:-:S04]  /*0160*/  IMAD.WIDE R10, R3, 0x2, R36 ;  /* 0x00000002030a7825 */ /* 0x020fc800078e0224 */
[----:B------:R-:W-:Y:S01]  /*0170*/  IMAD.WIDE R36, R5, 0x2, R36 ;  /* 0x0000000205247825 */ /* 0x000fe200078e0224 */
[----:B--2---:R-:W2:Y:S03]  /*0180*/  LDG.E.64 R2, desc[UR4][R10.64] ;  /* 0x000000040a027981 */ /* 0x004ea6000c1e1b00 */
[C---:B------:R-:W-:Y:S01]  /*0190*/  IMAD.WIDE R26, R15.reuse, 0x2, R10 ;  /* 0x000000020f1a7825 */ /* 0x040fe200078e020a */
[----:B------:R-:W3:Y:S03]  /*01a0*/  LDG.E.64 R24, desc[UR4][R36.64] ;  /* 0x0000000424187981 */ /* 0x000ee6000c1e1b00 */
[----:B------:R-:W-:-:S04]  /*01b0*/  IMAD.WIDE R18, R15, 0x2, R36 ;  /* 0x000000020f127825 */ /* 0x000fc800078e0224 */
[C---:B------:R-:W-:Y:S01]  /*01c0*/  IMAD.WIDE R8, R15.reuse, 0x2, R26 ;  /* 0x000000020f087825 */ /* 0x040fe200078e021a */
[----:B------:R-:W4:Y:S03]  /*01d0*/  LDG.E.64 R12, desc[UR4][R18.64] ;  /* 0x00000004120c7981 */ /* 0x000f26000c1e1b00 */
[C---:B------:R-:W-:Y:S01]  /*01e0*/  IMAD.WIDE R16, R15.reuse, 0x2, R18 ;  /* 0x000000020f107825 */ /* 0x040fe200078e0212 */
[----:B------:R-:W5:Y:S03]  /*01f0*/  LDG.E.64 R26, desc[UR4][R26.64] ;  /* 0x000000041a1a7981 */ /* 0x000f66000c1e1b00 */
[C---:B------:R-:W-:Y:S01]  /*0200*/  IMAD.WIDE R28, R15.reuse, 0x2, R8 ;  /* 0x000000020f1c7825 */ /* 0x040fe200078e0208 */
[----:B------:R-:W3:Y:S03]  /*0210*/  LDG.E.64 R22, desc[UR4][R16.64] ;  /* 0x0000000410167981 */ /* 0x000ee6000c1e1b00 */
[----:B------:R-:W-:Y:S01]  /*0220*/  IMAD.WIDE R14, R15, 0x2, R16 ;  /* 0x000000020f0e7825 */ /* 0x000fe200078e0210 */
[----:B------:R-:W4:Y:S04]  /*0230*/  LDG.E.64 R8, desc[UR4][R8.64] ;  /* 0x0000000408087981 */ /* 0x000f28000c1e1b00 */
[----:B------:R2:W3:Y:S04]  /*0240*/  LDG.E.64 R10, desc[UR4][R28.64] ;  /* 0x000000041c0a7981 */ /* 0x0004e8000c1e1b00 */
[----:B------:R-:W3:Y:S01]  /*0250*/  LDG.E.64 R20, desc[UR4][R14.64] ;  /* 0x000000040e147981 */ /* 0x000ee2000c1e1b00 */
[----:B------:R-:W0:Y:S01]  /*0260*/  S2R R33, SR_CgaCtaId ;  /* 0x0000000000217919 */ /* 0x000e220000008800 */
[----:B------:R-:W-:-:S04]  /*0270*/  MOV R30, 0x400 ;  /* 0x00000400001e7802 */ /* 0x000fc80000000f00 */
[----:B0-----:R-:W-:-:S05]  /*0280*/  LEA R5, R33, R30, 0x18 ;  /* 0x0000001e21057211 */ /* 0x001fca00078ec0ff */
[----:B------:R-:W-:-:S04]  /*0290*/  IMAD R0, R7, 0x208, R5 ;  /* 0x0000020807007824 */ /* 0x000fc800078e0205 */
[----:B------:R-:W-:Y:S01]  /*02a0*/  IMAD R31, R6, 0x8, R0 ;  /* 0x00000008061f7824 */ /* 0x000fe200078e0200 */
[----:B------:R-:W-:Y:S01]  /*02b0*/  ISETP.NE.AND P1, PT, R4, RZ, PT ;  /* 0x000000ff0400720c */ /* 0x000fe20003f25270 */
[----:B------:R-:W-:Y:S01]  /*02c0*/  IMAD R4, R6, 0x8, R5 ;  /* 0x0000000806047824 */ /* 0x000fe200078e0205 */
[----:B--2---:R-:W-:Y:S01]  /*02d0*/  PRMT R28, R2, 0x7610, R2 ;  /* 0x00007610021c7816 */ /* 0x004fe20000000002 */
[----:B------:R-:W-:Y:S01]  /*02e0*/  VIADD R2, R30, 0x2080 ;  /* 0x000020801e027836 */ /* 0x000fe20000000000 */
[----:B------:R-:W-:-:S04]  /*02f0*/  PRMT R29, R3, 0x7610, R3 ;  /* 0x00007610031d7816 */ /* 0x000fc80000000003 */
[----:B------:R-:W-:Y:S01]  /*0300*/  LEA R2, R33, R2, 0x18 ;  /* 0x0000000221027211 */ /* 0x000fe200078ec0ff */
[----:B------:R3:W-:Y:S04]  /*0310*/  STS.64 [R31], R28 ;  /* 0x0000001c1f007388 */ /* 0x0007e80000000a00 */
[----:B------:R-:W-:Y:S01]  /*0320*/  IMAD R3, R7, 0x208, R2 ;  /* 0x0000020807037824 */ /* 0x000fe200078e0202 */
[--C-:B-----5:R-:W-:Y:S01]  /*0330*/  PRMT R30, R26, 0x5432, R27.reuse ;  /* 0x000054321a1e7816 */ /* 0x120fe2000000001b */
[----:B------:R0:W-:Y:S01]  /*0340*/  STS.U16 [R31+0x82], R26 ;  /* 0x0000821a1f007388 */ /* 0x0001e20000000400 */
[----:B------:R-:W-:Y:S01]  /*0350*/  PRMT R27, R27, 0x7632, R27 ;  /* 0x000076321b1b7816 */ /* 0x000fe2000000001b */
[----:B------:R-:W-:Y:S02]  /*0360*/  IMAD R7, R6, 0x8, R3 ;  /* 0x0000000806077824 */ /* 0x000fe400078e0203 */
[----:B----4-:R1:W-:Y:S01]  /*0370*/  STS [R31+0x104], R8 ;  /* 0x000104081f007388 */ /* 0x0103e20000000800 */
[----:B---3--:R-:W-:-:S03]  /*0380*/  PRMT R28, R10, 0x5432, R11 ;  /* 0x000054320a1c7816 */ /* 0x008fc6000000000b */
[----:B------:R2:W-:Y:S01]  /*0390*/  STS [R31+0x108], R9 ;  /* 0x000108091f007388 */ /* 0x0005e20000000800 */
[----:B------:R-:W-:Y:S02]  /*03a0*/  PRMT R11, R11, 0x7632, R11 ;  /* 0x000076320b0b7816 */ /* 0x000fe4000000000b */
[----:B0-----:R-:W-:Y:S02]  /*03b0*/  PRMT R26, R20, 0x5432, R21 ;  /* 0x00005432141a7816 */ /* 0x001fe40000000015 */
[--C-:B-1----:R-:W-:Y:S02]  /*03c0*/  PRMT R8, R12, 0x5432, R13.reuse ;  /* 0x000054320c087816 */ /* 0x102fe4000000000d */
[----:B------:R-:W-:Y:S02]  /*03d0*/  PRMT R13, R13, 0x7632, R13 ;  /* 0x000076320d0d7816 */ /* 0x000fe4000000000d */
[----:B--2---:R-:W-:Y:S01]  /*03e0*/  PRMT R9, R21, 0x7632, R9 ;  /* 0x0000763215097816 */ /* 0x004fe20000000009 */
[----:B------:R0:W-:Y:S04]  /*03f0*/  STS [R31+0x84], R30 ;  /* 0x0000841e1f007388 */ /* 0x0001e80000000800 */
[----:B------:R0:W-:Y:S04]  /*0400*/  STS.U16 [R31+0x88], R27 ;  /* 0x0000881b1f007388 */ /* 0x0001e80000000400 */
[----:B------:R0:W-:Y:S04]  /*0410*/  STS.U16 [R31+0x186], R10 ;  /* 0x0001860a1f007388 */ /* 0x0001e80000000400 */
[----:B------:R0:W-:Y:S04]  /*0420*/  STS [R31+0x188], R28 ;  /* 0x0001881c1f007388 */ /* 0x0001e80000000800 */
[----:B------:R0:W-:Y:S04]  /*0430*/  STS.U16 [R31+0x18c], R11 ;  /* 0x00018c0b1f007388 */ /* 0x0001e80000000400 */
[----:B------:R0:W-:Y:S04]  /*0440*/  STS.64 [R7], R24 ;  /* 0x0000001807007388 */ /* 0x0001e80000000a00 */
[----:B------:R0:W-:Y:S04]  /*0450*/  STS.U16 [R7+0x82], R12 ;  /* 0x0000820c07007388 */ /* 0x0001e80000000400 */
[----:B------:R0:W-:Y:S04]  /*0460*/  STS [R7+0x84], R8 ;  /* 0x0000840807007388 */ /* 0x0001e80000000800 */
[----:B------:R0:W-:Y:S04]  /*0470*/  STS.U16 [R7+0x88], R13 ;  /* 0x0000880d07007388 */ /* 0x0001e80000000400 */
[----:B------:R0:W-:Y:S04]  /*0480*/  STS.U16 [R7+0x186], R20 ;  /* 0x0001861407007388 */ /* 0x0001e80000000400 */
[----:B------:R0:W-:Y:S04]  /*0490*/  STS [R7+0x188], R26 ;  /* 0x0001881a07007388 */ /* 0x0001e80000000800 */
[----:B------:R0:W-:Y:S04]  /*04a0*/  STS.U16 [R7+0x18c], R9 ;  /* 0x00018c0907007388 */ /* 0x0001e80000000400 */
[----:B------:R0:W-:Y:S04]  /*04b0*/  STS [R7+0x104], R22 ;  /* 0x0001041607007388 */ /* 0x0001e80000000800 */
[----:B------:R0:W-:Y:S01]  /*04c0*/  STS [R7+0x108], R23 ;  /* 0x0001081707007388 */ /* 0x0001e20000000800 */
[----:B------:R-:W-:Y:S06]  /*04d0*/  BAR.SYNC.DEFER_BLOCKING 0x0 ;  /* 0x0000000000007b1d */ /* 0x000fec0000010000 */
[----:B------:R0:W1:Y:S04]  /*04e0*/  LDS.U16 R28, [R7] ;  /* 0x00000000071c7984 */ /* 0x0000680000000400 */
[----:B------:R0:W2:Y:S04]  /*04f0*/  LDS.U16 R38, [R7+0x2] ;  /* 0x0000020007267984 */ /* 0x0000a80000000400 */
[----:B------:R0:W3:Y:S04]  /*0500*/  LDS.U16 R35, [R7+0x4] ;  /* 0x0000040007237984 */ /* 0x0000e80000000400 */
[----:B------:R0:W4:Y:S04]  /*0510*/  LDS.U16 R33, [R7+0x6] ;  /* 0x0000060007217984 */ /* 0x0001280000000400 */
[----:B------:R0:W0:Y:S04]  /*0520*/  LDS.U16 R21, [R7+0x82] ;  /* 0x0000820007157984 */ /* 0x0000280000000400 */
        /* <DEDUP_REMOVED lines=10> */
[----:B------:R0:W0:Y:S01]  /*05d0*/  LDS.U16 R25, [R7+0x18c] ;  /* 0x00018c0007197984 */ /* 0x0000220000000400 */
[----:B-1234-:R-:W-:Y:S05]  /*05e0*/  @P1 BRA `(.L_x_1) ;  /* 0x0000000000281947 */ /* 0x01efea0003800000 */
[----:B0-----:R-:W-:Y:S01]  /*05f0*/  IMAD R20, R6, 0x8, R2 ;  /* 0x0000000806147824 */ /* 0x001fe200078e0202 */
[----:B------:R-:W-:Y:S04]  /*0600*/  LDS.U16 R32, [R0] ;  /* 0x0000000000207984 */ /* 0x000fe80000000400 */
[----:B------:R-:W0:Y:S04]  /*0610*/  LDS.64 R8, [R20] ;  /* 0x0000000014087984 */ /* 0x000e280000000a00 */
[----:B------:R1:W2:Y:S04]  /*0620*/  LDS.U16 R34, [R0+0x82] ;  /* 0x0000820000227984 */ /* 0x0002a80000000400 */
[----:B------:R1:W3:Y:S04]  /*0630*/  LDS.U16 R27, [R0+0x104] ;  /* 0x00010400001b7984 */ /* 0x0002e80000000400 */
[----:B------:R1:W4:Y:S01]  /*0640*/  LDS.U16 R7, [R0+0x186] ;  /* 0x0001860000077984 */ /* 0x0003220000000400 */
[----:B0-----:R-:W-:-:S02]  /*0650*/  PRMT R5, R9, 0x7632, R5 ;  /* 0x0000763209057816 */ /* 0x001fc40000000005 */
[----:B------:R-:W-:Y:S02]  /*0660*/  PRMT R31, R9, 0x7610, R31 ;  /* 0x00007610091f7816 */ /* 0x000fe4000000001f */
[----:B------:R-:W-:Y:S01]  /*0670*/  PRMT R9, R8, 0x7632, R9 ;  /* 0x0000763208097816 */ /* 0x000fe20000000009 */
[----:B-12---:R-:W-:Y:S06]  /*0680*/  BRA `(.L_x_2) ;  /* 0x0000000000207947 */ /* 0x006fec0003800000 */
.L_x_1:
[----:B0-----:R-:W0:Y:S04]  /*0690*/  LDS.64 R8, [R4] ;  /* 0x0000000004087984 */ /* 0x001e280000000a00 */
[----:B------:R1:W2:Y:S04]  /*06a0*/  LDS.U16 R32, [R3] ;  /* 0x0000000003207984 */ /* 0x0002a80000000400 */
[----:B------:R1:W3:Y:S04]  /*06b0*/  LDS.U16 R34, [R3+0x82] ;  /* 0x0000820003227984 */ /* 0x0002e80000000400 */
[----:B------:R1:W4:Y:S04]  /*06c0*/  LDS.U16 R27, [R3+0x104] ;  /* 0x00010400031b7984 */ /* 0x0003280000000400 */
[----:B------:R1:W1:Y:S01]  /*06d0*/  LDS.U16 R7, [R3+0x186] ;  /* 0x0001860003077984 */ /* 0x0002620000000400 */
[----:B0-----:R-:W-:-:S02]  /*06e0*/  PRMT R5, R9, 0x7632, R5 ;  /* 0x0000763209057816 */ /* 0x001fc40000000005 */
[----:B------:R-:W-:Y:S02]  /*06f0*/  PRMT R31, R9, 0x7610, R31 ;  /* 0x00007610091f7816 */ /* 0x000fe4000000001f */
[----:B--2---:R-:W-:-:S07]  /*0700*/  PRMT R9, R8, 0x7632, R9 ;  /* 0x0000763208097816 */ /* 0x004fce0000000009 */
.L_x_2:
[----:B------:R-:W-:Y:S02]  /*0710*/  LOP3.LUT R20, R8, 0xffff, RZ, 0xc0, !PT ;  /* 0x0000ffff08147812 */ /* 0x000fe400078ec0ff */
[----:B------:R-:W-:Y:S02]  /*0720*/  LOP3.LUT R8, R31, 0xffff, RZ, 0xc0, !PT ;  /* 0x0000ffff1f087812 */ /* 0x000fe400078ec0ff */
[----:B------:R-:W-:Y:S02]  /*0730*/  LOP3.LUT R9, R9, 0xffff, RZ, 0xc0, !PT ;  /* 0x0000ffff09097812 */ /* 0x000fe400078ec0ff */
[----:B------:R-:W-:Y:S02]  /*0740*/  LOP3.LUT R32, R32, 0xffff, RZ, 0xc0, !PT ;  /* 0x0000ffff20207812 */ /* 0x000fe400078ec0ff */
[----:B------:R-:W-:Y:S02]  /*0750*/  LOP3.LUT R5, R5, 0xffff, RZ, 0xc0, !PT ;  /* 0x0000ffff05057812 */ /* 0x000fe400078ec0ff */
[----:B---3--:R-:W-:-:S02]  /*0760*/  LOP3.LUT R31, R34, 0xffff, RZ, 0xc0, !PT ;  /* 0x0000ffff221f7812 */ /* 0x008fc400078ec0ff */
[----:B----4-:R-:W-:Y:S02]  /*0770*/  LOP3.LUT R27, R27, 0xffff, RZ, 0xc0, !PT ;  /* 0x0000ffff1b1b7812 */ /* 0x010fe400078ec0ff */
[----:B-1----:R-:W-:Y:S02]  /*0780*/  LOP3.LUT R7, R7, 0xffff, RZ, 0xc0, !PT ;  /* 0x0000ffff07077812 */ /* 0x002fe400078ec0ff */
[-C--:B------:R-:W-:Y:S02]  /*0790*/  VIADDMNMX.U32 R28, R20, R32.reuse, R28, PT ;  /* 0x00000020141c7246 */ /* 0x080fe4000380001c */
[-C--:B------:R-:W-:Y:S02]  /*07a0*/  VIADDMNMX.U32 R38, R9, R32.reuse, R38, PT ;  /* 0x0000002009267246 */ /* 0x080fe40003800026 */
[-C--:B------:R-:W-:Y:S02]  /*07b0*/  VIADDMNMX.U32 R35, R8, R32.reuse, R35, PT ;  /* 0x0000002008237246 */ /* 0x080fe40003800023 */
[----:B------:R-:W-:-:S02]  /*07c0*/  VIADDMNMX.U32 R33, R5, R32, R33, PT ;  /* 0x0000002005217246 */ /* 0x000fc40003800021 */
[-C--:B------:R-:W-:Y:S02]  /*07d0*/  VIADDMNMX.U32 R21, R20, R31.reuse, R21, PT ;  /* 0x0000001f14157246 */ /* 0x080fe40003800015 */
[-C--:B------:R-:W-:Y:S02]  /*07e0*/  VIADDMNMX.U32 R30, R9, R31.reuse, R30, PT ;  /* 0x0000001f091e7246 */ /* 0x080fe4000380001e */
[-C--:B------:R-:W-:Y:S02]  /*07f0*/  VIADDMNMX.U32 R29, R8, R31.reuse, R29, PT ;  /* 0x0000001f081d7246 */ /* 0x080fe4000380001d */
[----:B------:R-:W-:Y:S02]  /*0800*/  VIADDMNMX.U32 R10, R5, R31, R10, PT ;  /* 0x0000001f050a7246 */ /* 0x000fe4000380000a */
[-C--:B------:R-:W-:Y:S02]  /*0810*/  VIADDMNMX.U32 R26, R20, R27.reuse, R26, PT ;  /* 0x0000001b141a7246 */ /* 0x080fe4000380001a */
[----:B------:R-:W-:-:S02]  /*0820*/  VIADDMNMX.U32 R11, R9, R27, R11, PT ;  /* 0x0000001b090b7246 */ /* 0x000fc4000380000b */
[-C--:B------:R-:W-:Y:S02]  /*0830*/  VIADDMNMX.U32 R12, R8, R27.reuse, R12, PT ;  /* 0x0000001b080c7246 */ /* 0x080fe4000380000c */
[----:B------:R-:W-:Y:S02]  /*0840*/  VIADDMNMX.U32 R13, R5, R27, R13, PT ;  /* 0x0000001b050d7246 */ /* 0x000fe4000380000d */
[-C--:B------:R-:W-:Y:S02]  /*0850*/  VIADDMNMX.U32 R22, R20, R7.reuse, R22, PT ;  /* 0x0000000714167246 */ /* 0x080fe40003800016 */
[-C--:B------:R-:W-:Y:S02]  /*0860*/  VIADDMNMX.U32 R23, R9, R7.reuse, R23, PT ;  /* 0x0000000709177246 */ /* 0x080fe40003800017 */
[-C--:B------:R-:W-:Y:S02]  /*0870*/  VIADDMNMX.U32 R24, R8, R7.reuse, R24, PT ;  /* 0x0000000708187246 */ /* 0x080fe40003800018 */
[----:B------:R-:W-:Y:S01]  /*0880*/  VIADDMNMX.U32 R25, R5, R7, R25, PT ;  /* 0x0000000705197246 */ /* 0x000fe20003800019 */
[----:B------:R-:W-:Y:S06]  /*0890*/  @!P0 BRA `(.L_x_3) ;  /* 0x0000000000248947 */ /* 0x000fec0003800000 */
[----:B------:R-:W0:Y:S04]  /*08a0*/  LDS.64 R8, [R4+0x80] ;  /* 0x0000800004087984 */ /* 0x000e280000000a00 */
[----:B------:R2:W1:Y:S04]  /*08b0*/  LDS.U16 R32, [R3+0x2] ;  /* 0x0000020003207984 */ /* 0x0004680000000400 */
[----:B------:R2:W3:Y:S04]  /*08c0*/  LDS.U16 R31, [R3+0x84] ;  /* 0x00008400031f7984 */ /* 0x0004e80000000400 */
[----:B------:R2:W4:Y:S04]  /*08d0*/  LDS.U16 R27, [R3+0x106] ;  /* 0x00010600031b7984 */ /* 0x0005280000000400 */
[----:B------:R2:W1:Y:S04]  /*08e0*/  LDS.U16 R7, [R3+0x188] ;  /* 0x0001880003077984 */ /* 0x0004680000000400 */
[----:B------:R2:W1:Y:S01]  /*08f0*/  LDS.U16 R5, [R4+0x88] ;  /* 0x0000880004057984 */ /* 0x0004620000000400 */
[----:B0-----:R-:W-:-:S04]  /*0900*/  PRMT R8, R9, 0x7632, R8 ;  /* 0x0000763209087816 */ /* 0x001fc80000000008 */
[----:B------:R-:W-:Y:S01]  /*0910*/  PRMT R20, R8, 0x7632, R20 ;  /* 0x0000763208147816 */ /* 0x000fe20000000014 */
[----:B--2---:R-:W-:Y:S06]  /*0920*/  BRA `(.L_x_4) ;  /* 0x0000000000247947 */ /* 0x004fec0003800000 */
.L_x_3:
[----:B------:R-:W-:Y:S01]  /*0930*/  IMAD R34, R6, 0x8, R2 ;  /* 0x0000000806227824 */ /* 0x000fe200078e0202 */
[----:B------:R-:W-:Y:S04]  /*0940*/  LDS.U16 R32, [R0+0x2] ;  /* 0x0000020000207984 */ /* 0x000fe80000000400 */
[----:B------:R-:W0:Y:S04]  /*0950*/  LDS.64 R8, [R34+0x80] ;  /* 0x0000800022087984 */ /* 0x000e280000000a00 */
[----:B------:R1:W2:Y:S04]  /*0960*/  LDS.U16 R5, [R34+0x88] ;  /* 0x0000880022057984 */ /* 0x0002a80000000400 */
[----:B------:R1:W3:Y:S04]  /*0970*/  LDS.U16 R31, [R0+0x84] ;  /* 0x00008400001f7984 */ /* 0x0002e80000000400 */
[----:B------:R1:W4:Y:S04]  /*0980*/  LDS.U16 R27, [R0+0x106] ;  /* 0x00010600001b7984 */ /* 0x0003280000000400 */
[----:B------:R1:W1:Y:S01]  /*0990*/  LDS.U16 R7, [R0+0x188] ;  /* 0x0001880000077984 */ /* 0x0002620000000400 */
[----:B0-----:R-:W-:-:S04]  /*09a0*/  PRMT R8, R9, 0x7632, R8 ;  /* 0x0000763209087816 */ /* 0x001fc80000000008 */
[----:B--2---:R-:W-:-:S07]  /*09b0*/  PRMT R20, R8, 0x7632, R20 ;  /* 0x0000763208147816 */ /* 0x004fce0000000014 */
.L_x_4:
[----:B------:R-:W-:Y:S02]  /*09c0*/  LOP3.LUT R20, R20, 0xffff, RZ, 0xc0, !PT ;  /* 0x0000ffff14147812 */ /* 0x000fe400078ec0ff */
[----:B------:R-:W-:Y:S02]  /*09d0*/  LOP3.LUT R9, R9, 0xffff, RZ, 0xc0, !PT ;  /* 0x0000ffff09097812 */ /* 0x000fe400078ec0ff */
[----:B-1----:R-:W-:Y:S02]  /*09e0*/  LOP3.LUT R32, R32, 0xffff, RZ, 0xc0, !PT ;  /* 0x0000ffff20207812 */ /* 0x002fe400078ec0ff */
[----:B------:R-:W-:Y:S02]  /*09f0*/  LOP3.LUT R8, R8, 0xffff, RZ, 0xc0, !PT ;  /* 0x0000ffff08087812 */ /* 0x000fe400078ec0ff */
[----:B------:R-:W-:Y:S02]  /*0a00*/  LOP3.LUT R5, R5, 0xffff, RZ, 0xc0, !PT ;  /* 0x0000ffff05057812 */ /* 0x000fe400078ec0ff */
[----:B---3--:R-:W-:-:S02]  /*0a10*/  LOP3.LUT R31, R31, 0xffff, RZ, 0xc0, !PT ;  /* 0x0000ffff1f1f7812 */ /* 0x008fc400078ec0ff */
[----:B----4-:R-:W-:Y:S02]  /*0a20*/  LOP3.LUT R27, R27, 0xffff, RZ, 0xc0, !PT ;  /* 0x0000ffff1b1b7812 */ /* 0x010fe400078ec0ff */
[----:B------:R-:W-:Y:S02]  /*0a30*/  LOP3.LUT R7, R7, 0xffff, RZ, 0xc0, !PT ;  /* 0x0000ffff07077812 */ /* 0x000fe400078ec0ff */
        /* <DEDUP_REMOVED lines=17> */
[----:B------:R-:W0:Y:S04]  /*0b50*/  LDS R20, [R4+0x104] ;  /* 0x0001040004147984 */ /* 0x000e280000000800 */
[----:B------:R-:W1:Y:S04]  /*0b60*/  LDS R8, [R4+0x108] ;  /* 0x0001080004087984 */ /* 0x000e680000000800 */
[----:B------:R2:W3:Y:S04]  /*0b70*/  LDS.U16 R32, [R3+0x4] ;  /* 0x0000040003207984 */ /* 0x0004e80000000400 */
[----:B------:R2:W4:Y:S04]  /*0b80*/  LDS.U16 R31, [R3+0x86] ;  /* 0x00008600031f7984 */ /* 0x0005280000000400 */
[----:B------:R2:W2:Y:S04]  /*0b90*/  LDS.U16 R7, [R3+0x108] ;  /* 0x0001080003077984 */ /* 0x0004a80000000400 */
[----:B------:R0:W2:Y:S02]  /*0ba0*/  LDS.U16 R27, [R3+0x18a] ;  /* 0x00018a00031b7984 */ /* 0x0000a40000000400 */
[----:B0-----:R-:W-:-:S02]  /*0bb0*/  PRMT R9, R20, 0x7632, R9 ;  /* 0x0000763214097816 */ /* 0x001fc40000000009 */
[----:B-1----:R-:W-:Y:S01]  /*0bc0*/  PRMT R5, R8, 0x7632, R5 ;  /* 0x0000763208057816 */ /* 0x002fe20000000005 */
[----:B------:R-:W-:Y:S06]  /*0bd0*/  BRA `(.L_x_6) ;  /* 0x0000000000247947 */ /* 0x000fec0003800000 */
.L_x_5:
[----:B------:R-:W-:Y:S01]  /*0be0*/  IMAD R34, R6, 0x8, R2 ;  /* 0x0000000806227824 */ /* 0x000fe200078e0202 */
[----:B------:R-:W-:Y:S04]  /*0bf0*/  LDS.U16 R32, [R0+0x4] ;  /* 0x0000040000207984 */ /* 0x000fe80000000400 */
[----:B------:R-:W0:Y:S04]  /*0c00*/  LDS R20, [R34+0x104] ;  /* 0x0001040022147984 */ /* 0x000e280000000800 */
[----:B------:R-:W1:Y:S04]  /*0c10*/  LDS R8, [R34+0x108] ;  /* 0x0001080022087984 */ /* 0x000e680000000800 */
[----:B------:R2:W3:Y:S04]  /*0c20*/  LDS.U16 R31, [R0+0x86] ;  /* 0x00008600001f7984 */ /* 0x0004e80000000400 */
[----:B------:R2:W4:Y:S04]  /*0c30*/  LDS.U16 R7, [R0+0x108] ;  /* 0x0001080000077984 */ /* 0x0005280000000400 */
[----:B------:R2:W2:Y:S01]  /*0c40*/  LDS.U16 R27, [R0+0x18a] ;  /* 0x00018a00001b7984 */ /* 0x0004a20000000400 */
[----:B0-----:R-:W-:-:S02]  /*0c50*/  PRMT R9, R20, 0x7632, R9 ;  /* 0x0000763214097816 */ /* 0x001fc40000000009 */
[----:B-1----:R-:W-:-:S07]  /*0c60*/  PRMT R5, R8, 0x7632, R5 ;  /* 0x0000763208057816 */ /* 0x002fce0000000005 */
.L_x_6:
[----:B------:R-:W-:Y:S02]  /*0c70*/  LOP3.LUT R20, R20, 0xffff, RZ, 0xc0, !PT ;  /* 0x0000ffff14147812 */ /* 0x000fe400078ec0ff */
[----:B------:R-:W-:Y:S02]  /*0c80*/  LOP3.LUT R9, R9, 0xffff, RZ, 0xc0, !PT ;  /* 0x0000ffff09097812 */ /* 0x000fe400078ec0ff */
[----:B------:R-:W-:Y:S02]  /*0c90*/  LOP3.LUT R8, R8, 0xffff, RZ, 0xc0, !PT ;  /* 0x0000ffff08087812 */ /* 0x000fe400078ec0ff */
[----:B------:R-:W-:Y:S02]  /*0ca0*/  LOP3.LUT R5, R5, 0xffff, RZ, 0xc0, !PT ;  /* 0x0000ffff05057812 */ /* 0x000fe400078ec0ff */
[----:B---34-:R-:W-:Y:S02]  /*0cb0*/  LOP3.LUT R31, R31, 0xffff, RZ, 0xc0, !PT ;  /* 0x0000ffff1f1f7812 */ /* 0x018fe400078ec0ff */
[----:B------:R-:W-:-:S02]  /*0cc0*/  LOP3.LUT R32, R32, 0xffff, RZ, 0xc0, !PT ;  /* 0x0000ffff20207812 */ /* 0x000fc400078ec0ff */
[-C--:B------:R-:W-:Y:S02]  /*0cd0*/  VIADDMNMX.U32 R21, R20, R31.reuse, R21, PT ;  /* 0x0000001f14157246 */ /* 0x080fe40003800015 */
[-C--:B------:R-:W-:Y:S02]  /*0ce0*/  VIADDMNMX.U32 R30, R9, R31.reuse, R30, PT ;  /* 0x0000001f091e7246 */ /* 0x080fe4000380001e */
[-C--:B------:R-:W-:Y:S02]  /*0cf0*/  VIADDMNMX.U32 R29, R8, R31.reuse, R29, PT ;  /* 0x0000001f081d7246 */ /* 0x080fe4000380001d */
[----:B------:R-:W-:Y:S02]  /*0d00*/  VIADDMNMX.U32 R10, R5, R31, R10, PT ;  /* 0x0000001f050a7246 */ /* 0x000fe4000380000a */
[----:B--2---:R-:W-:Y:S02]  /*0d10*/  LOP3.LUT R31, R7, 0xffff, RZ, 0xc0, !PT ;  /* 0x0000ffff071f7812 */ /* 0x004fe400078ec0ff */
[----:B------:R-:W-:-:S02]  /*0d20*/  LOP3.LUT R7, R27, 0xffff, RZ, 0xc0, !PT ;  /* 0x0000ffff1b077812 */ /* 0x000fc400078ec0ff */
        /* <DEDUP_REMOVED lines=14> */
[----:B------:R-:W1:Y:S04]  /*0e10*/  LDS.U16 R32, [R4+0x186] ;  /* 0x0001860004207984 */ /* 0x000e680000000400 */
[----:B------:R2:W3:Y:S04]  /*0e20*/  LDS.U16 R34, [R3+0x6] ;  /* 0x0000060003227984 */ /* 0x0004e80000000400 */
[----:B------:R2:W4:Y:S04]  /*0e30*/  LDS.U16 R31, [R3+0x88] ;  /* 0x00008800031f7984 */ /* 0x0005280000000400 */
[----:B------:R2:W2:Y:S04]  /*0e40*/  LDS.U16 R27, [R3+0x10a] ;  /* 0x00010a00031b7984 */ /* 0x0004a80000000400 */
[----:B------:R0:W2:Y:S02]  /*0e50*/  LDS.U16 R20, [R3+0x18c] ;  /* 0x00018c0003147984 */ /* 0x0000a40000000400 */
[----:B0-----:R-:W-:-:S02]  /*0e60*/  PRMT R5, R9, 0x7610, R5 ;  /* 0x0000761009057816 */ /* 0x001fc40000000005 */
[----:B------:R-:W-:Y:S02]  /*0e70*/  PRMT R7, R8, 0x7632, R7 ;  /* 0x0000763208077816 */ /* 0x000fe40000000007 */
[----:B-1----:R-:W-:Y:S01]  /*0e80*/  PRMT R9, R32, 0x7610, R9 ;  /* 0x0000761020097816 */ /* 0x002fe20000000009 */
[----:B------:R-:W-:Y:S06]  /*0e90*/  BRA `(.L_x_8) ;  /* 0x0000000000287947 */ /* 0x000fec0003800000 */
.L_x_7:
[----:B------:R-:W-:Y:S01]  /*0ea0*/  IMAD R39, R6, 0x8, R2 ;  /* 0x0000000806277824 */ /* 0x000fe200078e0202 */
[----:B------:R-:W-:Y:S04]  /*0eb0*/  LDS.U16 R34, [R0+0x6] ;  /* 0x0000060000227984 */ /* 0x000fe80000000400 */
[----:B------:R-:W0:Y:S04]  /*0ec0*/  LDS.64 R8, [R39+0x188] ;  /* 0x0001880027087984 */ /* 0x000e280000000a00 */
[----:B------:R-:W1:Y:S04]  /*0ed0*/  LDS.U16 R32, [R39+0x186] ;  /* 0x0001860027207984 */ /* 0x000e680000000400 */
[----:B------:R2:W3:Y:S04]  /*0ee0*/  LDS.U16 R31, [R0+0x88] ;  /* 0x00008800001f7984 */ /* 0x0004e80000000400 */
[----:B------:R2:W4:Y:S04]  /*0ef0*/  LDS.U16 R27, [R0+0x10a] ;  /* 0x00010a00001b7984 */ /* 0x0005280000000400 */
[----:B------:R2:W2:Y:S01]  /*0f00*/  LDS.U16 R20, [R0+0x18c] ;  /* 0x00018c0000147984 */ /* 0x0004a20000000400 */
[----:B0-----:R-:W-:-:S02]  /*0f10*/  PRMT R5, R9, 0x7610, R5 ;  /* 0x0000761009057816 */ /* 0x001fc40000000005 */
[----:B------:R-:W-:Y:S02]  /*0f20*/  PRMT R7, R8, 0x7632, R7 ;  /* 0x0000763208077816 */ /* 0x000fe40000000007 */
[----:B-1----:R-:W-:-:S07]  /*0f30*/  PRMT R9, R32, 0x7610, R9 ;  /* 0x0000761020097816 */ /* 0x002fce0000000009 */
.L_x_8:
[----:B------:R-:W-:Y:S02]  /*0f40*/  LOP3.LUT R8, R8, 0xffff, RZ, 0xc0, !PT ;  /* 0x0000ffff08087812 */ /* 0x000fe400078ec0ff */
[----:B---3--:R-:W-:Y:S02]  /*0f50*/  LOP3.LUT R32, R34, 0xffff, RZ, 0xc0, !PT ;  /* 0x0000ffff22207812 */ /* 0x008fe400078ec0ff */
[----:B----4-:R-:W-:Y:S02]  /*0f60*/  LOP3.LUT R31, R31, 0xffff, RZ, 0xc0, !PT ;  /* 0x0000ffff1f1f7812 */ /* 0x010fe400078ec0ff */
[----:B--2---:R-:W-:Y:S02]  /*0f70*/  LOP3.LUT R27, R27, 0xffff, RZ, 0xc0, !PT ;  /* 0x0000ffff1b1b7812 */ /* 0x004fe400078ec0ff */
[----:B------:R-:W-:Y:S02]  /*0f80*/  LOP3.LUT R20, R20, 0xffff, RZ, 0xc0, !PT ;  /* 0x0000ffff14147812 */ /* 0x000fe400078ec0ff */
[----:B------:R-:W-:-:S02]  /*0f90*/  LOP3.LUT R7, R7, 0xffff, RZ, 0xc0, !PT ;  /* 0x0000ffff07077812 */ /* 0x000fc400078ec0ff */
[C---:B------:R-:W-:Y:S02]  /*0fa0*/  VIADDMNMX.U32 R38, R8.reuse, R32, R38, PT ;  /* 0x0000002008267246 */ /* 0x040fe40003800026 */
[C---:B------:R-:W-:Y:S02]  /*0fb0*/  VIADDMNMX.U32 R30, R8.reuse, R31, R30, PT ;  /* 0x0000001f081e7246 */ /* 0x040fe4000380001e */
[C---:B------:R-:W-:Y:S02]  /*0fc0*/  VIADDMNMX.U32 R11, R8.reuse, R27, R11, PT ;  /* 0x0000001b080b7246 */ /* 0x040fe4000380000b */
[----:B------:R-:W-:Y:S01]  /*0fd0*/  VIADDMNMX.U32 R23, R8, R20, R23, PT ;  /* 0x0000001408177246 */ /* 0x000fe20003800017 */
[----:B------:R-:W-:Y:S01]  /*0fe0*/  @!P0 IMAD R8, R6, 0x8, R2 ;  /* 0x0000000806088824 */ /* 0x000fe200078e0202 */
[----:B------:R-:W-:Y:S02]  /*0ff0*/  LOP3.LUT R9, R9, 0xffff, RZ, 0xc0, !PT ;  /* 0x0000ffff09097812 */ /* 0x000fe400078ec0ff */
[----:B------:R-:W-:-:S02]  /*1000*/  VIADDMNMX.U32 R35, R7, R32, R35, PT ;  /* 0x0000002007237246 */ /* 0x000fc40003800023 */
[C---:B------:R-:W-:Y:S02]  /*1010*/  VIADDMNMX.U32 R29, R7.reuse, R31, R29, PT ;  /* 0x0000001f071d7246 */ /* 0x040fe4000380001d */
[C---:B------:R-:W-:Y:S02]  /*1020*/  VIADDMNMX.U32 R12, R7.reuse, R27, R12, PT ;  /* 0x0000001b070c7246 */ /* 0x040fe4000380000c */
[----:B------:R-:W-:Y:S02]  /*1030*/  VIADDMNMX.U32 R24, R7, R20, R24, PT ;  /* 0x0000001407187246 */ /* 0x000fe40003800018 */
[----:B------:R-:W0:Y:S01]  /*1040*/  @P0 LDS.64 R6, [R4+0x208] ;  /* 0x0002080004060984 */ /* 0x000e220000000a00 */
[C---:B------:R-:W-:Y:S02]  /*1050*/  VIADDMNMX.U32 R28, R9.reuse, R32, R28, PT ;  /* 0x00000020091c7246 */ /* 0x040fe4000380001c */
[C---:B------:R-:W-:Y:S02]  /*1060*/  VIADDMNMX.U32 R21, R9.reuse, R31, R21, PT ;  /* 0x0000001f09157246 */ /* 0x040fe40003800015 */
[----:B------:R-:W-:-:S02]  /*1070*/  VIADDMNMX.U32 R26, R9, R27, R26, PT ;  /* 0x0000001b091a7246 */ /* 0x000fc4000380001a */
[----:B------:R-:W-:Y:S02]  /*1080*/  VIADDMNMX.U32 R22, R9, R20, R22, PT ;  /* 0x0000001409167246 */ /* 0x000fe40003800016 */
[----:B------:R-:W1:Y:S01]  /*1090*/  @!P0 LDS.64 R8, [R8+0x208] ;  /* 0x0002080008088984 */ /* 0x000e620000000a00 */
[----:B------:R-:W-:-:S04]  /*10a0*/  LOP3.LUT R5, R5, 0xffff, RZ, 0xc0, !PT ;  /* 0x0000ffff05057812 */ /* 0x000fc800078ec0ff */
[C---:B------:R-:W-:Y:S02]  /*10b0*/  VIADDMNMX.U32 R33, R5.reuse, R32, R33, PT ;  /* 0x0000002005217246 */ /* 0x040fe40003800021 */
[C---:B------:R-:W-:Y:S02]  /*10c0*/  VIADDMNMX.U32 R10, R5.reuse, R31, R10, PT ;  /* 0x0000001f050a7246 */ /* 0x040fe4000380000a */
[C---:B------:R-:W-:Y:S02]  /*10d0*/  VIADDMNMX.U32 R13, R5.reuse, R27, R13, PT ;  /* 0x0000001b050d7246 */ /* 0x040fe4000380000d */
[----:B------:R-:W-:Y:S02]  /*10e0*/  VIADDMNMX.U32 R25, R5, R20, R25, PT ;  /* 0x0000001405197246 */ /* 0x000fe40003800019 */
[----:B------:R-:W-:Y:S04]  /*10f0*/  @P0 LDS.U16 R5, [R3+0x8] ;  /* 0x0000080003050984 */ /* 0x000fe80000000400 */
[----:B------:R-:W2:Y:S04]  /*1100*/  @!P0 LDS.U16 R5, [R0+0x8] ;  /* 0x0000080000058984 */ /* 0x000ea80000000400 */
[----:B------:R-:W-:Y:S04]  /*1110*/  @P0 LDS.U16 R20, [R3+0x8a] ;  /* 0x00008a0003140984 */ /* 0x000fe80000000400 */
[----:B------:R-:W3:Y:S01]  /*1120*/  @!P0 LDS.U16 R20, [R0+0x8a] ;  /* 0x00008a0000148984 */ /* 0x000ee20000000400 */
[----:B0-----:R-:W-:-:S02]  /*1130*/  @P0 PRMT R27, R7, 0x7632, R27 ;  /* 0x00007632071b0816 */ /* 0x001fc4000000001b */
[C---:B------:R-:W-:Y:S02]  /*1140*/  @P0 PRMT R31, R6.reuse, 0x7632, R31 ;  /* 0x00007632061f0816 */ /* 0x040fe4000000001f */
[C---:B-1----:R-:W-:Y:S02]  /*1150*/  @!P0 PRMT R27, R9.reuse, 0x7632, R27 ;  /* 0x00007632091b8816 */ /* 0x042fe4000000001b */
[----:B------:R-:W-:Y:S02]  /*1160*/  @!P0 PRMT R7, R9, 0x7610, R7 ;  /* 0x0000761009078816 */ /* 0x000fe40000000007 */
[----:B------:R-:W-:Y:S02]  /*1170*/  @P0 PRMT R9, R6, 0x7610, R9 ;  /* 0x0000761006090816 */ /* 0x000fe40000000009 */
[C---:B------:R-:W-:Y:S02]  /*1180*/  @!P0 PRMT R31, R8.reuse, 0x7632, R31 ;  /* 0x00007632081f8816 */ /* 0x040fe4000000001f */
[----:B------:R-:W-:-:S02]  /*1190*/  @!P0 PRMT R9, R8, 0x7610, R9 ;  /* 0x0000761008098816 */ /* 0x000fc40000000009 */
[----:B------:R-:W-:Y:S02]  /*11a0*/  LOP3.LUT R8, R31, 0xffff, RZ, 0xc0, !PT ;  /* 0x0000ffff1f087812 */ /* 0x000fe400078ec0ff */
[----:B------:R-:W-:Y:S02]  /*11b0*/  LOP3.LUT R9, R9, 0xffff, RZ, 0xc0, !PT ;  /* 0x0000ffff09097812 */ /* 0x000fe400078ec0ff */
[----:B------:R-:W-:Y:S02]  /*11c0*/  LOP3.LUT R7, R7, 0xffff, RZ, 0xc0, !PT ;  /* 0x0000ffff07077812 */ /* 0x000fe400078ec0ff */
[----:B------:R-:W-:Y:S02]  /*11d0*/  LOP3.LUT R6, R27, 0xffff, RZ, 0xc0, !PT ;  /* 0x0000ffff1b067812 */ /* 0x000fe400078ec0ff */
[----:B--2---:R-:W-:-:S04]  /*11e0*/  LOP3.LUT R5, R5, 0xffff, RZ, 0xc0, !PT ;  /* 0x0000ffff05057812 */ /* 0x004fc800078ec0ff */
[-C--:B------:R-:W-:Y:S02]  /*11f0*/  VIADDMNMX.U32 R28, R9, R5.reuse, R28, PT ;  /* 0x00000005091c7246 */ /* 0x080fe4000380001c */
[-C--:B------:R-:W-:Y:S02]  /*1200*/  VIADDMNMX.U32 R38, R8, R5.reuse, R38, PT ;  /* 0x0000000508267246 */ /* 0x080fe40003800026 */
[-C--:B------:R-:W-:Y:S02]  /*1210*/  VIADDMNMX.U32 R35, R7, R5.reuse, R35, PT ;  /* 0x0000000507237246 */ /* 0x080fe40003800023 */
[----:B------:R-:W-:Y:S02]  /*1220*/  VIADDMNMX.U32 R33, R6, R5, R33, PT ;  /* 0x0000000506217246 */ /* 0x000fe40003800021 */
[----:B------:R-:W-:Y:S01]  /*1230*/  @P0 LDS.U16 R5, [R3+0x10c] ;  /* 0x00010c0003050984 */ /* 0x000fe20000000400 */
[----:B---3--:R-:W-:-:S03]  /*1240*/  LOP3.LUT R20, R20, 0xffff, RZ, 0xc0, !PT ;  /* 0x0000ffff14147812 */ /* 0x008fc600078ec0ff */
[----:B------:R-:W0:Y:S01]  /*1250*/  @!P0 LDS.U16 R5, [R0+0x10c] ;  /* 0x00010c0000058984 */ /* 0x000e220000000400 */
[-C--:B------:R-:W-:Y:S02]  /*1260*/  VIADDMNMX.U32 R21, R9, R20.reuse, R21, PT ;  /* 0x0000001409157246 */ /* 0x080fe40003800015 */
[-C--:B------:R-:W-:Y:S02]  /*1270*/  VIADDMNMX.U32 R30, R8, R20.reuse, R30, PT ;  /* 0x00000014081e7246 */ /* 0x080fe4000380001e */
[-C--:B------:R-:W-:Y:S02]  /*1280*/  VIADDMNMX.U32 R29, R7, R20.reuse, R29, PT ;  /* 0x00000014071d7246 */ /* 0x080fe4000380001d */
[----:B------:R-:W-:Y:S02]  /*1290*/  VIADDMNMX.U32 R10, R6, R20, R10, PT ;  /* 0x00000014060a7246 */ /* 0x000fe4000380000a */
[----:B------:R-:W-:Y:S04]  /*12a0*/  @P0 LDS.U16 R20, [R3+0x18e] ;  /* 0x00018e0003140984 */ /* 0x000fe80000000400 */
[----:B------:R-:W1:Y:S01]  /*12b0*/  @!P0 LDS.U16 R20, [R0+0x18e] ;  /* 0x00018e0000148984 */ /* 0x000e620000000400 */
[----:B0-----:R-:W-:-:S04]  /*12c0*/  LOP3.LUT R5, R5, 0xffff, RZ, 0xc0, !PT ;  /* 0x0000ffff05057812 */ /* 0x001fc800078ec0ff */
[-C--:B------:R-:W-:Y:S02]  /*12d0*/  VIADDMNMX.U32 R26, R9, R5.reuse, R26, PT ;  /* 0x00000005091a7246 */ /* 0x080fe4000380001a */
[-C--:B------:R-:W-:Y:S02]  /*12e0*/  VIADDMNMX.U32 R11, R8, R5.reuse, R11, PT ;  /* 0x00000005080b7246 */ /* 0x080fe4000380000b */
[-C--:B------:R-:W-:Y:S02]  /*12f0*/  VIADDMNMX.U32 R12, R7, R5.reuse, R12, PT ;  /* 0x00000005070c7246 */ /* 0x080fe4000380000c */
[----:B------:R-:W-:Y:S02]  /*1300*/  VIADDMNMX.U32 R13, R6, R5, R13, PT ;  /* 0x00000005060d7246 */ /* 0x000fe4000380000d */
[----:B------:R-:W0:Y:S01]  /*1310*/  S2R R5, SR_TID.X ;  /* 0x0000000000057919 */ /* 0x000e220000002100 */
[----:B-1----:R-:W-:-:S04]  /*1320*/  LOP3.LUT R20, R20, 0xffff, RZ, 0xc0, !PT ;  /* 0x0000ffff14147812 */ /* 0x002fc800078ec0ff */
[-C--:B------:R-:W-:Y:S02]  /*1330*/  VIADDMNMX.U32 R22, R9, R20.reuse, R22, PT ;  /* 0x0000001409167246 */ /* 0x080fe40003800016 */
[-C--:B------:R-:W-:Y:S02]  /*1340*/  VIADDMNMX.U32 R23, R8, R20.reuse, R23, PT ;  /* 0x0000001408177246 */ /* 0x080fe40003800017 */
[-C--:B------:R-:W-:Y:S02]  /*1350*/  VIADDMNMX.U32 R24, R7, R20.reuse, R24, PT ;  /* 0x0000001407187246 */ /* 0x080fe40003800018 */
[----:B------:R-:W-:Y:S01]  /*1360*/  VIADDMNMX.U32 R25, R6, R20, R25, PT ;  /* 0x0000001406197246 */ /* 0x000fe20003800019 */
[----:B------:R-:W-:Y:S06]  /*1370*/  @!P0 BRA `(.L_x_9) ;  /* 0x0000000000308947 */ /* 0x000fec0003800000 */
[----:B------:R-:W1:Y:S04]  /*1380*/  LDS.64 R6, [R4+0x288] ;  /* 0x0002880004067984 */ /* 0x000e680000000a00 */
[----:B------:R-:W2:Y:S04]  /*1390*/  LDS.U16 R34, [R3+0x190] ;  /* 0x0001900003227984 */ /* 0x000ea80000000400 */
[----:B------:R-:W3:Y:S04]  /*13a0*/  LDS.U16 R20, [R4+0x290] ;  /* 0x0002900004147984 */ /* 0x000ee80000000400 */
[----:B------:R4:W0:Y:S04]  /*13b0*/  LDS.U16 R32, [R3+0xa] ;  /* 0x00000a0003207984 */ /* 0x0008280000000400 */
[----:B------:R4:W0:Y:S04]  /*13c0*/  LDS.U16 R31, [R3+0x8c] ;  /* 0x00008c00031f7984 */ /* 0x0008280000000400 */
[----:B------:R4:W0:Y:S01]  /*13d0*/  LDS.U16 R27, [R3+0x10e] ;  /* 0x00010e00031b7984 */ /* 0x0008220000000400 */
[----:B-1----:R-:W-:-:S02]  /*13e0*/  PRMT R8, R7, 0x7632, R8 ;  /* 0x0000763207087816 */ /* 0x002fc40000000008 */
[----:B------:R-:W-:Y:S02]  /*13f0*/  PRMT R9, R7, 0x7610, R9 ;  /* 0x0000761007097816 */ /* 0x000fe40000000009 */
[----:B------:R-:W-:Y:S02]  /*1400*/  PRMT R39, R6, 0x7632, R39 ;  /* 0x0000763206277816 */ /* 0x000fe40000000027 */
[----:B--2---:R-:W-:Y:S02]  /*1410*/  PRMT R7, R34, 0x7610, R7 ;  /* 0x0000761022077816 */ /* 0x004fe40000000007 */
[----:B---3--:R-:W-:Y:S01]  /*1420*/  PRMT R6, R20, 0x7610, R6 ;  /* 0x0000761014067816 */ /* 0x008fe20000000006 */
[----:B----4-:R-:W-:Y:S06]  /*1430*/  BRA `(.L_x_10) ;  /* 0x0000000000307947 */ /* 0x010fec0003800000 */
.L_x_9:
[----:B0-----:R-:W-:Y:S01]  /*1440*/  IMAD R40, R5, 0x8, R2 ;  /* 0x0000000805287824 */ /* 0x001fe200078e0202 */
        /* <DEDUP_REMOVED lines=8> */
[----:B------:R-:W-:Y:S02]  /*14d0*/  PRMT R39, R6, 0x7632, R39 ;  /* 0x0000763206277816 */ /* 0x000fe40000000027 */
[----:B------:R-:W-:Y:S02]  /*14e0*/  PRMT R7, R34, 0x7610, R7 ;  /* 0x0000761022077816 */ /* 0x000fe40000000007 */
[----:B-1-3--:R-:W-:-:S07]  /*14f0*/  PRMT R6, R20, 0x7610, R6 ;  /* 0x0000761014067816 */ /* 0x00afce0000000006 */
.L_x_10:
[----:B------:R-:W-:Y:S02]  /*1500*/  LOP3.LUT R20, R39, 0xffff, RZ, 0xc0, !PT ;  /* 0x0000ffff27147812 */ /* 0x000fe400078ec0ff */
[----:B------:R-:W-:Y:S02]  /*1510*/  LOP3.LUT R9, R9, 0xffff, RZ, 0xc0, !PT ;  /* 0x0000ffff09097812 */ /* 0x000fe400078ec0ff */
[----:B0-----:R-:W-:Y:S02]  /*1520*/  LOP3.LUT R32, R32, 0xffff, RZ, 0xc0, !PT ;  /* 0x0000ffff20207812 */ /* 0x001fe400078ec0ff */
[----:B------:R-:W-:Y:S02]  /*1530*/  LOP3.LUT R8, R8, 0xffff, RZ, 0xc0, !PT ;  /* 0x0000ffff08087812 */ /* 0x000fe400078ec0ff */
[----:B------:R-:W-:Y:S02]  /*1540*/  LOP3.LUT R6, R6, 0xffff, RZ, 0xc0, !PT ;  /* 0x0000ffff06067812 */ /* 0x000fe400078ec0ff */
[----:B----4-:R-:W-:-:S02]  /*1550*/  LOP3.LUT R31, R31, 0xffff, RZ, 0xc0, !PT ;  /* 0x0000ffff1f1f7812 */ /* 0x010fc400078ec0ff */
[----:B--2---:R-:W-:Y:S02]  /*1560*/  LOP3.LUT R27, R27, 0xffff, RZ, 0xc0, !PT ;  /* 0x0000ffff1b1b7812 */ /* 0x004fe400078ec0ff */
[----:B------:R-:W-:Y:S02]  /*1570*/  LOP3.LUT R7, R7, 0xffff, RZ, 0xc0, !PT ;  /* 0x0000ffff07077812 */ /* 0x000fe400078ec0ff */
[-C--:B------:R-:W-:Y:S02]  /*1580*/  VIADDMNMX.U32 R28, R20, R32.reuse, R28, PT ;  /* 0x00000020141c7246 */ /* 0x080fe4000380001c */
[-C--:B------:R-:W-:Y:S02]  /*1590*/  VIADDMNMX.U32 R38, R9, R32.reuse, R38, PT ;  /* 0x0000002009267246 */ /* 0x080fe40003800026 */
[-C--:B------:R-:W-:Y:S02]  /*15a0*/  VIADDMNMX.U32 R35, R8, R32.reuse, R35, PT ;  /* 0x0000002008237246 */ /* 0x080fe40003800023 */
[----:B------:R-:W-:-:S02]  /*15b0*/  VIADDMNMX.U32 R33, R6, R32, R33, PT ;  /* 0x0000002006217246 */ /* 0x000fc40003800021 */
[-C--:B------:R-:W-:Y:S02]  /*15c0*/  VIADDMNMX.U32 R21, R20, R31.reuse, R21, PT ;  /* 0x0000001f14157246 */ /* 0x080fe40003800015 */
[CC--:B------:R-:W-:Y:S02]  /*15d0*/  VIADDMNMX.U32 R30, R9.reuse, R31.reuse, R30, PT ;  /* 0x0000001f091e7246 */ /* 0x0c0fe4000380001e */
        /* <DEDUP_REMOVED lines=20> */
.L_x_11:
        /* <DEDUP_REMOVED lines=9> */
.L_x_12:
        /* <DEDUP_REMOVED lines=35> */
.L_x_13:
[----:B------:R-:W-:Y:S01]  /*19e0*/  IMAD R39, R5, 0x8, R2 ;  /* 0x0000000805277824 */ /* 0x000fe200078e0202 */
[----:B------:R-:W-:Y:S04]  /*19f0*/  LDS.U16 R20, [R0+0x194] ;  /* 0x0001940000147984 */ /* 0x000fe80000000400 */
[----:B------:R-:W0:Y:S04]  /*1a00*/  LDS.64 R6, [R39+0x390] ;  /* 0x0003900027067984 */ /* 0x000e280000000a00 */
[----:B------:R1:W2:Y:S04]  /*1a10*/  LDS.U16 R9, [R39+0x38e] ;  /* 0x00038e0027097984 */ /* 0x0002a80000000400 */
[----:B------:R1:W3:Y:S04]  /*1a20*/  LDS.U16 R32, [R0+0xe] ;  /* 0x00000e0000207984 */ /* 0x0002e80000000400 */
[----:B------:R1:W4:Y:S04]  /*1a30*/  LDS.U16 R34, [R0+0x90] ;  /* 0x0000900000227984 */ /* 0x0003280000000400 */
[----:B------:R1:W1:Y:S01]  /*1a40*/  LDS.U16 R27, [R0+0x112] ;  /* 0x00011200001b7984 */ /* 0x0002620000000400 */
[----:B0-----:R-:W-:-:S02]  /*1a50*/  PRMT R31, R7, 0x7610, R31 ;  /* 0x00007610071f7816 */ /* 0x001fc4000000001f */
[----:B------:R-:W-:Y:S02]  /*1a60*/  PRMT R8, R6, 0x7632, R8 ;  /* 0x0000763206087816 */ /* 0x000fe40000000008 */
[----:B--2---:R-:W-:-:S07]  /*1a70*/  PRMT R7, R20, 0x7610, R7 ;  /* 0x0000761014077816 */ /* 0x004fce0000000007 */
.L_x_14:
[----:B--2---:R-:W-:Y:S02]  /*1a80*/  LOP3.LUT R20, R9, 0xffff, RZ, 0xc0, !PT ;  /* 0x0000ffff09147812 */ /* 0x004fe400078ec0ff */
[----:B------:R-:W-:Y:S02]  /*1a90*/  LOP3.LUT R9, R6, 0xffff, RZ, 0xc0, !PT ;  /* 0x0000ffff06097812 */ /* 0x000fe400078ec0ff */
[----:B------:R-:W-:Y:S02]  /*1aa0*/  LOP3.LUT R6, R31, 0xffff, RZ, 0xc0, !PT ;  /* 0x0000ffff1f067812 */ /* 0x000fe400078ec0ff */
[----:B---3--:R-:W-:Y:S02]  /*1ab0*/  LOP3.LUT R32, R32, 0xffff, RZ, 0xc0, !PT ;  /* 0x0000ffff20207812 */ /* 0x008fe400078ec0ff */
[----:B------:R-:W-:Y:S02]  /*1ac0*/  LOP3.LUT R8, R8, 0xffff, RZ, 0xc0, !PT ;  /* 0x0000ffff08087812 */ /* 0x000fe400078ec0ff */
[----:B----4-:R-:W-:-:S02]  /*1ad0*/  LOP3.LUT R31, R34, 0xffff, RZ, 0xc0, !PT ;  /* 0x0000ffff221f7812 */ /* 0x010fc400078ec0ff */
[----:B-1----:R-:W-:Y:S02]  /*1ae0*/  LOP3.LUT R27, R27, 0xffff, RZ, 0xc0, !PT ;  /* 0x0000ffff1b1b7812 */ /* 0x002fe400078ec0ff */
[----:B------:R-:W-:Y:S02]  /*1af0*/  LOP3.LUT R7, R7, 0xffff, RZ, 0xc0, !PT ;  /* 0x0000ffff07077812 */ /* 0x000fe400078ec0ff */
[CC--:B------:R-:W-:Y:S02]  /*1b00*/  VIADDMNMX.U32 R35, R8.reuse, R32.reuse, R35, PT ;  /* 0x0000002008237246 */ /* 0x0c0fe40003800023 */
[C---:B------:R-:W-:Y:S02]  /*1b10*/  VIADDMNMX.U32 R29, R8.reuse, R31, R29, PT ;  /* 0x0000001f081d7246 */ /* 0x040fe4000380001d */
[C---:B------:R-:W-:Y:S02]  /*1b20*/  VIADDMNMX.U32 R12, R8.reuse, R27, R12, PT ;  /* 0x0000001b080c7246 */ /* 0x040fe4000380000c */
[----:B------:R-:W-:Y:S01]  /*1b30*/  VIADDMNMX.U32 R24, R8, R7, R24, PT ;  /* 0x0000000708187246 */ /* 0x000fe20003800018 */
[----:B------:R-:W-:Y:S01]  /*1b40*/  @!P0 IMAD R8, R5, 0x8, R2 ;  /* 0x0000000805088824 */ /* 0x000fe200078e0202 */
[----:B------:R-:W-:-:S02]  /*1b50*/  VIADDMNMX.U32 R33, R6, R32, R33, PT ;  /* 0x0000002006217246 */ /* 0x000fc40003800021 */
[C---:B------:R-:W-:Y:S02]  /*1b60*/  VIADDMNMX.U32 R10, R6.reuse, R31, R10, PT ;  /* 0x0000001f060a7246 */ /* 0x040fe4000380000a */
[----:B------:R-:W-:Y:S02]  /*1b70*/  VIADDMNMX.U32 R13, R6, R27, R13, PT ;  /* 0x0000001b060d7246 */ /* 0x000fe4000380000d */
[-C--:B------:R-:W-:Y:S02]  /*1b80*/  VIADDMNMX.U32 R22, R20, R7.reuse, R22, PT ;  /* 0x0000000714167246 */ /* 0x080fe40003800016 */
[CC--:B------:R-:W-:Y:S02]  /*1b90*/  VIADDMNMX.U32 R23, R9.reuse, R7.reuse, R23, PT ;  /* 0x0000000709177246 */ /* 0x0c0fe40003800017 */
[----:B------:R-:W-:Y:S02]  /*1ba0*/  VIADDMNMX.U32 R25, R6, R7, R25, PT ;  /* 0x0000000706197246 */ /* 0x000fe40003800019 */
[----:B------:R-:W0:Y:S01]  /*1bb0*/  @P0 LDS.64 R6, [R4+0x410] ;  /* 0x0004100004060984 */ /* 0x000e220000000a00 */
[----:B------:R-:W-:-:S02]  /*1bc0*/  VIADDMNMX.U32 R38, R9, R32, R38, PT ;  /* 0x0000002009267246 */ /* 0x000fc40003800026 */
[C---:B------:R-:W-:Y:S02]  /*1bd0*/  VIADDMNMX.U32 R30, R9.reuse, R31, R30, PT ;  /* 0x0000001f091e7246 */ /* 0x040fe4000380001e */
[----:B------:R-:W-:Y:S02]  /*1be0*/  VIADDMNMX.U32 R11, R9, R27, R11, PT ;  /* 0x0000001b090b7246 */ /* 0x000fe4000380000b */
[----:B------:R-:W1:Y:S01]  /*1bf0*/  @!P0 LDS.64 R8, [R8+0x410] ;  /* 0x0004100008088984 */ /* 0x000e620000000a00 */
[C---:B------:R-:W-:Y:S02]  /*1c00*/  VIADDMNMX.U32 R28, R20.reuse, R32, R28, PT ;  /* 0x00000020141c7246 */ /* 0x040fe4000380001c */
[C---:B------:R-:W-:Y:S02]  /*1c10*/  VIADDMNMX.U32 R21, R20.reuse, R31, R21, PT ;  /* 0x0000001f14157246 */ /* 0x040fe40003800015 */
[----:B------:R-:W-:Y:S02]  /*1c20*/  VIADDMNMX.U32 R26, R20, R27, R26, PT ;  /* 0x0000001b141a7246 */ /* 0x000fe4000380001a */
[----:B------:R-:W-:Y:S04]  /*1c30*/  @P0 LDS.U16 R20, [R3+0x10] ;  /* 0x0000100003140984 */ /* 0x000fe80000000400 */
[----:B------:R-:W2:Y:S01]  /*1c40*/  @!P0 LDS.U16 R20, [R0+0x10] ;  /* 0x0000100000148984 */ /* 0x000ea20000000400 */
        /* <DEDUP_REMOVED lines=8> */
[----:B--2---:R-:W-:Y:S02]  /*1cd0*/  LOP3.LUT R20, R20, 0xffff, RZ, 0xc0, !PT ;  /* 0x0000ffff14147812 */ /* 0x004fe400078ec0ff */
[----:B------:R-:W-:Y:S02]  /*1ce0*/  LOP3.LUT R9, R9, 0xffff, RZ, 0xc0, !PT ;  /* 0x0000ffff09097812 */ /* 0x000fe400078ec0ff */
[----:B------:R-:W-:Y:S02]  /*1cf0*/  LOP3.LUT R7, R7, 0xffff, RZ, 0xc0, !PT ;  /* 0x0000ffff07077812 */ /* 0x000fe400078ec0ff */
[----:B------:R-:W-:Y:S02]  /*1d00*/  LOP3.LUT R6, R27, 0xffff, RZ, 0xc0, !PT ;  /* 0x0000ffff1b067812 */ /* 0x000fe400078ec0ff */
[----:B------:R-:W-:-:S02]  /*1d10*/  VIADDMNMX.U32 R28, R9, R20, R28, PT ;  /* 0x00000014091c7246 */ /* 0x000fc4000380001c */
[-C--:B------:R-:W-:Y:S02]  /*1d20*/  VIADDMNMX.U32 R38, R8, R20.reuse, R38, PT ;  /* 0x0000001408267246 */ /* 0x080fe40003800026 */
[-C--:B------:R-:W-:Y:S02]  /*1d30*/  VIADDMNMX.U32 R35, R7, R20.reuse, R35, PT ;  /* 0x0000001407237246 */ /* 0x080fe40003800023 */
[----:B------:R-:W-:Y:S02]  /*1d40*/  VIADDMNMX.U32 R33, R6, R20, R33, PT ;  /* 0x0000001406217246 */ /* 0x000fe40003800021 */
[----:B------:R-:W-:Y:S04]  /*1d50*/  @P0 LDS.U16 R20, [R3+0x92] ;  /* 0x0000920003140984 */ /* 0x000fe80000000400 */
[----:B------:R-:W0:Y:S02]  /*1d60*/  @!P0 LDS.U16 R20, [R0+0x92] ;  /* 0x0000920000148984 */ /* 0x000e240000000400 */
[----:B0-----:R-:W-:-:S04]  /*1d70*/  LOP3.LUT R20, R20, 0xffff, RZ, 0xc0, !PT ;  /* 0x0000ffff14147812 */ /* 0x001fc800078ec0ff */
[-C--:B------:R-:W-:Y:S02]  /*1d80*/  VIADDMNMX.U32 R21, R9, R20.reuse, R21, PT ;  /* 0x0000001409157246 */ /* 0x080fe40003800015 */
        /* <DEDUP_REMOVED lines=16> */
[----:B------:R-:W-:Y:S01]  /*1e90*/  VIADDMNMX.U32 R25, R6, R20, R25, PT ;  /* 0x0000001406197246 */ /* 0x000fe20003800019 */
[----:B------:R-:W-:Y:S06]  /*1ea0*/  @!P0 BRA `(.L_x_15) ;  /* 0x0000000000308947 */ /* 0x000fec0003800000 */
[----:B------:R-:W0:Y:S04]  /*1eb0*/  LDS.64 R6, [R4+0x490] ;  /* 0x0004900004067984 */ /* 0x000e280000000a00 */
[----:B------:R-:W1:Y:S04]  /*1ec0*/  LDS.U16 R34, [R3+0x198] ;  /* 0x0001980003227984 */ /* 0x000e680000000400 */
[----:B------:R-:W2:Y:S04]  /*1ed0*/  LDS.U16 R20, [R4+0x498] ;  /* 0x0004980004147984 */ /* 0x000ea80000000400 */
[----:B------:R3:W4:Y:S04]  /*1ee0*/  LDS.U16 R32, [R3+0x12] ;  /* 0x0000120003207984 */ /* 0x0007280000000400 */
[----:B------:R3:W3:Y:S04]  /*1ef0*/  LDS.U16 R31, [R3+0x94] ;  /* 0x00009400031f7984 */ /* 0x0006e80000000400 */
[----:B------:R0:W3:Y:S02]  /*1f00*/  LDS.U16 R27, [R3+0x116] ;  /* 0x00011600031b7984 */ /* 0x0000e40000000400 */
[----:B0-----:R-:W-:-:S02]  /*1f10*/  PRMT R8, R7, 0x7632, R8 ;  /* 0x0000763207087816 */ /* 0x001fc40000000008 */
[----:B------:R-:W-:Y:S02]  /*1f20*/  PRMT R9, R7, 0x7610, R9 ;  /* 0x0000761007097816 */ /* 0x000fe40000000009 */
[----:B------:R-:W-:Y:S02]  /*1f30*/  PRMT R39, R6, 0x7632, R39 ;  /* 0x0000763206277816 */ /* 0x000fe40000000027 */
[----:B-1----:R-:W-:Y:S02]  /*1f40*/  PRMT R7, R34, 0x7610, R7 ;  /* 0x0000761022077816 */ /* 0x002fe40000000007 */
[----:B--2---:R-:W-:Y:S01]  /*1f50*/  PRMT R6, R20, 0x7610, R6 ;  /* 0x0000761014067816 */ /* 0x004fe20000000006 */
[----:B------:R-:W-:Y:S06]  /*1f60*/  BRA `(.L_x_16) ;  /* 0x0000000000307947 */ /* 0x000fec0003800000 */
.L_x_15:
        /* <DEDUP_REMOVED lines=12> */
.L_x_16:
[----:B------:R-:W-:Y:S02]  /*2030*/  LOP3.LUT R20, R39, 0xffff, RZ, 0xc0, !PT ;  /* 0x0000ffff27147812 */ /* 0x000fe400078ec0ff */
[----:B------:R-:W-:Y:S02]  /*2040*/  LOP3.LUT R9, R9, 0xffff, RZ, 0xc0, !PT ;  /* 0x0000ffff09097812 */ /* 0x000fe400078ec0ff */
[----:B----4-:R-:W-:Y:S02]  /*2050*/  LOP3.LUT R32, R32, 0xffff, RZ, 0xc0, !PT ;  /* 0x0000ffff20207812 */ /* 0x010fe400078ec0ff */
[----:B------:R-:W-:Y:S02]  /*2060*/  LOP3.LUT R8, R8, 0xffff, RZ, 0xc0, !PT ;  /* 0x0000ffff08087812 */ /* 0x000fe400078ec0ff */
[----:B------:R-:W-:Y:S02]  /*2070*/  LOP3.LUT R6, R6, 0xffff, RZ, 0xc0, !PT ;  /* 0x0000ffff06067812 */ /* 0x000fe400078ec0ff */
[----:B---3--:R-:W-:-:S02]  /*2080*/  LOP3.LUT R31, R31, 0xffff, RZ, 0xc0, !PT ;  /* 0x0000ffff1f1f7812 */ /* 0x008fc400078ec0ff */
        /* <DEDUP_REMOVED lines=28> */
.L_x_17:
        /* <DEDUP_REMOVED lines=9> */
.L_x_18:
        /* <DEDUP_REMOVED lines=35> */
.L_x_19:
        /* <DEDUP_REMOVED lines=10> */
.L_x_20:
        /* <DEDUP_REMOVED lines=79> */
.L_x_21:
        /* <DEDUP_REMOVED lines=12> */
.L_x_22:
        /* <DEDUP_REMOVED lines=34> */
.L_x_23:
        /* <DEDUP_REMOVED lines=9> */
.L_x_24:
        /* <DEDUP_REMOVED lines=35> */
.L_x_25:
        /* <DEDUP_REMOVED lines=10> */
.L_x_26:
        /* <DEDUP_REMOVED lines=79> */
.L_x_27:
        /* <DEDUP_REMOVED lines=12> */
.L_x_28:
        /* <DEDUP_REMOVED lines=34> */
.L_x_29:
        /* <DEDUP_REMOVED lines=9> */
.L_x_30:
        /* <DEDUP_REMOVED lines=35> */
.L_x_31:
        /* <DEDUP_REMOVED lines=10> */
.L_x_32:
        /* <DEDUP_REMOVED lines=79> */
.L_x_33:
        /* <DEDUP_REMOVED lines=12> */
.L_x_34:
        /* <DEDUP_REMOVED lines=34> */
.L_x_35:
        /* <DEDUP_REMOVED lines=9> */
.L_x_36:
        /* <DEDUP_REMOVED lines=35> */
.L_x_37:
        /* <DEDUP_REMOVED lines=10> */
.L_x_38:
        /* <DEDUP_REMOVED lines=79> */
.L_x_39:
        /* <DEDUP_REMOVED lines=12> */
.L_x_40:
        /* <DEDUP_REMOVED lines=34> */
.L_x_41:
        /* <DEDUP_REMOVED lines=9> */
.L_x_42:
        /* <DEDUP_REMOVED lines=35> */
.L_x_43:
        /* <DEDUP_REMOVED lines=10> */
.L_x_44:
        /* <DEDUP_REMOVED lines=79> */
.L_x_45:
        /* <DEDUP_REMOVED lines=12> */
.L_x_46:
        /* <DEDUP_REMOVED lines=34> */
.L_x_47:
        /* <DEDUP_REMOVED lines=9> */
.L_x_48:
        /* <DEDUP_REMOVED lines=35> */
.L_x_49:
        /* <DEDUP_REMOVED lines=10> */
.L_x_50:
        /* <DEDUP_REMOVED lines=79> */
.L_x_51:
        /* <DEDUP_REMOVED lines=12> */
.L_x_52:
        /* <DEDUP_REMOVED lines=34> */
.L_x_53:
        /* <DEDUP_REMOVED lines=9> */
.L_x_54:
        /* <DEDUP_REMOVED lines=35> */
.L_x_55:
        /* <DEDUP_REMOVED lines=10> */
.L_x_56:
        /* <DEDUP_REMOVED lines=79> */
.L_x_57:
        /* <DEDUP_REMOVED lines=12> */
.L_x_58:
        /* <DEDUP_REMOVED lines=34> */
.L_x_59:
        /* <DEDUP_REMOVED lines=9> */
.L_x_60:
        /* <DEDUP_REMOVED lines=35> */
.L_x_61:
        /* <DEDUP_REMOVED lines=10> */
.L_x_62:
        /* <DEDUP_REMOVED lines=79> */
.L_x_63:
        /* <DEDUP_REMOVED lines=12> */
.L_x_64:
        /* <DEDUP_REMOVED lines=34> */
.L_x_65:
        /* <DEDUP_REMOVED lines=9> */
.L_x_66:
        /* <DEDUP_REMOVED lines=35> */
.L_x_67:
        /* <DEDUP_REMOVED lines=10> */
.L_x_68:
        /* <DEDUP_REMOVED lines=79> */
.L_x_69:
        /* <DEDUP_REMOVED lines=12> */
.L_x_70:
        /* <DEDUP_REMOVED lines=34> */
.L_x_71:
        /* <DEDUP_REMOVED lines=9> */
.L_x_72:
        /* <DEDUP_REMOVED lines=35> */
.L_x_73:
        /* <DEDUP_REMOVED lines=10> */
.L_x_74:
        /* <DEDUP_REMOVED lines=79> */
.L_x_75:
        /* <DEDUP_REMOVED lines=12> */
.L_x_76:
        /* <DEDUP_REMOVED lines=34> */
.L_x_77:
        /* <DEDUP_REMOVED lines=9> */
.L_x_78:
        /* <DEDUP_REMOVED lines=35> */
.L_x_79:
        /* <DEDUP_REMOVED lines=10> */
.L_x_80:
        /* <DEDUP_REMOVED lines=79> */
.L_x_81:
        /* <DEDUP_REMOVED lines=12> */
.L_x_82:
        /* <DEDUP_REMOVED lines=34> */
.L_x_83:
        /* <DEDUP_REMOVED lines=9> */
.L_x_84:
        /* <DEDUP_REMOVED lines=35> */
.L_x_85:
        /* <DEDUP_REMOVED lines=10> */
.L_x_86:
[----:B--2---:R-:W-:Y:S02]  /*a0c0*/  LOP3.LUT R20, R9, 0xffff, RZ, 0xc0, !PT ;  /* 0x0000ffff09147812 */ /* 0x004fe400078ec0ff */
[----:B------:R-:W-:Y:S02]  /*a0d0*/  LOP3.LUT R9, R6, 0xffff, RZ, 0xc0, !PT ;  /* 0x0000ffff06097812 */ /* 0x000fe400078ec0ff */
[----:B------:R-:W-:Y:S02]  /*a0e0*/  LOP3.LUT R6, R31, 0xffff, RZ, 0xc0, !PT ;  /* 0x0000ffff1f067812 */ /* 0x000fe400078ec0ff */
[----:B---3--:R-:W-:Y:S02]  /*a0f0*/  LOP3.LUT R32, R32, 0xffff, RZ, 0xc0, !PT ;  /* 0x0000ffff20207812 */ /* 0x008fe400078ec0ff */
[----:B----4-:R-:W-:Y:S02]  /*a100*/  LOP3.LUT R31, R34, 0xffff, RZ, 0xc0, !PT ;  /* 0x0000ffff221f7812 */ /* 0x010fe400078ec0ff */
[----:B-1----:R-:W-:-:S02]  /*a110*/  LOP3.LUT R27, R27, 0xffff, RZ, 0xc0, !PT ;  /* 0x0000ffff1b1b7812 */ /* 0x002fc400078ec0ff */
[----:B------:R-:W-:Y:S02]  /*a120*/  LOP3.LUT R7, R7, 0xffff, RZ, 0xc0, !PT ;  /* 0x0000ffff07077812 */ /* 0x000fe400078ec0ff */
        /* <DEDUP_REMOVED lines=10> */
[-C--:B------:R-:W-:Y:S02]  /*a1d0*/  VIADDMNMX.U32 R24, R8, R7.reuse, R24, PT ;  /* 0x0000000708187246 */ /* 0x080fe40003800018 */
        /* <DEDUP_REMOVED lines=9> */
[----:B0-----:R-:W-:-:S02]  /*a270*/  @P0 PRMT R20, R6, 0x7632, R20 ;  /* 0x0000763206140816 */ /* 0x001fc40000000014 */
[----:B------:R-:W-:Y:S02]  /*a280*/  @P0 PRMT R27, R6, 0x7610, R27 ;  /* 0x00007610061b0816 */ /* 0x000fe4000000001b */
[----:B------:R-:W-:Y:S02]  /*a290*/  @P0 PRMT R31, R7, 0x7632, R31 ;  /* 0x00007632071f0816 */ /* 0x000fe4000000001f */
[C---:B-1----:R-:W-:Y:S02]  /*a2a0*/  @!P0 PRMT R20, R8.reuse, 0x7632, R20 ;  /* 0x0000763208148816 */ /* 0x042fe40000000014 */
[----:B------:R-:W-:Y:S02]  /*a2b0*/  @!P0 PRMT R27, R8, 0x7610, R27 ;  /* 0x00007610081b8816 */ /* 0x000fe4000000001b */
[----:B------:R-:W-:Y:S01]  /*a2c0*/  @P0 LDS.U16 R8, [R3+0x70] ;  /* 0x0000700003080984 */ /* 0x000fe20000000400 */
[C---:B------:R-:W-:Y:S02]  /*a2d0*/  @!P0 PRMT R31, R9.reuse, 0x7632, R31 ;  /* 0x00007632091f8816 */ /* 0x040fe4000000001f */
[----:B------:R-:W-:Y:S01]  /*a2e0*/  @!P0 PRMT R7, R9, 0x7610, R7 ;  /* 0x0000761009078816 */ /* 0x000fe20000000007 */
[----:B------:R-:W0:Y:S01]  /*a2f0*/  @!P0 LDS.U16 R8, [R0+0x70] ;  /* 0x0000700000088984 */ /* 0x000e220000000400 */
[----:B------:R-:W-:-:S02]  /*a300*/  LOP3.LUT R27, R27, 0xffff, RZ, 0xc0, !PT ;  /* 0x0000ffff1b1b7812 */ /* 0x000fc400078ec0ff */
[----:B------:R-:W-:Y:S02]  /*a310*/  LOP3.LUT R20, R20, 0xffff, RZ, 0xc0, !PT ;  /* 0x0000ffff14147812 */ /* 0x000fe400078ec0ff */
[----:B------:R-:W-:Y:S02]  /*a320*/  LOP3.LUT R7, R7, 0xffff, RZ, 0xc0, !PT ;  /* 0x0000ffff07077812 */ /* 0x000fe400078ec0ff */
[----:B------:R-:W-:Y:S02]  /*a330*/  LOP3.LUT R6, R31, 0xffff, RZ, 0xc0, !PT ;  /* 0x0000ffff1f067812 */ /* 0x000fe400078ec0ff */
        /* <DEDUP_REMOVED lines=9> */
[----:B------:R-:W-:Y:S01]  /*a3d0*/  @P0 LDS.U16 R29, [R3+0x174] ;  /* 0x00017400031d0984 */ /* 0x000fe20000000400 */
[-C--:B------:R-:W-:Y:S02]  /*a3e0*/  VIADDMNMX.U32 R21, R27, R31.reuse, R21, PT ;  /* 0x0000001f1b157246 */ /* 0x080fe40003800015 */
[-C--:B------:R-:W-:Y:S01]  /*a3f0*/  VIADDMNMX.U32 R8, R20, R31.reuse, R30, PT ;  /* 0x0000001f14087246 */ /* 0x080fe2000380001e */
[----:B------:R-:W0:Y:S01]  /*a400*/  @!P0 LDS.U16 R29, [R0+0x174] ;  /* 0x00017400001d8984 */ /* 0x000e220000000400 */
[----:B------:R-:W-:Y:S02]  /*a410*/  VIADDMNMX.U32 R10, R6, R31, R10, PT ;  /* 0x0000001f060a7246 */ /* 0x000fe4000380000a */
        /* <DEDUP_REMOVED lines=23> */
.L_x_87:
        /* <DEDUP_REMOVED lines=10> */
.L_x_88:
[----:B------:R-:W-:Y:S02]  /*a630*/  LOP3.LUT R30, R30, 0xffff, RZ, 0xc0, !PT ;  /* 0x0000ffff1e1e7812 */ /* 0x000fe400078ec0ff */
[----:B---3--:R-:W-:Y:S02]  /*a640*/  LOP3.LUT R34, R34, 0xffff, RZ, 0xc0, !PT ;  /* 0x0000ffff22227812 */ /* 0x008fe400078ec0ff */
[----:B------:R-:W-:Y:S02]  /*a650*/  LOP3.LUT R29, R7, 0xffff, RZ, 0xc0, !PT ;  /* 0x0000ffff071d7812 */ /* 0x000fe400078ec0ff */
[----:B------:R-:W-:Y:S02]  /*a660*/  LOP3.LUT R6, R6, 0xffff, RZ, 0xc0, !PT ;  /* 0x0000ffff06067812 */ /* 0x000fe400078ec0ff */
[----:B------:R-:W-:Y:S02]  /*a670*/  LOP3.LUT R27, R27, 0xffff, RZ, 0xc0, !PT ;  /* 0x0000ffff1b1b7812 */ /* 0x000fe400078ec0ff */
[----:B------:R-:W-:-:S02]  /*a680*/  VIADDMNMX.U32 R7, R30, R34, R21, PT ;  /* 0x000000221e077246 */ /* 0x000fc40003800015 */
[----:B--2---:R-:W-:Y:S02]  /*a690*/  LOP3.LUT R20, R20, 0xffff, RZ, 0xc0, !PT ;  /* 0x0000ffff14147812 */ /* 0x004fe400078ec0ff */
[----:B----4-:R-:W-:Y:S02]  /*a6a0*/  LOP3.LUT R32, R32, 0xffff, RZ, 0xc0, !PT ;  /* 0x0000ffff20207812 */ /* 0x010fe400078ec0ff */
[----:B-1----:R-:W-:Y:S02]  /*a6b0*/  LOP3.LUT R21, R31, 0xffff, RZ, 0xc0, !PT ;  /* 0x0000ffff1f157812 */ /* 0x002fe400078ec0ff */
[-C--:B------:R-:W-:Y:S02]  /*a6c0*/  VIADDMNMX.U32 R28, R30, R6.reuse, R28, PT ;  /* 0x000000061e1c7246 */ /* 0x080fe4000380001c */
[-C--:B------:R-:W-:Y:S02]  /*a6d0*/  VIADDMNMX.U32 R38, R29, R6.reuse, R38, PT ;  /* 0x000000061d267246 */ /* 0x080fe40003800026 */
[----:B------:R-:W-:-:S02]  /*a6e0*/  VIADDMNMX.U32 R35, R27, R6, R35, PT ;  /* 0x000000061b237246 */ /* 0x000fc40003800023 */
[C---:B------:R-:W-:Y:S02]  /*a6f0*/  VIADDMNMX.U32 R6, R20.reuse, R6, R33, PT ;  /* 0x0000000614067246 */ /* 0x040fe40003800021 */
        /* <DEDUP_REMOVED lines=21> */
.L_x_89:
        /* <DEDUP_REMOVED lines=9> */
.L_x_90:
        /* <DEDUP_REMOVED lines=26> */
[----:B------:R1:W2:Y:S04]  /*aa80*/  LDS.U16 R39, [R3+0x76] ;  /* 0x0000760003277984 */ /* 0x0002a80000000400 */
[----:B------:R1:W3:Y:S04]  /*aa90*/  LDS.U16 R34, [R3+0xf8] ;  /* 0x0000f80003227984 */ /* 0x0002e80000000400 */
[----:B------:R1:W4:Y:S04]  /*aaa0*/  LDS.U16 R27, [R3+0x17a] ;  /* 0x00017a00031b7984 */ /* 0x0003280000000400 */
[----:B------:R1:W1:Y:S04]  /*aab0*/  LDS.U16 R33, [R3+0x1fc] ;  /* 0x0001fc0003217984 */ /* 0x0002680000000400 */
[----:B------:R0:W1:Y:S02]  /*aac0*/  LDS.U16 R29, [R4+0x1df6] ;  /* 0x001df600041d7984 */ /* 0x0000640000000400 */
[----:B0-----:R-:W-:Y:S01]  /*aad0*/  PRMT R30, R20, 0x7632, R30 ;  /* 0x00007632141e7816 */ /* 0x001fe2000000001e */
[----:B------:R-:W-:Y:S06]  /*aae0*/  BRA `(.L_x_92) ;  /* 0x0000000000207947 */ /* 0x000fec0003800000 */
.L_x_91:
[----:B------:R-:W-:Y:S01]  /*aaf0*/  IMAD R31, R5, 0x8, R2 ;  /* 0x00000008051f7824 */ /* 0x000fe200078e0202 */
[----:B------:R-:W-:Y:S04]  /*ab00*/  LDS.U16 R39, [R0+0x76] ;  /* 0x0000760000277984 */ /* 0x000fe80000000400 */
[----:B------:R-:W0:Y:S04]  /*ab10*/  LDS.64 R20, [R31+0x1df8] ;  /* 0x001df8001f147984 */ /* 0x000e280000000a00 */
[----:B------:R1:W2:Y:S04]  /*ab20*/  LDS.U16 R29, [R31+0x1df6] ;  /* 0x001df6001f1d7984 */ /* 0x0002a80000000400 */
[----:B------:R1:W3:Y:S04]  /*ab30*/  LDS.U16 R34, [R0+0xf8] ;  /* 0x0000f80000227984 */ /* 0x0002e80000000400 */
[----:B------:R1:W4:Y:S04]  /*ab40*/  LDS.U16 R27, [R0+0x17a] ;  /* 0x00017a00001b7984 */ /* 0x0003280000000400 */
[----:B------:R1:W1:Y:S01]  /*ab50*/  LDS.U16 R33, [R0+0x1fc] ;  /* 0x0001fc0000217984 */ /* 0x0002620000000400 */
[----:B0-----:R-:W-:-:S07]  /*ab60*/  PRMT R30, R20, 0x7632, R30 ;  /* 0x00007632141e7816 */ /* 0x001fce000000001e */
.L_x_92:
[----:B-12---:R-:W-:Y:S02]  /*ab70*/  LOP3.LUT R32, R29, 0xffff, RZ, 0xc0, !PT ;  /* 0x0000ffff1d207812 */ /* 0x006fe400078ec0ff */
[----:B------:R-:W-:Y:S02]  /*ab80*/  LOP3.LUT R31, R20, 0xffff, RZ, 0xc0, !PT ;  /* 0x0000ffff141f7812 */ /* 0x000fe400078ec0ff */
[----:B------:R-:W-:Y:S02]  /*ab90*/  LOP3.LUT R30, R30, 0xffff, RZ, 0xc0, !PT ;  /* 0x0000ffff1e1e7812 */ /* 0x000fe400078ec0ff */
[----:B---3--:R-:W-:Y:S02]  /*aba0*/  LOP3.LUT R34, R34, 0xffff, RZ, 0xc0, !PT ;  /* 0x0000ffff22227812 */ /* 0x008fe400078ec0ff */
[----:B------:R-:W-:Y:S02]  /*abb0*/  LOP3.LUT R39, R39, 0xffff, RZ, 0xc0, !PT ;  /* 0x0000ffff27277812 */ /* 0x000fe400078ec0ff */
[----:B------:R-:W-:-:S02]  /*abc0*/  LOP3.LUT R29, R21, 0xffff, RZ, 0xc0, !PT ;  /* 0x0000ffff151d7812 */ /* 0x000fc400078ec0ff */
[-C--:B------:R-:W-:Y:S02]  /*abd0*/  VIADDMNMX.U32 R7, R32, R34.reuse, R7, PT ;  /* 0x0000002220077246 */ /* 0x080fe40003800007 */
[-C--:B------:R-:W-:Y:S02]  /*abe0*/  VIADDMNMX.U32 R8, R31, R34.reuse, R8, PT ;  /* 0x000000221f087246 */ /* 0x080fe40003800008 */
[CC--:B------:R-:W-:Y:S02]  /*abf0*/  VIADDMNMX.U32 R9, R30.reuse, R34.reuse, R9, PT ;  /* 0x000000221e097246 */ /* 0x0c0fe40003800009 */
[----:B------:R-:W-:Y:S02]  /*ac00*/  VIADDMNMX.U32 R21, R30, R39, R35, PT ;  /* 0x000000271e157246 */ /* 0x000fe40003800023 */
[----:B------:R-:W-:Y:S02]  /*ac10*/  VIADDMNMX.U32 R34, R29, R34, R10, PT ;  /* 0x000000221d227246 */ /* 0x000fe4000380000a */
[----:B----4-:R-:W-:-:S02]  /*ac20*/  LOP3.LUT R35, R27, 0xffff, RZ, 0xc0, !PT ;  /* 0x0000ffff1b237812 */ /* 0x010fc400078ec0ff */
[----:B------:R-:W-:Y:S02]  /*ac30*/  LOP3.LUT R10, R33, 0xffff, RZ, 0xc0, !PT ;  /* 0x0000ffff210a7812 */ /* 0x000fe400078ec0ff */
[-C--:B------:R-:W-:Y:S01]  /*ac40*/  VIADDMNMX.U32 R33, R30, R35.reuse, R12, PT ;  /* 0x000000231e217246 */ /* 0x080fe2000380000c */
[----:B------:R-:W-:Y:S01]  /*ac50*/  @!P0 IMAD R12, R5, 0x8, R2 ;  /* 0x00000008050c8824 */ /* 0x000fe200078e0202 */
[C---:B------:R-:W-:Y:S02]  /*ac60*/  VIADDMNMX.U32 R27, R31.reuse, R35, R11, PT ;  /* 0x000000231f1b7246 */ /* 0x040fe4000380000b */
[-C--:B------:R-:W-:Y:S02]  /*ac70*/  VIADDMNMX.U32 R22, R32, R10.reuse, R22, PT ;  /* 0x0000000a20167246 */ /* 0x080fe40003800016 */
[-C--:B------:R-:W-:Y:S02]  /*ac80*/  VIADDMNMX.U32 R23, R31, R10.reuse, R23, PT ;  /* 0x0000000a1f177246 */ /* 0x080fe40003800017 */
[----:B------:R-:W-:-:S02]  /*ac90*/  VIADDMNMX.U32 R24, R30, R10, R24, PT ;  /* 0x0000000a1e187246 */ /* 0x000fc40003800018 */
[C---:B------:R-:W-:Y:S02]  /*aca0*/  VIADDMNMX.U32 R25, R29.reuse, R10, R25, PT ;  /* 0x0000000a1d197246 */ /* 0x040fe40003800019 */
[----:B------:R-:W0:Y:S01]  /*acb0*/  @P0 LDS.64 R10, [R4+0x1e78] ;  /* 0x001e7800040a0984 */ /* 0x000e220000000a00 */
[CC--:B------:R-:W-:Y:S02]  /*acc0*/  VIADDMNMX.U32 R26, R32.reuse, R35.reuse, R26, PT ;  /* 0x00000023201a7246 */ /* 0x0c0fe4000380001a */
[C---:B------:R-:W-:Y:S02]  /*acd0*/  VIADDMNMX.U32 R35, R29.reuse, R35, R13, PT ;  /* 0x000000231d237246 */ /* 0x040fe4000380000d */
[----:B------:R-:W1:Y:S01]  /*ace0*/  @!P0 LDS.64 R12, [R12+0x1e78] ;  /* 0x001e78000c0c8984 */ /* 0x000e620000000a00 */
[-C--:B------:R-:W-:Y:S02]  /*acf0*/  VIADDMNMX.U32 R6, R29, R39.reuse, R6, PT ;  /* 0x000000271d067246 */ /* 0x080fe40003800006 */
[-C--:B------:R-:W-:Y:S01]  /*ad00*/  VIADDMNMX.U32 R20, R31, R39.reuse, R38, PT ;  /* 0x000000271f147246 */ /* 0x080fe20003800026 */
[----:B------:R-:W-:Y:S01]  /*ad10*/  @P0 LDS.U16 R29, [R3+0x78] ;  /* 0x00007800031d0984 */ /* 0x000fe20000000400 */
[----:B------:R-:W-:-:S03]  /*ad20*/  VIADDMNMX.U32 R28, R32, R39, R28, PT ;  /* 0x00000027201c7246 */ /* 0x000fc6000380001c */
[----:B------:R-:W2:Y:S01]  /*ad30*/  @!P0 LDS.U16 R29, [R0+0x78] ;  /* 0x00007800001d8984 */ /* 0x000ea20000000400 */
[C---:B0-----:R-:W-:Y:S02]  /*ad40*/  @P0 PRMT R30, R11.reuse, 0x7632, R30 ;  /* 0x000076320b1e0816 */ /* 0x041fe4000000001e */
[----:B------:R-:W-:Y:S02]  /*ad50*/  @P0 PRMT R31, R11, 0x7610, R31 ;  /* 0x000076100b1f0816 */ /* 0x000fe4000000001f */
[----:B------:R-:W-:Y:S02]  /*ad60*/  @P0 PRMT R11, R10, 0x7632, R11 ;  /* 0x000076320a0b0816 */ /* 0x000fe4000000000b */
[C---:B-1----:R-:W-:Y:S02]  /*ad70*/  @!P0 PRMT R30, R13.reuse, 0x7632, R30 ;  /* 0x000076320d1e8816 */ /* 0x042fe4000000001e */
[----:B------:R-:W-:Y:S02]  /*ad80*/  @!P0 PRMT R31, R13, 0x7610, R31 ;  /* 0x000076100d1f8816 */ /* 0x000fe4000000001f */
[----:B------:R-:W-:-:S02]  /*ad90*/  @!P0 PRMT R11, R12, 0x7632, R11 ;  /* 0x000076320c0b8816 */ /* 0x000fc4000000000b */
[----:B------:R-:W-:Y:S02]  /*ada0*/  @!P0 PRMT R10, R12, 0x7610, R10 ;  /* 0x000076100c0a8816 */ /* 0x000fe4000000000a */
[----:B--2---:R-:W-:Y:S02]  /*adb0*/  LOP3.LUT R29, R29, 0xffff, RZ, 0xc0, !PT ;  /* 0x0000ffff1d1d7812 */ /* 0x004fe400078ec0ff */
[----:B------:R-:W-:Y:S02]  /*adc0*/  LOP3.LUT R10, R10, 0xffff, RZ, 0xc0, !PT ;  /* 0x0000ffff0a0a7812 */ /* 0x000fe400078ec0ff */
[----:B------:R-:W-:Y:S02]  /*add0*/  LOP3.LUT R11, R11, 0xffff, RZ, 0xc0, !PT ;  /* 0x0000ffff0b0b7812 */ /* 0x000fe400078ec0ff */
[----:B------:R-:W-:Y:S02]  /*ade0*/  LOP3.LUT R12, R31, 0xffff, RZ, 0xc0, !PT ;  /* 0x0000ffff1f0c7812 */ /* 0x000fe400078ec0ff */
[----:B------:R-:W-:-:S02]  /*adf0*/  LOP3.LUT R13, R30, 0xffff, RZ, 0xc0, !PT ;  /* 0x0000ffff1e0d7812 */ /* 0x000fc400078ec0ff */
        /* <DEDUP_REMOVED lines=13> */
[----:B0-----:R-:W-:-:S02]  /*aed0*/  LOP3.LUT R30, R29, 0xffff, RZ, 0xc0, !PT ;  /* 0x0000ffff1d1e7812 */ /* 0x001fc400078ec0ff */
[----:B------:R-:W-:Y:S02]  /*aee0*/  @P0 LDS.U16 R29, [R3+0x1fe] ;  /* 0x0001fe00031d0984 */ /* 0x000fe40000000400 */
[-C--:B------:R-:W-:Y:S02]  /*aef0*/  VIADDMNMX.U32 R26, R10, R30.reuse, R26, PT ;  /* 0x0000001e0a1a7246 */ /* 0x080fe4000380001a */
[----:B------:R-:W0:Y:S01]  /*af00*/  @!P0 LDS.U16 R29, [R0+0x1fe] ;  /* 0x0001fe00001d8984 */ /* 0x000e220000000400 */
[-C--:B------:R-:W-:Y:S02]  /*af10*/  VIADDMNMX.U32 R27, R11, R30.reuse, R27, PT ;  /* 0x0000001e0b1b7246 */ /* 0x080fe4000380001b */
[-C--:B------:R-:W-:Y:S02]  /*af20*/  VIADDMNMX.U32 R33, R12, R30.reuse, R33, PT ;  /* 0x0000001e0c217246 */ /* 0x080fe40003800021 */
[----:B------:R-:W-:Y:S02]  /*af30*/  VIADDMNMX.U32 R35, R13, R30, R35, PT ;  /* 0x0000001e0d237246 */ /* 0x000fe40003800023 */
[----:B0-----:R-:W-:-:S04]  /*af40*/  LOP3.LUT R29, R29, 0xffff, RZ, 0xc0, !PT ;  /* 0x0000ffff1d1d7812 */ /* 0x001fc800078ec0ff */
        /* <DEDUP_REMOVED lines=11> */
[----:B0-----:R-:W-:-:S04]  /*b000*/  PRMT R10, R11, 0x7632, R10 ;  /* 0x000076320b0a7816 */ /* 0x001fc8000000000a */
[----:B------:R-:W-:Y:S01]  /*b010*/  PRMT R32, R10, 0x7632, R32 ;  /* 0x000076320a207816 */ /* 0x000fe20000000020 */
[----:B--2---:R-:W-:Y:S06]  /*b020*/  BRA `(.L_x_94) ;  /* 0x0000000000247947 */ /* 0x004fec0003800000 */
.L_x_93:
[----:B------:R-:W-:Y:S01]  /*b030*/  IMAD R38, R5, 0x8, R2 ;  /* 0x0000000805267824 */ /* 0x000fe200078e0202 */
[----:B------:R-:W-:Y:S04]  /*b040*/  LDS.U16 R13, [R0+0x7a] ;  /* 0x00007a00000d7984 */ /* 0x000fe80000000400 */
[----:B------:R-:W0:Y:S04]  /*b050*/  LDS.64 R10, [R38+0x1ef8] ;  /* 0x001ef800260a7984 */ /* 0x000e280000000a00 */
[----:B------:R2:W1:Y:S04]  /*b060*/  LDS.U16 R12, [R38+0x1f00] ;  /* 0x001f0000260c7984 */ /* 0x0004680000000400 */
[----:B------:R2:W3:Y:S04]  /*b070*/  LDS.U16 R29, [R0+0xfc] ;  /* 0x0000fc00001d7984 */ /* 0x0004e80000000400 */
[----:B------:R2:W4:Y:S04]  /*b080*/  LDS.U16 R30, [R0+0x17e] ;  /* 0x00017e00001e7984 */ /* 0x0005280000000400 */
[----:B------:R2:W1:Y:S01]  /*b090*/  LDS.U16 R31, [R0+0x200] ;  /* 0x00020000001f7984 */ /* 0x0004620000000400 */
[----:B0-----:R-:W-:-:S04]  /*b0a0*/  PRMT R10, R11, 0x7632, R10 ;  /* 0x000076320b0a7816 */ /* 0x001fc8000000000a */
[----:B--2---:R-:W-:-:S07]  /*b0b0*/  PRMT R32, R10, 0x7632, R32 ;  /* 0x000076320a207816 */ /* 0x004fce0000000020 */
.L_x_94:
[----:B------:R-:W-:Y:S02]  /*b0c0*/  LOP3.LUT R32, R32, 0xffff, RZ, 0xc0, !PT ;  /* 0x0000ffff20207812 */ /* 0x000fe400078ec0ff */
[----:B------:R-:W-:Y:S02]  /*b0d0*/  LOP3.LUT R11, R11, 0xffff, RZ, 0xc0, !PT ;  /* 0x0000ffff0b0b7812 */ /* 0x000fe400078ec0ff */
[----:B------:R-:W-:Y:S02]  /*b0e0*/  LOP3.LUT R13, R13, 0xffff, RZ, 0xc0, !PT ;  /* 0x0000ffff0d0d7812 */ /* 0x000fe400078ec0ff */
[----:B------:R-:W-:Y:S02]  /*b0f0*/  LOP3.LUT R10, R10, 0xffff, RZ, 0xc0, !PT ;  /* 0x0000ffff0a0a7812 */ /* 0x000fe400078ec0ff */
[----:B-1----:R-:W-:Y:S02]  /*b100*/  LOP3.LUT R12, R12, 0xffff, RZ, 0xc0, !PT ;  /* 0x0000ffff0c0c7812 */ /* 0x002fe400078ec0ff */
        /* <DEDUP_REMOVED lines=29> */
.L_x_95:
        /* <DEDUP_REMOVED lines=9> */
.L_x_96:
[----:B------:R-:W-:Y:S02]  /*b370*/  LOP3.LUT R12, R12, 0xffff, RZ, 0xc0, !PT ;  /* 0x0000ffff0c0c7812 */ /* 0x000fe400078ec0ff */
[----:B------:R-:W-:Y:S02]  /*b380*/  LOP3.LUT R13, R13, 0xffff, RZ, 0xc0, !PT ;  /* 0x0000ffff0d0d7812 */ /* 0x000fe400078ec0ff */
[----:B---3--:R-:W-:Y:S02]  /*b390*/  LOP3.LUT R29, R29, 0xffff, RZ, 0xc0, !PT ;  /* 0x0000ffff1d1d7812 */ /* 0x008fe400078ec0ff */
        /* <DEDUP_REMOVED lines=30> */
[----:B-1----:R-:W-:Y:S02]  /*b580*/  PRMT R11, R30, 0x7610, R11 ;  /* 0x000076101e0b7816 */ /* 0x002fe4000000000b */
[----:B--2---:R-:W-:Y:S01]  /*b590*/  PRMT R30, R0, 0x7610, R30 ;  /* 0x00007610001e7816 */ /* 0x004fe2000000001e */
[----:B------:R-:W-:Y:S06]  /*b5a0*/  BRA `(.L_x_98) ;  /* 0x0000000000307947 */ /* 0x000fec0003800000 */
.L_x_97:
        /* <DEDUP_REMOVED lines=12> */
.L_x_98:
[----:B--2---:R-:W-:Y:S02]  /*b670*/  LOP3.LUT R0, R10, 0xffff, RZ, 0xc0, !PT ;  /* 0x0000ffff0a007812 */ /* 0x004fe400078ec0ff */
[----:B---3--:R-:W-:Y:S02]  /*b680*/  LOP3.LUT R3, R30, 0xffff, RZ, 0xc0, !PT ;  /* 0x0000ffff1e037812 */ /* 0x008fe400078ec0ff */
[----:B------:R-:W-:Y:S02]  /*b690*/  LOP3.LUT R11, R11, 0xffff, RZ, 0xc0, !PT ;  /* 0x0000ffff0b0b7812 */ /* 0x000fe400078ec0ff */
[----:B------:R-:W-:Y:S02]  /*b6a0*/  LOP3.LUT R4, R13, 0xffff, RZ, 0xc0, !PT ;  /* 0x0000ffff0d047812 */ /* 0x000fe400078ec0ff */
[----:B------:R-:W-:Y:S02]  /*b6b0*/  LOP3.LUT R10, R12, 0xffff, RZ, 0xc0, !PT ;  /* 0x0000ffff0c0a7812 */ /* 0x000fe400078ec0ff */
[----:B----4-:R-:W-:-:S02]  /*b6c0*/  LOP3.LUT R13, R29, 0xffff, RZ, 0xc0, !PT ;  /* 0x0000ffff1d0d7812 */ /* 0x010fc400078ec0ff */
[-C--:B------:R-:W-:Y:S02]  /*b6d0*/  VIADDMNMX.U32 R28, R3, R11.reuse, R28, PT ;  /* 0x0000000b031c7246 */ /* 0x080fe4000380001c */
[-C--:B------:R-:W-:Y:S02]  /*b6e0*/  VIADDMNMX.U32 R29, R0, R11.reuse, R20, PT ;  /* 0x0000000b001d7246 */ /* 0x080fe40003800014 */
[-C--:B------:R-:W-:Y:S02]  /*b6f0*/  VIADDMNMX.U32 R21, R4, R11.reuse, R21, PT ;  /* 0x0000000b04157246 */ /* 0x080fe40003800015 */
[----:B------:R-:W-:Y:S02]  /*b700*/  VIADDMNMX.U32 R6, R10, R11, R6, PT ;  /* 0x0000000b0a067246 */ /* 0x000fe40003800006 */
[----:B------:R-:W-:Y:S02]  /*b710*/  LOP3.LUT R5, R5, 0xffff, RZ, 0xc0, !PT ;  /* 0x0000ffff05057812 */ /* 0x000fe400078ec0ff */
[----:B------:R-:W-:-:S02]  /*b720*/  LOP3.LUT R11, R2, 0xffff, RZ, 0xc0, !PT ;  /* 0x0000ffff020b7812 */ /* 0x000fc400078ec0ff */
[CC--:B------:R-:W-:Y:S02]  /*b730*/  VIADDMNMX.U32 R7, R3.reuse, R13.reuse, R7, PT ;  /* 0x0000000d03077246 */ /* 0x0c0fe40003800007 */
        /* <DEDUP_REMOVED lines=10> */
[----:B------:R-:W-:-:S02]  /*b7e0*/  VIADDMNMX.U32 R25, R10, R11, R25, PT ;  /* 0x0000000b0a197246 */ /* 0x000fc40003800019 */
[----:B------:R-:W-:Y:S02]  /*b7f0*/  PRMT R20, R28, 0x5410, R29 ;  /* 0x000054101c147816 */ /* 0x000fe4000000001d */
[----:B------:R-:W-:Y:S02]  /*b800*/  PRMT R21, R21, 0x5410, R6 ;  /* 0x0000541015157816 */ /* 0x000fe40000000006 */
[----:B------:R-:W-:Y:S02]  /*b810*/  PRMT R8, R7, 0x5410, R8 ;  /* 0x0000541007087816 */ /* 0x000fe40000000008 */
[----:B------:R-:W-:Y:S01]  /*b820*/  PRMT R9, R9, 0x5410, R34 ;  /* 0x0000541009097816 */ /* 0x000fe20000000022 */
[----:B------:R-:W-:Y:S01]  /*b830*/  STG.E.64 desc[UR4][R36.64], R20 ;  /* 0x0000001424007986 */ /* 0x000fe2000c101b04 */
[----:B------:R-:W-:Y:S02]  /*b840*/  PRMT R26, R26, 0x5410, R27 ;  /* 0x000054101a1a7816 */ /* 0x000fe4000000001b */
[----:B------:R-:W-:Y:S01]  /*b850*/  PRMT R27, R33, 0x5410, R2 ;  /* 0x00005410211b7816 */ /* 0x000fe20000000002 */
[----:B------:R-:W-:Y:S01]  /*b860*/  STG.E.64 desc[UR4][R18.64], R8 ;  /* 0x0000000812007986 */ /* 0x000fe2000c101b04 */
[----:B------:R-:W-:-:S02]  /*b870*/  PRMT R22, R22, 0x5410, R23 ;  /* 0x0000541016167816 */ /* 0x000fc40000000017 */
[----:B------:R-:W-:Y:S01]  /*b880*/  PRMT R23, R24, 0x5410, R25 ;  /* 0x0000541018177816 */ /* 0x000fe20000000019 */
[----:B------:R-:W-:Y:S04]  /*b890*/  STG.E.64 desc[UR4][R16.64], R26 ;  /* 0x0000001a10007986 */ /* 0x000fe8000c101b04 */
[----:B------:R-:W-:Y:S01]  /*b8a0*/  STG.E.64 desc[UR4][R14.64], R22 ;  /* 0x000000160e007986 */ /* 0x000fe2000c101b04 */
[----:B------:R-:W-:Y:S05]  /*b8b0*/  EXIT ;  /* 0x000000000000794d */ /* 0x000fea0003800000 */
.L_x_99:
        /* <DEDUP_REMOVED lines=12> */
.L_x_102:


//--------------------- .text._Z13phase1_kernelPtii --------------------------
	.section	.text._Z13phase1_kernelPtii,"ax",@progbits
	.align	128
        .global         _Z13phase1_kernelPtii
        .type           _Z13phase1_kernelPtii,@function
        .size           _Z13phase1_kernelPtii,(.L_x_103 - _Z13phase1_kernelPtii)
        .other          _Z13phase1_kernelPtii,@"STO_CUDA_ENTRY STV_DEFAULT"
_Z13phase1_kernelPtii:
.text._Z13phase1_kernelPtii:
[----:B------:R-:W-:Y:S01]  /*0000*/  LDC R1, c[0x0][0x37c] ;  /* 0x0000df00ff017b82 */ /* 0x000fe20000000800 */
[----:B------:R-:W0:Y:S07]  /*0010*/  S2R R0, SR_TID.Y ;  /* 0x0000000000007919 */ /* 0x000e2e0000002200 */
[----:B------:R-:W1:Y:S01]  /*0020*/  LDC.64 R6, c[0x0][0x388] ;  /* 0x0000e200ff067b82 */ /* 0x000e620000000a00 */
[----:B------:R-:W2:Y:S01]  /*0030*/  LDCU.64 UR4, c[0x0][0x358] ;  /* 0x00006b00ff0477ac */ /* 0x000ea20008000a00 */
[----:B------:R-:W3:Y:S06]  /*0040*/  S2R R29, SR_TID.X ;  /* 0x00000000001d7919 */ /* 0x000eec0000002100 */
[----:B------:R-:W4:Y:S01]  /*0050*/  LDC.64 R4, c[0x0][0x380] ;  /* 0x0000e000ff047b82 */ /* 0x000f220000000a00 */
[----:B-1----:R-:W-:-:S04]  /*0060*/  IMAD.SHL.U32 R7, R7, 0x40, RZ ;  /* 0x0000004007077824 */ /* 0x002fc800078e00ff */
[--C-:B0-----:R-:W-:Y:S02]  /*0070*/  IMAD R3, R0, 0x4, R7.reuse ;  /* 0x0000000400037824 */ /* 0x101fe400078e0207 */
[----:B---3--:R-:W-:Y:S02]  /*0080*/  IMAD R12, R29, 0x4, R7 ;  /* 0x000000041d0c7824 */ /* 0x008fe400078e0207 */
[C---:B------:R-:W-:Y:S02]  /*0090*/  VIADD R15, R3.reuse, 0x3 ;  /* 0x00000003030f7836 */ /* 0x040fe40000000000 */
[C---:B------:R-:W-:Y:S01]  /*00a0*/  VIADD R13, R3.reuse, 0x2 ;  /* 0x00000002030d7836 */ /* 0x040fe20000000000 */
[C---:B------:R-:W-:Y:S01]  /*00b0*/  VIADDMNMX R23, R3.reuse, 0x1, R12, !PT ;  /* 0x0000000103177846 */ /* 0x040fe2000780010c */
[CC--:B------:R-:W-:Y:S01]  /*00c0*/  IMAD R11, R3.reuse, R6.reuse, R6 ;  /* 0x00000006030b7224 */ /* 0x0c0fe200078e0206 */
[C---:B------:R-:W-:Y:S01]  /*00d0*/  VIMNMX R7, PT, PT, R12.reuse, R15, !PT ;  /* 0x0000000f0c077248 */ /* 0x040fe20007fe0100 */
[-C--:B------:R-:W-:Y:S01]  /*00e0*/  IMAD R9, R3, R6.reuse, R12 ;  /* 0x0000000603097224 */ /* 0x080fe200078e020c */
[-C--:B------:R-:W-:Y:S01]  /*00f0*/  ISETP.GE.AND P1, PT, R23, R6.reuse, PT ;  /* 0x000000061700720c */ /* 0x080fe20003f26270 */
[----:B------:R-:W-:Y:S01]  /*0100*/  IMAD.IADD R11, R12, 0x1, R11 ;  /* 0x000000010c0b7824 */ /* 0x000fe200078e020b */
[----:B------:R-:W-:Y:S01]  /*0110*/  ISETP.GE.AND P3, PT, R7, R6, PT ;  /* 0x000000060700720c */ /* 0x000fe20003f66270 */
[----:B----4-:R-:W-:Y:S01]  /*0120*/  IMAD.WIDE R8, R9, 0x2, R4 ;  /* 0x0000000209087825 */ /* 0x010fe200078e0204 */
[----:B------:R-:W-:-:S02]  /*0130*/  VIMNMX R21, PT, PT, R3, R12, !PT ;  /* 0x0000000c03157248 */ /* 0x000fc40007fe0100 */
[----:B------:R-:W-:Y:S01]  /*0140*/  VIMNMX R25, PT, PT, R12, R13, !PT ;  /* 0x0000000d0c197248 */ /* 0x000fe20007fe0100 */
[-C--:B------:R-:W-:Y:S01]  /*0150*/  IMAD R3, R15, R6.reuse, R12 ;  /* 0x000000060f037224 */ /* 0x080fe200078e020c */
[-C--:B------:R-:W-:Y:S02]  /*0160*/  ISETP.GE.AND P0, PT, R21, R6.reuse, PT ;  /* 0x000000061500720c */ /* 0x080fe40003f06270 */
[----:B------:R-:W-:Y:S01]  /*0170*/  ISETP.GE.AND P2, PT, R25, R6, PT ;  /* 0x000000061900720c */ /* 0x000fe20003f46270 */
[----:B------:R-:W-:-:S04]  /*0180*/  IMAD.WIDE R10, R11, 0x2, R4 ;  /* 0x000000020b0a7825 */ /* 0x000fc800078e0204 */
[----:B------:R-:W-:Y:S01]  /*0190*/  IMAD.WIDE R2, R3, 0x2, R4 ;  /* 0x0000000203027825 */ /* 0x000fe200078e0204 */
[----:B--2---:R-:W2:Y:S03]  /*01a0*/  @!P1 LDG.E.64 R16, desc[UR4][R10.64] ;  /* 0x000000040a109981 */ /* 0x004ea6000c1e1b00 */
[----:B------:R-:W-:Y:S01]  /*01b0*/  IMAD R13, R13, R6, R12 ;  /* 0x000000060d0d7224 */ /* 0x000fe200078e020c */
[----:B------:R-:W3:Y:S03]  /*01c0*/  @!P3 LDG.E.64 R14, desc[UR4][R2.64] ;  /* 0x00000004020eb981 */ /* 0x000ee6000c1e1b00 */
[----:B------:R-:W-:Y:S01]  /*01d0*/  IMAD.WIDE R4, R13, 0x2, R4 ;  /* 0x000000020d047825 */ /* 0x000fe200078e0204 */
[----:B------:R-:W4:Y:S04]  /*01e0*/  @!P0 LDG.E.64 R18, desc[UR4][R8.64] ;  /* 0x0000000408128981 */ /* 0x000f28000c1e1b00 */
[----:B------:R-:W5:Y:S01]  /*01f0*/  @!P2 LDG.E.64 R12, desc[UR4][R4.64] ;  /* 0x00000004040ca981 */ /* 0x000f62000c1e1b00 */
[----:B------:R-:W0:Y:S01]  /*0200*/  S2R R27, SR_CgaCtaId ;  /* 0x00000000001b7919 */ /* 0x000e220000008800 */
[----:B------:R-:W-:-:S04]  /*0210*/  MOV R20, 0x400 ;  /* 0x0000040000147802 */ /* 0x000fc80000000f00 */
[----:B0-----:R-:W-:-:S05]  /*0220*/  LEA R20, R27, R20, 0x18 ;  /* 0x000000141b147211 */ /* 0x001fca00078ec0ff */
[----:B------:R-:W-:-:S04]  /*0230*/  IMAD R0, R0, 0x208, R20 ;  /* 0x0000020800007824 */ /* 0x000fc800078e0214 */
[C---:B------:R-:W-:Y:S02]  /*0240*/  IMAD R27, R29.reuse, 0x8, R0 ;  /* 0x000000081d1b7824 */ /* 0x040fe400078e0200 */
[----:B------:R-:W-:Y:S01]  /*0250*/  IMAD R29, R29, 0x8, R20 ;  /* 0x000000081d1d7824 */ /* 0x000fe200078e0214 */
[--C-:B--2---:R-:W-:Y:S02]  /*0260*/  PRMT R20, R16, 0x5432, R17.reuse ;  /* 0x0000543210147816 */ /* 0x104fe40000000011 */
[----:B------:R-:W-:Y:S02]  /*0270*/  PRMT R17, R17, 0x7632, R17 ;  /* 0x0000763211117816 */ /* 0x000fe40000000011 */
[----:B---3--:R-:W-:Y:S02]  /*0280*/  PRMT R24, R14, 0x5432, R15 ;  /* 0x000054320e187816 */ /* 0x008fe4000000000f */
[----:B------:R-:W-:Y:S01]  /*0290*/  PRMT R26, R15, 0x7632, R26 ;  /* 0x000076320f1a7816 */ /* 0x000fe2000000001a */
[----:B------:R-:W-:Y:S04]  /*02a0*/  @!P1 STS.U16 [R27+0x82], R16 ;  /* 0x000082101b009388 */ /* 0x000fe80000000400 */
[----:B----4-:R-:W-:Y:S04]  /*02b0*/  @!P0 STS.64 [R27], R18 ;  /* 0x000000121b008388 */ /* 0x010fe80000000a00 */
[----:B------:R-:W-:Y:S04]  /*02c0*/  @!P1 STS [R27+0x84], R20 ;  /* 0x000084141b009388 */ /* 0x000fe80000000800 */
[----:B------:R-:W-:Y:S04]  /*02d0*/  @!P1 STS.U16 [R27+0x88], R17 ;  /* 0x000088111b009388 */ /* 0x000fe80000000400 */
[----:B------:R-:W-:Y:S04]  /*02e0*/  @!P3 STS.U16 [R27+0x186], R14 ;  /* 0x0001860e1b00b388 */ /* 0x000fe80000000400 */
[----:B------:R-:W-:Y:S04]  /*02f0*/  @!P3 STS [R27+0x188], R24 ;  /* 0x000188181b00b388 */ /* 0x000fe80000000800 */
[----:B------:R-:W-:Y:S04]  /*0300*/  @!P3 STS.U16 [R27+0x18c], R26 ;  /* 0x00018c1a1b00b388 */ /* 0x000fe80000000400 */
[----:B-----5:R-:W-:Y:S04]  /*0310*/  @!P2 STS [R27+0x104], R12 ;  /* 0x0001040c1b00a388 */ /* 0x020fe80000000800 */
[----:B------:R-:W-:Y:S01]  /*0320*/  @!P2 STS [R27+0x108], R13 ;  /* 0x0001080d1b00a388 */ /* 0x000fe20000000800 */
[----:B------:R-:W-:Y:S06]  /*0330*/  BAR.SYNC.DEFER_BLOCKING 0x0 ;  /* 0x0000000000007b1d */ /* 0x000fec0000010000 */
[----:B------:R-:W-:Y:S04]  /*0340*/  LDS.U16 R18, [R0] ;  /* 0x0000000000127984 */ /* 0x000fe80000000400 */
[----:B------:R-:W-:Y:S04]  /*0350*/  LDS.U16 R15, [R29] ;  /* 0x000000001d0f7984 */ /* 0x000fe80000000400 */
[----:B------:R-:W0:Y:S04]  /*0360*/  LDS.U16 R19, [R27] ;  /* 0x000000001b137984 */ /* 0x000e280000000400 */
[----:B------:R-:W-:Y:S04]  /*0370*/  LDS.U16 R16, [R29+0x2] ;  /* 0x000002001d107984 */ /* 0x000fe80000000400 */
[----:B------:R-:W1:Y:S04]  /*0380*/  LDS.U16 R22, [R27+0x2] ;  /* 0x000002001b167984 */ /* 0x000e680000000400 */
[----:B------:R-:W-:Y:S04]  /*0390*/  LDS.U16 R13, [R29+0x4] ;  /* 0x000004001d0d7984 */ /* 0x000fe80000000400 */
[----:B------:R-:W2:Y:S04]  /*03a0*/  LDS.U16 R24, [R27+0x4] ;  /* 0x000004001b187984 */ /* 0x000ea80000000400 */
[----:B------:R-:W-:Y:S04]  /*03b0*/  LDS.U16 R26, [R27+0x6] ;  /* 0x000006001b1a7984 */ /* 0x000fe80000000400 */
[----:B------:R-:W-:Y:S04]  /*03c0*/  LDS.U16 R17, [R0+0x82] ;  /* 0x0000820000117984 */ /* 0x000fe80000000400 */
[----:B------:R-:W-:Y:S04]  /*03d0*/  LDS.U16 R14, [R0+0x104] ;  /* 0x00010400000e7984 */ /* 0x000fe80000000400 */
[----:B------:R-:W-:Y:S04]  /*03e0*/  LDS.U16 R12, [R0+0x186] ;  /* 0x00018600000c7984 */ /* 0x000fe80000000400 */
[----:B------:R-:W-:Y:S01]  /*03f0*/  LDS.U16 R28, [R27+0x84] ;  /* 0x000084001b1c7984 */ /* 0x000fe20000000400 */
[----:B0-----:R-:W-:-:S03]  /*0400*/  VIADDMNMX.U32 R20, R15, R18, R19, PT ;  /* 0x000000120f147246 */ /* 0x001fc60003800013 */
[----:B------:R-:W0:Y:S01]  /*0410*/  LDS.U16 R19, [R29+0x6] ;  /* 0x000006001d137984 */ /* 0x000e220000000400 */
[----:B-1----:R-:W-:-:S03]  /*0420*/  VIADDMNMX.U32 R22, R16, R18, R22, PT ;  /* 0x0000001210167246 */ /* 0x002fc60003800016 */
[----:B------:R-:W-:Y:S04]  /*0430*/  STS.U16 [R27], R20 ;  /* 0x000000141b007388 */ /* 0x000fe80000000400 */
[----:B------:R-:W-:Y:S01]  /*0440*/  STS.U16 [R27+0x2], R22 ;  /* 0x000002161b007388 */ /* 0x000fe20000000400 */
[----:B--2---:R-:W-:-:S03]  /*0450*/  VIADDMNMX.U32 R24, R13, R18, R24, PT ;  /* 0x000000120d187246 */ /* 0x004fc60003800018 */
[----:B------:R-:W1:Y:S04]  /*0460*/  LDS.U16 R20, [R27+0x86] ;  /* 0x000086001b147984 */ /* 0x000e680000000400 */
[----:B------:R-:W2:Y:S01]  /*0470*/  LDS.U16 R22, [R27+0x88] ;  /* 0x000088001b167984 */ /* 0x000ea20000000400 */
[----:B0-----:R-:W-:-:S03]  /*0480*/  VIADDMNMX.U32 R26, R19, R18, R26, PT ;  /* 0x00000012131a7246 */ /* 0x001fc6000380001a */
[----:B------:R-:W0:Y:S01]  /*0490*/  LDS.U16 R18, [R27+0x82] ;  /* 0x000082001b127984 */ /* 0x000e220000000400 */
[-C--:B------:R-:W-:Y:S02]  /*04a0*/  VIADDMNMX.U32 R28, R16, R17.reuse, R28, PT ;  /* 0x00000011101c7246 */ /* 0x080fe4000380001c */
[-C--:B-1----:R-:W-:Y:S02]  /*04b0*/  VIADDMNMX.U32 R20, R13, R17.reuse, R20, PT ;  /* 0x000000110d147246 */ /* 0x082fe40003800014 */
[-C--:B--2---:R-:W-:Y:S02]  /*04c0*/  VIADDMNMX.U32 R22, R19, R17.reuse, R22, PT ;  /* 0x0000001113167246 */ /* 0x084fe40003800016 */
[C---:B0-----:R-:W-:Y:S02]  /*04d0*/  VIADDMNMX.U32 R18, R15.reuse, R17, R18, PT ;  /* 0x000000110f127246 */ /* 0x041fe40003800012 */
[----:B------:R-:W0:Y:S04]  /*04e0*/  LDS.U16 R17, [R27+0x104] ;  /* 0x000104001b117984 */ /* 0x000e280000000400 */
[----:B------:R0:W-:Y:S04]  /*04f0*/  STS.U16 [R27+0x82], R18 ;  /* 0x000082121b007388 */ /* 0x0001e80000000400 */
[----:B------:R-:W-:Y:S04]  /*0500*/  STS.U16 [R27+0x4], R24 ;  /* 0x000004181b007388 */ /* 0x000fe80000000400 */
[----:B------:R-:W-:Y:S04]  /*0510*/  STS.U16 [R27+0x6], R26 ;  /* 0x0000061a1b007388 */ /* 0x000fe80000000400 */
[----:B------:R-:W-:Y:S04]  /*0520*/  STS.U16 [R27+0x86], R20 ;  /* 0x000086141b007388 */ /* 0x000fe80000000400 */
[----:B------:R-:W1:Y:S04]  /*0530*/  LDS.U16 R24, [R27+0x106] ;  /* 0x000106001b187984 */ /* 0x000e680000000400 */
[----:B------:R-:W2:Y:S04]  /*0540*/  LDS.U16 R26, [R27+0x108] ;  /* 0x000108001b1a7984 */ /* 0x000ea80000000400 */
[----:B------:R-:W-:Y:S04]  /*0550*/  STS.U16 [R27+0x84], R28 ;  /* 0x0000841c1b007388 */ /* 0x000fe80000000400 */
[----:B------:R-:W-:Y:S04]  /*0560*/  STS.U16 [R27+0x88], R22 ;  /* 0x000088161b007388 */ /* 0x000fe80000000400 */
[----:B------:R-:W3:Y:S01]  /*0570*/  LDS.U16 R20, [R27+0x10a] ;  /* 0x00010a001b147984 */ /* 0x000ee20000000400 */
[----:B0-----:R-:W-:-:S03]  /*0580*/  VIADDMNMX.U32 R18, R15, R14, R17, PT ;  /* 0x0000000e0f127246 */ /* 0x001fc60003800011 */
[----:B------:R-:W0:Y:S04]  /*0590*/  LDS.U16 R28, [R27+0x188] ;  /* 0x000188001b1c7984 */ /* 0x000e280000000400 */
[----:B------:R-:W-:Y:S04]  /*05a0*/  STS.U16 [R27+0x104], R18 ;  /* 0x000104121b007388 */ /* 0x000fe80000000400 */
[----:B------:R-:W4:Y:S04]  /*05b0*/  LDS.U16 R17, [R27+0x186] ;  /* 0x000186001b117984 */ /* 0x000f280000000400 */
[----:B------:R-:W5:Y:S04]  /*05c0*/  LDS.U16 R22, [R27+0x18a] ;  /* 0x00018a001b167984 */ /* 0x000f680000000400 */
[----:B------:R-:W5:Y:S01]  /*05d0*/  LDS.U16 R18, [R27+0x18c] ;  /* 0x00018c001b127984 */ /* 0x000f620000000400 */
[----:B-1----:R-:W-:-:S02]  /*05e0*/  VIADDMNMX.U32 R24, R16, R14, R24, PT ;  /* 0x0000000e10187246 */ /* 0x002fc40003800018 */
[----:B--2---:R-:W-:-:S03]  /*05f0*/  VIADDMNMX.U32 R26, R13, R14, R26, PT ;  /* 0x0000000e0d1a7246 */ /* 0x004fc6000380001a */
[----:B------:R-:W-:Y:S04]  /*0600*/  STS.U16 [R27+0x106], R24 ;  /* 0x000106181b007388 */ /* 0x000fe80000000400 */
[----:B------:R-:W-:Y:S01]  /*0610*/  STS.U16 [R27+0x108], R26 ;  /* 0x0001081a1b007388 */ /* 0x000fe20000000400 */
[----:B---3--:R-:W-:Y:S02]  /*0620*/  VIADDMNMX.U32 R14, R19, R14, R20, PT ;  /* 0x0000000e130e7246 */ /* 0x008fe40003800014 */
[----:B0-----:R-:W-:-:S03]  /*0630*/  VIADDMNMX.U32 R28, R16, R12, R28, PT ;  /* 0x0000000c101c7246 */ /* 0x001fc6000380001c */
[----:B------:R-:W-:Y:S01]  /*0640*/  STS.U16 [R27+0x10a], R14 ;  /* 0x00010a0e1b007388 */ /* 0x000fe20000000400 */
[-C--:B----4-:R-:W-:Y:S02]  /*0650*/  VIADDMNMX.U32 R20, R15, R12.reuse, R17, PT ;  /* 0x0000000c0f147246 */ /* 0x090fe40003800011 */
[-C--:B-----5:R-:W-:Y:S02]  /*0660*/  VIADDMNMX.U32 R22, R13, R12.reuse, R22, PT ;  /* 0x0000000c0d167246 */ /* 0x0a0fe40003800016 */
[----:B------:R-:W-:Y:S01]  /*0670*/  VIADDMNMX.U32 R18, R19, R12, R18, PT ;  /* 0x0000000c13127246 */ /* 0x000fe20003800012 */
[----:B------:R-:W-:Y:S04]  /*0680*/  STS.U16 [R27+0x186], R20 ;  /* 0x000186141b007388 */ /* 0x000fe80000000400 */
[----:B------:R-:W-:Y:S04]  /*0690*/  STS.U16 [R27+0x188], R28 ;  /* 0x0001881c1b007388 */ /* 0x000fe80000000400 */
[----:B------:R-:W-:Y:S04]  /*06a0*/  STS.U16 [R27+0x18a], R22 ;  /* 0x00018a161b007388 */ /* 0x000fe80000000400 */
[----:B------:R-:W-:Y:S01]  /*06b0*/  STS.U16 [R27+0x18c], R18 ;  /* 0x00018c121b007388 */ /* 0x000fe20000000400 */
[----:B------:R-:W-:Y:S06]  /*06c0*/  BAR.SYNC.DEFER_BLOCKING 0x0 ;  /* 0x0000000000007b1d */ /* 0x000fec0000010000 */
[----:B------:R-:W-:Y:S04]  /*06d0*/  LDS.U16 R16, [R0+0x2] ;  /* 0x0000020000107984 */ /* 0x000fe80000000400 */
[----:B------:R-:W-:Y:S04]  /*06e0*/  LDS.U16 R13, [R29+0x84] ;  /* 0x000084001d0d7984 */ /* 0x000fe80000000400 */
[----:B------:R-:W0:Y:S04]  /*06f0*/  LDS.U16 R19, [R27+0x2] ;  /* 0x000002001b137984 */ /* 0x000e280000000400 */
[----:B------:R-:W-:Y:S04]  /*0700*/  LDS.U16 R12, [R29+0x82] ;  /* 0x000082001d0c7984 */ /* 0x000fe80000000400 */
[----:B------:R-:W1:Y:S04]  /*0710*/  LDS.U16 R17, [R27] ;  /* 0x000000001b117984 */ /* 0x000e680000000400 */
[----:B------:R-:W-:Y:S04]  /*0720*/  LDS.U16 R18, [R29+0x86] ;  /* 0x000086001d127984 */ /* 0x000fe80000000400 */
[----:B------:R-:W2:Y:S04]  /*0730*/  LDS.U16 R24, [R27+0x4] ;  /* 0x000004001b187984 */ /* 0x000ea80000000400 */
[----:B------:R-:W-:Y:S04]  /*0740*/  LDS.U16 R26, [R27+0x6] ;  /* 0x000006001b1a7984 */ /* 0x000fe80000000400 */
[----:B------:R-:W-:Y:S04]  /*0750*/  LDS.U16 R15, [R0+0x84] ;  /* 0x00008400000f7984 */ /* 0x000fe80000000400 */
[----:B------:R-:W-:Y:S04]  /*0760*/  LDS.U16 R14, [R0+0x106] ;  /* 0x00010600000e7984 */ /* 0x000fe80000000400 */
[----:B------:R-:W-:Y:S01]  /*0770*/  LDS.U16 R28, [R27+0x84] ;  /* 0x000084001b1c7984 */ /* 0x000fe20000000400 */
[----:B0-----:R-:W-:-:S03]  /*0780*/  VIADDMNMX.U32 R22, R13, R16, R19, PT ;  /* 0x000000100d167246 */ /* 0x001fc60003800013 */
[----:B------:R-:W0:Y:S01]  /*0790*/  LDS.U16 R19, [R29+0x88] ;  /* 0x000088001d137984 */ /* 0x000e220000000400 */
[----:B-1----:R-:W-:-:S03]  /*07a0*/  VIADDMNMX.U32 R20, R12, R16, R17, PT ;  /* 0x000000100c147246 */ /* 0x002fc60003800011 */
[----:B------:R-:W-:Y:S04]  /*07b0*/  LDS.U16 R17, [R0+0x188] ;  /* 0x0001880000117984 */ /* 0x000fe80000000400 */
[----:B------:R-:W-:Y:S01]  /*07c0*/  STS.U16 [R27], R20 ;  /* 0x000000141b007388 */ /* 0x000fe20000000400 */
[----:B--2---:R-:W-:-:S03]  /*07d0*/  VIADDMNMX.U32 R24, R18, R16, R24, PT ;  /* 0x0000001012187246 */ /* 0x004fc60003800018 */
[----:B------:R-:W-:Y:S04]  /*07e0*/  STS.U16 [R27+0x2], R22 ;  /* 0x000002161b007388 */ /* 0x000fe80000000400 */
        /* <DEDUP_REMOVED lines=3481> */
[----:B------:R-:W-:-:S03]  /*e180*/  VIADDMNMX.U32 R28, R13, R15, R28, PT ;  /* 0x0000000f0d1c7246 */ /* 0x000fc6000380001c */
[----:B------:R-:W-:Y:S04]  /*e190*/  STS.U16 [R27+0x6], R26 ;  /* 0x0000061a1b007388 */ /* 0x000fe80000000400 */
[----:B------:R-:W3:Y:S01]  /*e1a0*/  LDS.U16 R26, [R27+0x106] ;  /* 0x000106001b1a7984 */ /* 0x000ee20000000400 */
[-C--:B-1----:R-:W-:Y:S02]  /*e1b0*/  VIADDMNMX.U32 R20, R18, R15.reuse, R20, PT ;  /* 0x0000000f12147246 */ /* 0x082fe40003800014 */
[----:B--2---:R-:W-:-:S03]  /*e1c0*/  VIADDMNMX.U32 R22, R19, R15, R22, PT ;  /* 0x0000000f13167246 */ /* 0x004fc60003800016 */
[----:B------:R-:W-:Y:S04]  /*e1d0*/  STS.U16 [R27+0x86], R20 ;  /* 0x000086141b007388 */ /* 0x000fe80000000400 */
[----:B------:R-:W-:Y:S01]  /*e1e0*/  LDS.U16 R20, [R27+0x10a] ;  /* 0x00010a001b147984 */ /* 0x000fe20000000400 */
[----:B0-----:R-:W-:-:S03]  /*e1f0*/  VIADDMNMX.U32 R16, R12, R15, R16, PT ;  /* 0x0000000f0c107246 */ /* 0x001fc60003800010 */
[----:B------:R-:W0:Y:S04]  /*e200*/  LDS.U16 R15, [R27+0x104] ;  /* 0x000104001b0f7984 */ /* 0x000e280000000400 */
[----:B------:R-:W-:Y:S04]  /*e210*/  STS.U16 [R27+0x82], R16 ;  /* 0x000082101b007388 */ /* 0x000fe80000000400 */
[----:B------:R-:W1:Y:S04]  /*e220*/  LDS.U16 R16, [R27+0x108] ;  /* 0x000108001b107984 */ /* 0x000e680000000400 */
[----:B------:R0:W-:Y:S01]  /*e230*/  STS.U16 [R27+0x4], R24 ;  /* 0x000004181b007388 */ /* 0x0001e20000000400 */
[----:B---3--:R-:W-:-:S03]  /*e240*/  VIADDMNMX.U32 R26, R13, R14, R26, PT ;  /* 0x0000000e0d1a7246 */ /* 0x008fc6000380001a */
[----:B------:R-:W-:Y:S04]  /*e250*/  STS.U16 [R27+0x84], R28 ;  /* 0x0000841c1b007388 */ /* 0x000fe80000000400 */
[----:B------:R-:W-:Y:S04]  /*e260*/  STS.U16 [R27+0x88], R22 ;  /* 0x000088161b007388 */ /* 0x000fe80000000400 */
[----:B------:R-:W2:Y:S04]  /*e270*/  LDS.U16 R28, [R27+0x188] ;  /* 0x000188001b1c7984 */ /* 0x000ea80000000400 */
[----:B------:R-:W3:Y:S01]  /*e280*/  LDS.U16 R22, [R27+0x18a] ;  /* 0x00018a001b167984 */ /* 0x000ee20000000400 */
[----:B0-----:R-:W-:-:S05]  /*e290*/  VIADDMNMX.U32 R24, R12, R14, R15, PT ;  /* 0x0000000e0c187246 */ /* 0x001fca000380000f */
[----:B------:R-:W-:Y:S01]  /*e2a0*/  STS.U16 [R27+0x104], R24 ;  /* 0x000104181b007388 */ /* 0x000fe20000000400 */
[----:B-1----:R-:W-:-:S03]  /*e2b0*/  VIADDMNMX.U32 R15, R18, R14, R16, PT ;  /* 0x0000000e120f7246 */ /* 0x002fc60003800010 */
[----:B------:R-:W-:Y:S01]  /*e2c0*/  LDS.U16 R24, [R27+0x18c] ;  /* 0x00018c001b187984 */ /* 0x000fe20000000400 */
[----:B------:R-:W-:-:S03]  /*e2d0*/  VIADDMNMX.U32 R16, R19, R14, R20, PT ;  /* 0x0000000e13107246 */ /* 0x000fc60003800014 */
[----:B------:R-:W0:Y:S04]  /*e2e0*/  LDS.U16 R14, [R27+0x186] ;  /* 0x000186001b0e7984 */ /* 0x000e280000000400 */
[----:B------:R-:W-:Y:S01]  /*e2f0*/  STS.U16 [R27+0x106], R26 ;  /* 0x0001061a1b007388 */ /* 0x000fe20000000400 */
[-C--:B--2---:R-:W-:Y:S02]  /*e300*/  VIADDMNMX.U32 R28, R13, R17.reuse, R28, PT ;  /* 0x000000110d1c7246 */ /* 0x084fe4000380001c */
[-C--:B---3--:R-:W-:Y:S01]  /*e310*/  VIADDMNMX.U32 R18, R18, R17.reuse, R22, PT ;  /* 0x0000001112127246 */ /* 0x088fe20003800016 */
[----:B------:R-:W-:Y:S04]  /*e320*/  STS.U16 [R27+0x108], R15 ;  /* 0x0001080f1b007388 */ /* 0x000fe80000000400 */
[----:B------:R-:W-:Y:S04]  /*e330*/  STS.U16 [R27+0x10a], R16 ;  /* 0x00010a101b007388 */ /* 0x000fe80000000400 */
[----:B------:R-:W-:Y:S04]  /*e340*/  STS.U16 [R27+0x188], R28 ;  /* 0x0001881c1b007388 */ /* 0x000fe80000000400 */
[----:B------:R-:W-:Y:S01]  /*e350*/  STS.U16 [R27+0x18a], R18 ;  /* 0x00018a121b007388 */ /* 0x000fe20000000400 */
[----:B0-----:R-:W-:-:S02]  /*e360*/  VIADDMNMX.U32 R20, R12, R17, R14, PT ;  /* 0x000000110c147246 */ /* 0x001fc4000380000e */
[----:B------:R-:W-:-:S03]  /*e370*/  VIADDMNMX.U32 R17, R19, R17, R24, PT ;  /* 0x0000001113117246 */ /* 0x000fc60003800018 */
[----:B------:R-:W-:Y:S04]  /*e380*/  STS.U16 [R27+0x186], R20 ;  /* 0x000186141b007388 */ /* 0x000fe80000000400 */
[----:B------:R-:W-:Y:S01]  /*e390*/  STS.U16 [R27+0x18c], R17 ;  /* 0x00018c111b007388 */ /* 0x000fe20000000400 */
[----:B------:R-:W-:Y:S01]  /*e3a0*/  BAR.SYNC.DEFER_BLOCKING 0x0 ;  /* 0x0000000000007b1d */ /* 0x000fe20000010000 */
[----:B------:R-:W-:-:S05]  /*e3b0*/  ISETP.GE.AND P0, PT, R21, R6, PT ;  /* 0x000000061500720c */ /* 0x000fca0003f06270 */
[----:B------:R-:W-:Y:S04]  /*e3c0*/  LDS.U16 R14, [R29+0x1ffe] ;  /* 0x001ffe001d0e7984 */ /* 0x000fe80000000400 */
[----:B------:R-:W-:Y:S04]  /*e3d0*/  LDS.U16 R13, [R29+0x2000] ;  /* 0x002000001d0d7984 */ /* 0x000fe80000000400 */
[----:B------:R-:W-:Y:S04]  /*e3e0*/  LDS.U16 R15, [R29+0x2002] ;  /* 0x002002001d0f7984 */ /* 0x000fe80000000400 */
[----:B------:R-:W-:Y:S04]  /*e3f0*/  LDS.U16 R22, [R0+0x7e] ;  /* 0x00007e0000167984 */ /* 0x000fe80000000400 */
[----:B------:R-:W0:Y:S04]  /*e400*/  LDS.U16 R28, [R27] ;  /* 0x000000001b1c7984 */ /* 0x000e280000000400 */
[----:B------:R-:W1:Y:S04]  /*e410*/  LDS.U16 R26, [R27+0x2] ;  /* 0x000002001b1a7984 */ /* 0x000e680000000400 */
[----:B------:R-:W2:Y:S04]  /*e420*/  LDS.U16 R24, [R27+0x4] ;  /* 0x000004001b187984 */ /* 0x000ea80000000400 */
[----:B------:R-:W-:Y:S04]  /*e430*/  LDS.U16 R19, [R0+0x100] ;  /* 0x0001000000137984 */ /* 0x000fe80000000400 */
[----:B------:R-:W3:Y:S04]  /*e440*/  LDS.U16 R18, [R27+0x84] ;  /* 0x000084001b127984 */ /* 0x000ee80000000400 */
[----:B------:R-:W-:Y:S04]  /*e450*/  LDS.U16 R12, [R29+0x2004] ;  /* 0x002004001d0c7984 */ /* 0x000fe80000000400 */
[----:B------:R-:W4:Y:S04]  /*e460*/  LDS.U16 R20, [R27+0x6] ;  /* 0x000006001b147984 */ /* 0x000f280000000400 */
[----:B------:R-:W-:Y:S04]  /*e470*/  LDS.U16 R17, [R27+0x82] ;  /* 0x000082001b117984 */ /* 0x000fe80000000400 */
[----:B------:R-:W-:Y:S04]  /*e480*/  LDS.U16 R16, [R27+0x86] ;  /* 0x000086001b107984 */ /* 0x000fe80000000400 */
[----:B------:R-:W5:Y:S01]  /*e490*/  LDS.U16 R21, [R27+0x88] ;  /* 0x000088001b157984 */ /* 0x000f620000000400 */
[----:B0-----:R-:W-:-:S02]  /*e4a0*/  VIADDMNMX.U32 R28, R14, R22, R28, PT ;  /* 0x000000160e1c7246 */ /* 0x001fc4000380001c */
[-C--:B-1----:R-:W-:Y:S02]  /*e4b0*/  VIADDMNMX.U32 R26, R13, R22.reuse, R26, PT ;  /* 0x000000160d1a7246 */ /* 0x082fe4000380001a */
[----:B--2---:R-:W-:Y:S02]  /*e4c0*/  VIADDMNMX.U32 R24, R15, R22, R24, PT ;  /* 0x000000160f187246 */ /* 0x004fe40003800018 */
[-C--:B------:R-:W-:Y:S02]  /*e4d0*/  ISETP.GE.AND P2, PT, R25, R6.reuse, PT ;  /* 0x000000061900720c */ /* 0x080fe40003f46270 */
[----:B------:R-:W-:Y:S01]  /*e4e0*/  ISETP.GE.AND P1, PT, R23, R6, PT ;  /* 0x000000061700720c */ /* 0x000fe20003f26270 */
[----:B------:R-:W-:Y:S01]  /*e4f0*/  LDS.U16 R25, [R27+0x104] ;  /* 0x000104001b197984 */ /* 0x000fe20000000400 */
[----:B---3--:R-:W-:-:S03]  /*e500*/  VIADDMNMX.U32 R18, R13, R19, R18, PT ;  /* 0x000000130d127246 */ /* 0x008fc60003800012 */
[----:B------:R-:W-:Y:S01]  /*e510*/  LDS.U16 R23, [R27+0x106] ;  /* 0x000106001b177984 */ /* 0x000fe20000000400 */
[----:B----4-:R-:W-:-:S03]  /*e520*/  VIADDMNMX.U32 R29, R12, R22, R20, PT ;  /* 0x000000160c1d7246 */ /* 0x010fc60003800014 */
[----:B------:R-:W-:Y:S04]  /*e530*/  LDS.U16 R20, [R0+0x204] ;  /* 0x0002040000147984 */ /* 0x000fe80000000400 */
[----:B------:R-:W0:Y:S04]  /*e540*/  LDS.U16 R22, [R0+0x182] ;  /* 0x0001820000167984 */ /* 0x000e280000000400 */
[----:B------:R5:W-:Y:S04]  /*e550*/  STS.U16 [R27], R28 ;  /* 0x0000001c1b007388 */ /* 0x000be80000000400 */
[----:B------:R1:W-:Y:S04]  /*e560*/  STS.U16 [R27+0x2], R26 ;  /* 0x0000021a1b007388 */ /* 0x0003e80000000400 */
[----:B------:R2:W-:Y:S01]  /*e570*/  STS.U16 [R27+0x4], R24 ;  /* 0x000004181b007388 */ /* 0x0005e20000000400 */
[----:B-----5:R-:W-:-:S03]  /*e580*/  VIADDMNMX.U32 R28, R12, R19, R21, PT ;  /* 0x000000130c1c7246 */ /* 0x020fc60003800015 */
[----:B------:R-:W-:Y:S01]  /*e590*/  STS.U16 [R27+0x84], R18 ;  /* 0x000084121b007388 */ /* 0x000fe20000000400 */
[----:B-1----:R-:W-:-:S03]  /*e5a0*/  VIADDMNMX.U32 R26, R15, R19, R16, PT ;  /* 0x000000130f1a7246 */ /* 0x002fc60003800010 */
[----:B------:R-:W1:Y:S01]  /*e5b0*/  LDS.U16 R16, [R27+0x108] ;  /* 0x000108001b107984 */ /* 0x000e620000000400 */
[----:B--2---:R-:W-:-:S03]  /*e5c0*/  VIADDMNMX.U32 R24, R14, R19, R17, PT ;  /* 0x000000130e187246 */ /* 0x004fc60003800011 */
[----:B------:R-:W2:Y:S04]  /*e5d0*/  LDS.U16 R19, [R27+0x186] ;  /* 0x000186001b137984 */ /* 0x000ea80000000400 */
[----:B------:R-:W3:Y:S04]  /*e5e0*/  LDS.U16 R18, [R27+0x188] ;  /* 0x000188001b127984 */ /* 0x000ee80000000400 */
[----:B------:R-:W4:Y:S04]  /*e5f0*/  LDS.U16 R0, [R27+0x18a] ;  /* 0x00018a001b007984 */ /* 0x000f280000000400 */
[----:B------:R-:W5:Y:S04]  /*e600*/  LDS.U16 R21, [R27+0x10a] ;  /* 0x00010a001b157984 */ /* 0x000f680000000400 */
[----:B------:R-:W5:Y:S01]  /*e610*/  LDS.U16 R17, [R27+0x18c] ;  /* 0x00018c001b117984 */ /* 0x000f620000000400 */
[----:B0-----:R-:W-:-:S03]  /*e620*/  VIADDMNMX.U32 R25, R14, R22, R25, PT ;  /* 0x000000160e197246 */ /* 0x001fc60003800019 */
[----:B------:R0:W-:Y:S04]  /*e630*/  STS.U16 [R27+0x82], R24 ;  /* 0x000082181b007388 */ /* 0x0001e80000000400 */
[----:B------:R-:W-:Y:S01]  /*e640*/  STS.U16 [R27+0x6], R29 ;  /* 0x0000061d1b007388 */ /* 0x000fe20000000400 */
[-C--:B0-----:R-:W-:Y:S02]  /*e650*/  VIADDMNMX.U32 R24, R13, R22.reuse, R23, PT ;  /* 0x000000160d187246 */ /* 0x081fe40003800017 */
[----:B-1----:R-:W-:Y:S02]  /*e660*/  VIADDMNMX.U32 R16, R15, R22, R16, PT ;  /* 0x000000160f107246 */ /* 0x002fe40003800010 */
[-C--:B--2---:R-:W-:Y:S02]  /*e670*/  VIADDMNMX.U32 R14, R14, R20.reuse, R19, PT ;  /* 0x000000140e0e7246 */ /* 0x084fe40003800013 */
[----:B---3--:R-:W-:-:S02]  /*e680*/  VIADDMNMX.U32 R18, R13, R20, R18, PT ;  /* 0x000000140d127246 */ /* 0x008fc40003800012 */
[----:B----4-:R-:W-:Y:S02]  /*e690*/  VIADDMNMX.U32 R0, R15, R20, R0, PT ;  /* 0x000000140f007246 */ /* 0x010fe40003800000 */
[C---:B-----5:R-:W-:Y:S02]  /*e6a0*/  VIADDMNMX.U32 R22, R12.reuse, R22, R21, PT ;  /* 0x000000160c167246 */ /* 0x060fe40003800015 */
[----:B------:R-:W-:Y:S01]  /*e6b0*/  VIADDMNMX.U32 R20, R12, R20, R17, PT ;  /* 0x000000140c147246 */ /* 0x000fe20003800011 */
[----:B------:R-:W-:Y:S04]  /*e6c0*/  STS.U16 [R27+0x86], R26 ;  /* 0x0000861a1b007388 */ /* 0x000fe80000000400 */
        /* <DEDUP_REMOVED lines=8> */
[----:B------:R-:W-:Y:S01]  /*e750*/  STS.U16 [R27+0x18c], R20 ;  /* 0x00018c141b007388 */ /* 0x000fe20000000400 */
[----:B------:R-:W-:Y:S06]  /*e760*/  BAR.SYNC.DEFER_BLOCKING 0x0 ;  /* 0x0000000000007b1d */ /* 0x000fec0000010000 */
[----:B------:R-:W0:Y:S04]  /*e770*/  @!P1 LDS.64 R12, [R27+0x80] ;  /* 0x000080001b0c9984 */ /* 0x000e280000000a00 */
[----:B------:R-:W1:Y:S04]  /*e780*/  @!P1 LDS.U16 R24, [R27+0x88] ;  /* 0x000088001b189984 */ /* 0x000e680000000400 */
[----:B------:R-:W2:Y:S04]  /*e790*/  @!P2 LDS R15, [R27+0x104] ;  /* 0x000104001b0fa984 */ /* 0x000ea80000000800 */
[----:B------:R-:W3:Y:S04]  /*e7a0*/  @!P0 LDS.64 R16, [R27] ;  /* 0x000000001b108984 */ /* 0x000ee80000000a00 */
[----:B------:R-:W4:Y:S01]  /*e7b0*/  @!P2 LDS R19, [R27+0x108] ;  /* 0x000108001b13a984 */ /* 0x000f220000000800 */
[----:B------:R-:W-:-:S02]  /*e7c0*/  ISETP.GE.AND P3, PT, R7, R6, PT ;  /* 0x000000060700720c */ /* 0x000fc40003f66270 */
[----:B0-----:R-:W-:Y:S02]  /*e7d0*/  @!P1 PRMT R6, R12, 0x5432, R13 ;  /* 0x000054320c069816 */ /* 0x001fe4000000000d */
[----:B-1----:R-:W-:Y:S01]  /*e7e0*/  @!P1 PRMT R7, R13, 0x5432, R24 ;  /* 0x000054320d079816 */ /* 0x002fe20000000018 */
[----:B--2---:R-:W-:Y:S01]  /*e7f0*/  @!P2 IMAD.MOV.U32 R18, RZ, RZ, R15 ;  /* 0x000000ffff12a224 */ /* 0x004fe200078e000f */
[----:B---3--:R0:W-:Y:S04]  /*e800*/  @!P0 STG.E.64 desc[UR4][R8.64], R16 ;  /* 0x0000001008008986 */ /* 0x0081e8000c101b04 */
[----:B------:R0:W-:Y:S04]  /*e810*/  @!P1 STG.E.64 desc[UR4][R10.64], R6 ;  /* 0x000000060a009986 */ /* 0x0001e8000c101b04 */
[----:B----4-:R0:W-:Y:S01]  /*e820*/  @!P2 STG.E.64 desc[UR4][R4.64], R18 ;  /* 0x000000120400a986 */ /* 0x0101e2000c101b04 */
[----:B------:R-:W-:Y:S05]  /*e830*/  @P3 EXIT ;  /* 0x000000000000394d */ /* 0x000fea0003800000 */
[----:B0-----:R-:W-:Y:S04]  /*e840*/  LDS.64 R6, [R27+0x188] ;  /* 0x000188001b067984 */ /* 0x001fe80000000a00 */
[----:B------:R-:W0:Y:S02]  /*e850*/  LDS.U16 R5, [R27+0x186] ;  /* 0x000186001b057984 */ /* 0x000e240000000400 */
[----:B0-----:R-:W-:Y:S02]  /*e860*/  PRMT R4, R5, 0x5410, R6 ;  /* 0x0000541005047816 */ /* 0x001fe40000000006 */
[----:B------:R-:W-:-:S05]  /*e870*/  PRMT R5, R6, 0x5432, R7 ;  /* 0x0000543206057816 */ /* 0x000fca0000000007 */
[----:B------:R-:W-:Y:S01]  /*e880*/  STG.E.64 desc[UR4][R2.64], R4 ;  /* 0x0000000402007986 */ /* 0x000fe2000c101b04 */
[----:B------:R-:W-:Y:S05]  /*e890*/  EXIT ;  /* 0x000000000000794d */ /* 0x000fea0003800000 */
.L_x_100:
        /* <DEDUP_REMOVED lines=14> */
.L_x_103:


//--------------------- .nv.shared._Z13phase3_kernelPtii --------------------------
	.section	.nv.shared._Z13phase3_kernelPtii,"aw",@nobits
	.sectionflags	@""
	.align	2
.nv.shared._Z13phase3_kernelPtii:
	.zero		17664


//--------------------- .nv.shared.reserved.0     --------------------------
	.section	.nv.shared.reserved.0,"aw",@nobits
	.weak		__nv_reservedSMEM_offset_0_alias
	.size		__nv_reservedSMEM_offset_0_alias, 0, 64
	.other		__nv_reservedSMEM_offset_0_alias,@"STO_CUDA_RESERVED_SHARED STV_DEFAULT"
__nv_reservedSMEM_offset_0_alias:
	.zero		0
	.zero		64


//--------------------- .nv.shared._Z13phase2_kernelPtii --------------------------
	.section	.nv.shared._Z13phase2_kernelPtii,"aw",@nobits
	.sectionflags	@""
	.align	2
.nv.shared._Z13phase2_kernelPtii:
	.zero		17664


//--------------------- .nv.shared._Z13phase1_kernelPtii --------------------------
	.section	.nv.shared._Z13phase1_kernelPtii,"aw",@nobits
	.sectionflags	@""
	.align	2
.nv.shared._Z13phase1_kernelPtii:
	.zero		9344


//--------------------- .nv.constant0._Z13phase3_kernelPtii --------------------------
	.section	.nv.constant0._Z13phase3_kernelPtii,"a",@progbits
	.sectionflags	@""
	.align	4
.nv.constant0._Z13phase3_kernelPtii:
	.zero		912


//--------------------- .nv.constant0._Z13phase2_kernelPtii --------------------------
	.section	.nv.constant0._Z13phase2_kernelPtii,"a",@progbits
	.sectionflags	@""
	.align	4
.nv.constant0._Z13phase2_kernelPtii:
	.zero		912


//--------------------- .nv.constant0._Z13phase1_kernelPtii --------------------------
	.section	.nv.constant0._Z13phase1_kernelPtii,"a",@progbits
	.sectionflags	@""
	.align	4
.nv.constant0._Z13phase1_kernelPtii:
	.zero		912


//--------------------- SYMBOLS --------------------------

	.type		.nv.reservedSmem.offset0,@object
	.size		.nv.reservedSmem.offset0,0x4
	.type		.nv.reservedSmem.cap,@object
	.size		.nv.reservedSmem.cap,0x4
